	.target	sm_100a

	.elftype	@"ET_EXEC"


//--------------------- .note.nv.tkinfo           --------------------------
	.section	.note.nv.tkinfo,"",@"SHT_NOTE"
	.sectionflags	@"SHF_NOTE_NV_TKINFO"
	.tkinfo
        /*0018*/ 	.word	0x00000002
        /*0030*/ 	.string	""
        /*0030*/ 	.string	"ptxas"
        /*0030*/ 	.string	"Cuda compilation tools, release 13.0, V13.0.88"
        /*0030*/ 	.string	"Build cuda_13.0.r13.0/compiler.36424714_0"
        /*0030*/ 	.string	"-arch sm_100a -m 64 "



//--------------------- .note.nv.cuinfo           --------------------------
	.section	.note.nv.cuinfo,"",@"SHT_NOTE"
	.sectionflags	@"SHF_NOTE_NV_CUINFO"
        /*0018*/ 	.short	0x0002
        /*001a*/ 	.short	0x0064
        /*001c*/ 	.short	0x0082
	.zero		2


//--------------------- .nv.info                  --------------------------
	.section	.nv.info,"",@"SHT_CUDA_INFO"
	.align	4


	//----- nvinfo : EIATTR_REGCOUNT
	.align		4
        /*0000*/ 	.byte	0x04, 0x2f
        /*0002*/ 	.short	(.L_12 - .L_11)
	.align		4
.L_11:
        /*0004*/ 	.word	index@(_ZN7cutlass6KernelINS_4gemm6kernel14RankKUniversalINS1_11threadblock13MmaMultistageINS1_9GemmShapeILi64ELi64ELi16EEENS_9transform11threadblock28PredicatedTileAccessIteratorINS_11MatrixShapeILi64ELi16EEEdNS_6layout11ColumnMajorELi1ENS8_31PitchLinearWarpStripedThreadMapINS_16PitchLinearShapeILi64ELi16EEELi128ENSG_ILi16ELi2EEELi1EEENS_5ArrayIdLi1ELb1EEELb0ENSD_9NoPermuteEEENS9_25RegularTileAccessIteratorISC_dNSD_43ColumnMajorTensorOpMultiplicandCongruous64bELi1ESJ_Li8EEELNS_4arch14CacheOperation4KindE0ENSA_INSB_ILi16ELi64EEEdNSD_8RowMajorELi0ESJ_SL_Lb0ESM_EENSO_ISU_dNSD_40RowMajorTensorOpMultiplicandCongruous64bELi0ESJ_Li8EEELST_0EdSV_NS4_9MmaPolicyINS1_4warp11MmaTensorOpINS6_ILi32ELi32ELi16EEEdSP_dSX_dSV_NS10_17MmaTensorOpPolicyINSR_3MmaINS6_ILi8ELi8ELi4EEELi32EdSV_dSE_dSV_NSR_13OpMultiplyAddEEENSB_ILi1ELi1EEEEELi1ELb0EbEENSB_ILi0ELi0EEES1B_Li1EEELi3ELNS1_23SharedMemoryClearOptionE0EbEENS_8epilogue11threadblock8EpilogueIS7_S1A_Li1ENS1G_27PredicatedTileIteratorBlas3INS1G_26OutputTileOptimalThreadMapINS1G_15OutputTileShapeILi64ELi8ELi2ELi1ELi1EEENS1K_ILi1ELi4ELi1ELi1ELi4EEELi128ELi1ELi64EEEdLNS_8BlasModeE1EEENS1F_4warp24FragmentIteratorTensorOpIS12_S15_dNSK_IdLi2ELb1EEESV_EENS1Q_20TileIteratorTensorOpIS12_S15_dSV_EENS1G_18SharedLoadIteratorINS1N_18CompactedThreadMapEdLi8EEENS1F_6thread17LinearCombinationIdLi1EddLNS1Z_9ScaleType4KindE0ELNS_15FloatRoundStyleE2EdEENSB_ILi0ELi4EEELi1ELi1EEENS4_30GemmIdentityThreadblockSwizzleILi1EEELNS_8FillModeE1EEEEEvNT_6ParamsE)
        /*0008*/ 	.word	0x00000080


	//----- nvinfo : EIATTR_FRAME_SIZE
	.align		4
.L_12:
        /*000c*/ 	.byte	0x04, 0x11
        /*000e*/ 	.short	(.L_14 - .L_13)
	.align		4
.L_13:
        /*0010*/ 	.word	index@($__internal_1_$__cuda_sm20_rem_u64)
        /*0014*/ 	.word	0x00000000


	//----- nvinfo : EIATTR_FRAME_SIZE
	.align		4
.L_14:
        /*0018*/ 	.byte	0x04, 0x11
        /*001a*/ 	.short	(.L_16 - .L_15)
	.align		4
.L_15:
        /*001c*/ 	.word	index@($__internal_0_$__cuda_sm20_div_u64)
        /*0020*/ 	.word	0x00000000


	//----- nvinfo : EIATTR_FRAME_SIZE
	.align		4
.L_16:
        /*0024*/ 	.byte	0x04, 0x11
        /*0026*/ 	.short	(.L_18 - .L_17)
	.align		4
.L_17:
        /*0028*/ 	.word	index@(_ZN7cutlass6KernelINS_4gemm6kernel14RankKUniversalINS1_11threadblock13MmaMultistageINS1_9GemmShapeILi64ELi64ELi16EEENS_9transform11threadblock28PredicatedTileAccessIteratorINS_11MatrixShapeILi64ELi16EEEdNS_6layout11ColumnMajorELi1ENS8_31PitchLinearWarpStripedThreadMapINS_16PitchLinearShapeILi64ELi16EEELi128ENSG_ILi16ELi2EEELi1EEENS_5ArrayIdLi1ELb1EEELb0ENSD_9NoPermuteEEENS9_25RegularTileAccessIteratorISC_dNSD_43ColumnMajorTensorOpMultiplicandCongruous64bELi1ESJ_Li8EEELNS_4arch14CacheOperation4KindE0ENSA_INSB_ILi16ELi64EEEdNSD_8RowMajorELi0ESJ_SL_Lb0ESM_EENSO_ISU_dNSD_40RowMajorTensorOpMultiplicandCongruous64bELi0ESJ_Li8EEELST_0EdSV_NS4_9MmaPolicyINS1_4warp11MmaTensorOpINS6_ILi32ELi32ELi16EEEdSP_dSX_dSV_NS10_17MmaTensorOpPolicyINSR_3MmaINS6_ILi8ELi8ELi4EEELi32EdSV_dSE_dSV_NSR_13OpMultiplyAddEEENSB_ILi1ELi1EEEEELi1ELb0EbEENSB_ILi0ELi0EEES1B_Li1EEELi3ELNS1_23SharedMemoryClearOptionE0EbEENS_8epilogue11threadblock8EpilogueIS7_S1A_Li1ENS1G_27PredicatedTileIteratorBlas3INS1G_26OutputTileOptimalThreadMapINS1G_15OutputTileShapeILi64ELi8ELi2ELi1ELi1EEENS1K_ILi1ELi4ELi1ELi1ELi4EEELi128ELi1ELi64EEEdLNS_8BlasModeE1EEENS1F_4warp24FragmentIteratorTensorOpIS12_S15_dNSK_IdLi2ELb1EEESV_EENS1Q_20TileIteratorTensorOpIS12_S15_dSV_EENS1G_18SharedLoadIteratorINS1N_18CompactedThreadMapEdLi8EEENS1F_6thread17LinearCombinationIdLi1EddLNS1Z_9ScaleType4KindE0ELNS_15FloatRoundStyleE2EdEENSB_ILi0ELi4EEELi1ELi1EEENS4_30GemmIdentityThreadblockSwizzleILi1EEELNS_8FillModeE1EEEEEvNT_6ParamsE)
        /*002c*/ 	.word	0x00000000


	//----- nvinfo : EIATTR_MIN_STACK_SIZE
	.align		4
.L_18:
        /*0030*/ 	.byte	0x04, 0x12
        /*0032*/ 	.short	(.L_20 - .L_19)
	.align		4
.L_19:
        /*0034*/ 	.word	index@(_ZN7cutlass6KernelINS_4gemm6kernel14RankKUniversalINS1_11threadblock13MmaMultistageINS1_9GemmShapeILi64ELi64ELi16EEENS_9transform11threadblock28PredicatedTileAccessIteratorINS_11MatrixShapeILi64ELi16EEEdNS_6layout11ColumnMajorELi1ENS8_31PitchLinearWarpStripedThreadMapINS_16PitchLinearShapeILi64ELi16EEELi128ENSG_ILi16ELi2EEELi1EEENS_5ArrayIdLi1ELb1EEELb0ENSD_9NoPermuteEEENS9_25RegularTileAccessIteratorISC_dNSD_43ColumnMajorTensorOpMultiplicandCongruous64bELi1ESJ_Li8EEELNS_4arch14CacheOperation4KindE0ENSA_INSB_ILi16ELi64EEEdNSD_8RowMajorELi0ESJ_SL_Lb0ESM_EENSO_ISU_dNSD_40RowMajorTensorOpMultiplicandCongruous64bELi0ESJ_Li8EEELST_0EdSV_NS4_9MmaPolicyINS1_4warp11MmaTensorOpINS6_ILi32ELi32ELi16EEEdSP_dSX_dSV_NS10_17MmaTensorOpPolicyINSR_3MmaINS6_ILi8ELi8ELi4EEELi32EdSV_dSE_dSV_NSR_13OpMultiplyAddEEENSB_ILi1ELi1EEEEELi1ELb0EbEENSB_ILi0ELi0EEES1B_Li1EEELi3ELNS1_23SharedMemoryClearOptionE0EbEENS_8epilogue11threadblock8EpilogueIS7_S1A_Li1ENS1G_27PredicatedTileIteratorBlas3INS1G_26OutputTileOptimalThreadMapINS1G_15OutputTileShapeILi64ELi8ELi2ELi1ELi1EEENS1K_ILi1ELi4ELi1ELi1ELi4EEELi128ELi1ELi64EEEdLNS_8BlasModeE1EEENS1F_4warp24FragmentIteratorTensorOpIS12_S15_dNSK_IdLi2ELb1EEESV_EENS1Q_20TileIteratorTensorOpIS12_S15_dSV_EENS1G_18SharedLoadIteratorINS1N_18CompactedThreadMapEdLi8EEENS1F_6thread17LinearCombinationIdLi1EddLNS1Z_9ScaleType4KindE0ELNS_15FloatRoundStyleE2EdEENSB_ILi0ELi4EEELi1ELi1EEENS4_30GemmIdentityThreadblockSwizzleILi1EEELNS_8FillModeE1EEEEEvNT_6ParamsE)
        /*0038*/ 	.word	0x00000000
.L_20:


//--------------------- .nv.compat                --------------------------
	.section	.nv.compat,"",@"SHT_CUDA_COMPAT_INFO"
	.align	4
        /*0000*/ 	.byte	0x02, 0x09, 0x01, 0x00, 0x02, 0x02, 0x01, 0x00, 0x02, 0x05, 0x05, 0x00, 0x03, 0x07, 0x01, 0x01
        /*0010*/ 	.byte	0x02, 0x03, 0x00, 0x00, 0x02, 0x06, 0x01, 0x00, 0x04, 0x0b, 0x08, 0x00, 0x01, 0x00, 0x00, 0x00
        /*0020*/ 	.byte	0x00, 0x00, 0x00, 0x00


//--------------------- .nv.info._ZN7cutlass6KernelINS_4gemm6kernel14RankKUniversalINS1_11threadblock13MmaMultistageINS1_9GemmShapeILi64ELi64ELi16EEENS_9transform11threadblock28PredicatedTileAccessIteratorINS_11MatrixShapeILi64ELi16EEEdNS_6layout11ColumnMajorELi1ENS8_31PitchLinearWarpStripedThreadMapINS_16PitchLinearShapeILi64ELi16EEELi128ENSG_ILi16ELi2EEELi1EEENS_5ArrayIdLi1ELb1EEELb0ENSD_9NoPermuteEEENS9_25RegularTileAccessIteratorISC_dNSD_43ColumnMajorTensorOpMultiplicandCongruous64bELi1ESJ_Li8EEELNS_4arch14CacheOperation4KindE0ENSA_INSB_ILi16ELi64EEEdNSD_8RowMajorELi0ESJ_SL_Lb0ESM_EENSO_ISU_dNSD_40RowMajorTensorOpMultiplicandCongruous64bELi0ESJ_Li8EEELST_0EdSV_NS4_9MmaPolicyINS1_4warp11MmaTensorOpINS6_ILi32ELi32ELi16EEEdSP_dSX_dSV_NS10_17MmaTensorOpPolicyINSR_3MmaINS6_ILi8ELi8ELi4EEELi32EdSV_dSE_dSV_NSR_13OpMultiplyAddEEENSB_ILi1ELi1EEEEELi1ELb0EbEENSB_ILi0ELi0EEES1B_Li1EEELi3ELNS1_23SharedMemoryClearOptionE0EbEENS_8epilogue11threadblock8EpilogueIS7_S1A_Li1ENS1G_27PredicatedTileIteratorBlas3INS1G_26OutputTileOptimalThreadMapINS1G_15OutputTileShapeILi64ELi8ELi2ELi1ELi1EEENS1K_ILi1ELi4ELi1ELi1ELi4EEELi128ELi1ELi64EEEdLNS_8BlasModeE1EEENS1F_4warp24FragmentIteratorTensorOpIS12_S15_dNSK_IdLi2ELb1EEESV_EENS1Q_20TileIteratorTensorOpIS12_S15_dSV_EENS1G_18SharedLoadIteratorINS1N_18CompactedThreadMapEdLi8EEENS1F_6thread17LinearCombinationIdLi1EddLNS1Z_9ScaleType4KindE0ELNS_15FloatRoundStyleE2EdEENSB_ILi0ELi4EEELi1ELi1EEENS4_30GemmIdentityThreadblockSwizzleILi1EEELNS_8FillModeE1EEEEEvNT_6ParamsE --------------------------
	.section	.nv.info._ZN7cutlass6KernelINS_4gemm6kernel14RankKUniversalINS1_11threadblock13MmaMultistageINS1_9GemmShapeILi64ELi64ELi16EEENS_9transform11threadblock28PredicatedTileAccessIteratorINS_11MatrixShapeILi64ELi16EEEdNS_6layout11ColumnMajorELi1ENS8_31PitchLinearWarpStripedThreadMapINS_16PitchLinearShapeILi64ELi16EEELi128ENSG_ILi16ELi2EEELi1EEENS_5ArrayIdLi1ELb1EEELb0ENSD_9NoPermuteEEENS9_25RegularTileAccessIteratorISC_dNSD_43ColumnMajorTensorOpMultiplicandCongruous64bELi1ESJ_Li8EEELNS_4arch14CacheOperation4KindE0ENSA_INSB_ILi16ELi64EEEdNSD_8RowMajorELi0ESJ_SL_Lb0ESM_EENSO_ISU_dNSD_40RowMajorTensorOpMultiplicandCongruous64bELi0ESJ_Li8EEELST_0EdSV_NS4_9MmaPolicyINS1_4warp11MmaTensorOpINS6_ILi32ELi32ELi16EEEdSP_dSX_dSV_NS10_17MmaTensorOpPolicyINSR_3MmaINS6_ILi8ELi8ELi4EEELi32EdSV_dSE_dSV_NSR_13OpMultiplyAddEEENSB_ILi1ELi1EEEEELi1ELb0EbEENSB_ILi0ELi0EEES1B_Li1EEELi3ELNS1_23SharedMemoryClearOptionE0EbEENS_8epilogue11threadblock8EpilogueIS7_S1A_Li1ENS1G_27PredicatedTileIteratorBlas3INS1G_26OutputTileOptimalThreadMapINS1G_15OutputTileShapeILi64ELi8ELi2ELi1ELi1EEENS1K_ILi1ELi4ELi1ELi1ELi4EEELi128ELi1ELi64EEEdLNS_8BlasModeE1EEENS1F_4warp24FragmentIteratorTensorOpIS12_S15_dNSK_IdLi2ELb1EEESV_EENS1Q_20TileIteratorTensorOpIS12_S15_dSV_EENS1G_18SharedLoadIteratorINS1N_18CompactedThreadMapEdLi8EEENS1F_6thread17LinearCombinationIdLi1EddLNS1Z_9ScaleType4KindE0ELNS_15FloatRoundStyleE2EdEENSB_ILi0ELi4EEELi1ELi1EEENS4_30GemmIdentityThreadblockSwizzleILi1EEELNS_8FillModeE1EEEEEvNT_6ParamsE,"",@"SHT_CUDA_INFO"
	.sectionflags	@""
	.align	4


	//----- nvinfo : EIATTR_CUDA_API_VERSION
	.align		4
        /*0000*/ 	.byte	0x04, 0x37
        /*0002*/ 	.short	(.L_22 - .L_21)
.L_21:
        /*0004*/ 	.word	0x00000082


	//----- nvinfo : EIATTR_KPARAM_INFO
	.align		4
.L_22:
        /*0008*/ 	.byte	0x04, 0x17
        /*000a*/ 	.short	(.L_24 - .L_23)
.L_23:
        /*000c*/ 	.word	0x00000000
        /*0010*/ 	.short	0x0000
        /*0012*/ 	.short	0x0000
        /*0014*/ 	.byte	0x00, 0xf0, 0xc1, 0x05


	//----- nvinfo : EIATTR_SPARSE_MMA_MASK
	.align		4
.L_24:
        /*0018*/ 	.byte	0x03, 0x50
        /*001a*/ 	.short	0x0000


	//----- nvinfo : EIATTR_MAXREG_COUNT
	.align		4
        /*001c*/ 	.byte	0x03, 0x1b
        /*001e*/ 	.short	0x00ff


	//----- nvinfo : EIATTR_NUM_BARRIERS
	.align		4
        /*0020*/ 	.byte	0x02, 0x4c
        /*0022*/ 	.byte	0x01
	.zero		1


	//----- nvinfo : EIATTR_MERCURY_ISA_VERSION
	.align		4
        /*0024*/ 	.byte	0x03, 0x5f
        /*0026*/ 	.short	0x0101


	//----- nvinfo : EIATTR_COOP_GROUP_MASK_REGIDS
	.align		4
        /*0028*/ 	.byte	0x04, 0x29
        /*002a*/ 	.short	(.L_26 - .L_25)


	//   ....[0]....
.L_25:
        /*002c*/ 	.word	0xffffffff


	//----- nvinfo : EIATTR_COOP_GROUP_INSTR_OFFSETS
	.align		4
.L_26:
        /*0030*/ 	.byte	0x04, 0x28
        /*0032*/ 	.short	(.L_28 - .L_27)


	//   ....[0]....
.L_27:
        /*0034*/ 	.word	0x000006b0


	//----- nvinfo : EIATTR_VRC_CTA_INIT_COUNT
	.align		4
.L_28:
        /*0038*/ 	.byte	0x02, 0x4a
	.zero		1
	.zero		1


	//----- nvinfo : EIATTR_EXIT_INSTR_OFFSETS
	.align		4
        /*003c*/ 	.byte	0x04, 0x1c
        /*003e*/ 	.short	(.L_30 - .L_29)


	//   ....[0]....
.L_29:
        /*0040*/ 	.word	0x00000140


	//   ....[1]....
        /*0044*/ 	.word	0x00000180


	//   ....[2]....
        /*0048*/ 	.word	0x00019c10


	//   ....[3]....
        /*004c*/ 	.word	0x00019c90


	//   ....[4]....
        /*0050*/ 	.word	0x00019d20


	//----- nvinfo : EIATTR_CRS_STACK_SIZE
	.align		4
.L_30:
        /*0054*/ 	.byte	0x04, 0x1e
        /*0056*/ 	.short	(.L_32 - .L_31)
.L_31:
        /*0058*/ 	.word	0x00000000


	//----- nvinfo : EIATTR_CBANK_PARAM_SIZE
	.align		4
.L_32:
        /*005c*/ 	.byte	0x03, 0x19
        /*005e*/ 	.short	0x0170


	//----- nvinfo : EIATTR_PARAM_CBANK
	.align		4
        /*0060*/ 	.byte	0x04, 0x0a
        /*0062*/ 	.short	(.L_34 - .L_33)
	.align		4
.L_33:
        /*0064*/ 	.word	index@(.nv.constant0._ZN7cutlass6KernelINS_4gemm6kernel14RankKUniversalINS1_11threadblock13MmaMultistageINS1_9GemmShapeILi64ELi64ELi16EEENS_9transform11threadblock28PredicatedTileAccessIteratorINS_11MatrixShapeILi64ELi16EEEdNS_6layout11ColumnMajorELi1ENS8_31PitchLinearWarpStripedThreadMapINS_16PitchLinearShapeILi64ELi16EEELi128ENSG_ILi16ELi2EEELi1EEENS_5ArrayIdLi1ELb1EEELb0ENSD_9NoPermuteEEENS9_25RegularTileAccessIteratorISC_dNSD_43ColumnMajorTensorOpMultiplicandCongruous64bELi1ESJ_Li8EEELNS_4arch14CacheOperation4KindE0ENSA_INSB_ILi16ELi64EEEdNSD_8RowMajorELi0ESJ_SL_Lb0ESM_EENSO_ISU_dNSD_40RowMajorTensorOpMultiplicandCongruous64bELi0ESJ_Li8EEELST_0EdSV_NS4_9MmaPolicyINS1_4warp11MmaTensorOpINS6_ILi32ELi32ELi16EEEdSP_dSX_dSV_NS10_17MmaTensorOpPolicyINSR_3MmaINS6_ILi8ELi8ELi4EEELi32EdSV_dSE_dSV_NSR_13OpMultiplyAddEEENSB_ILi1ELi1EEEEELi1ELb0EbEENSB_ILi0ELi0EEES1B_Li1EEELi3ELNS1_23SharedMemoryClearOptionE0EbEENS_8epilogue11threadblock8EpilogueIS7_S1A_Li1ENS1G_27PredicatedTileIteratorBlas3INS1G_26OutputTileOptimalThreadMapINS1G_15OutputTileShapeILi64ELi8ELi2ELi1ELi1EEENS1K_ILi1ELi4ELi1ELi1ELi4EEELi128ELi1ELi64EEEdLNS_8BlasModeE1EEENS1F_4warp24FragmentIteratorTensorOpIS12_S15_dNSK_IdLi2ELb1EEESV_EENS1Q_20TileIteratorTensorOpIS12_S15_dSV_EENS1G_18SharedLoadIteratorINS1N_18CompactedThreadMapEdLi8EEENS1F_6thread17LinearCombinationIdLi1EddLNS1Z_9ScaleType4KindE0ELNS_15FloatRoundStyleE2EdEENSB_ILi0ELi4EEELi1ELi1EEENS4_30GemmIdentityThreadblockSwizzleILi1EEELNS_8FillModeE1EEEEEvNT_6ParamsE)
        /*0068*/ 	.short	0x0380
        /*006a*/ 	.short	0x0170


	//----- nvinfo : EIATTR_SW_WAR
	.align		4
.L_34:
        /*006c*/ 	.byte	0x04, 0x36
        /*006e*/ 	.short	(.L_36 - .L_35)
.L_35:
        /*0070*/ 	.word	0x00000008
.L_36:


//--------------------- .nv.callgraph             --------------------------
	.section	.nv.callgraph,"",@"SHT_CUDA_CALLGRAPH"
	.align	4
	.sectionentsize	8
	.align		4
        /*0000*/ 	.word	0x00000000
	.align		4
        /*0004*/ 	.word	0xffffffff
	.align		4
        /*0008*/ 	.word	0x00000000
	.align		4
        /*000c*/ 	.word	0xfffffffe
	.align		4
        /*0010*/ 	.word	0x00000000
	.align		4
        /*0014*/ 	.word	0xfffffffd
	.align		4
        /*0018*/ 	.word	0x00000000
	.align		4
        /*001c*/ 	.word	0xfffffffc


//--------------------- .nv.constant4             --------------------------
	.section	.nv.constant4,"a",@progbits
	.align	8
	.align		8
.nv.constant4:
        /*0000*/ 	.dword	_ZN39_INTERNAL_ae46a8f4_4_k_cu_ae56203f_28934cuda3std3__45__cpo5beginE
	.align		8
        /*0008*/ 	.dword	_ZN39_INTERNAL_ae46a8f4_4_k_cu_ae56203f_28934cuda3std3__45__cpo3endE
	.align		8
        /*0010*/ 	.dword	_ZN39_INTERNAL_ae46a8f4_4_k_cu_ae56203f_28934cuda3std3__45__cpo6cbeginE
	.align		8
        /*0018*/ 	.dword	_ZN39_INTERNAL_ae46a8f4_4_k_cu_ae56203f_28934cuda3std3__45__cpo4cendE
	.align		8
        /*0020*/ 	.dword	_ZN39_INTERNAL_ae46a8f4_4_k_cu_ae56203f_28934cuda3std3__441_GLOBAL__N__ae46a8f4_4_k_cu_ae56203f_28936ignoreE
	.align		8
        /*0028*/ 	.dword	_ZN39_INTERNAL_ae46a8f4_4_k_cu_ae56203f_28934cuda3std3__419piecewise_constructE
	.align		8
        /*0030*/ 	.dword	_ZN39_INTERNAL_ae46a8f4_4_k_cu_ae56203f_28934cuda3std3__48in_placeE
	.align		8
        /*0038*/ 	.dword	_ZN39_INTERNAL_ae46a8f4_4_k_cu_ae56203f_28934cuda3std6ranges3__45__cpo4swapE
	.align		8
        /*0040*/ 	.dword	_ZN39_INTERNAL_ae46a8f4_4_k_cu_ae56203f_28934cuda3std6ranges3__45__cpo9iter_moveE
	.align		8
        /*0048*/ 	.dword	_ZN39_INTERNAL_ae46a8f4_4_k_cu_ae56203f_28934cute7productE
	.align		8
        /*0050*/ 	.dword	_ZN39_INTERNAL_ae46a8f4_4_k_cu_ae56203f_28934cute1_E


//--------------------- .text._ZN7cutlass6KernelINS_4gemm6kernel14RankKUniversalINS1_11threadblock13MmaMultistageINS1_9GemmShapeILi64ELi64ELi16EEENS_9transform11threadblock28PredicatedTileAccessIteratorINS_11MatrixShapeILi64ELi16EEEdNS_6layout11ColumnMajorELi1ENS8_31PitchLinearWarpStripedThreadMapINS_16PitchLinearShapeILi64ELi16EEELi128ENSG_ILi16ELi2EEELi1EEENS_5ArrayIdLi1ELb1EEELb0ENSD_9NoPermuteEEENS9_25RegularTileAccessIteratorISC_dNSD_43ColumnMajorTensorOpMultiplicandCongruous64bELi1ESJ_Li8EEELNS_4arch14CacheOperation4KindE0ENSA_INSB_ILi16ELi64EEEdNSD_8RowMajorELi0ESJ_SL_Lb0ESM_EENSO_ISU_dNSD_40RowMajorTensorOpMultiplicandCongruous64bELi0ESJ_Li8EEELST_0EdSV_NS4_9MmaPolicyINS1_4warp11MmaTensorOpINS6_ILi32ELi32ELi16EEEdSP_dSX_dSV_NS10_17MmaTensorOpPolicyINSR_3MmaINS6_ILi8ELi8ELi4EEELi32EdSV_dSE_dSV_NSR_13OpMultiplyAddEEENSB_ILi1ELi1EEEEELi1ELb0EbEENSB_ILi0ELi0EEES1B_Li1EEELi3ELNS1_23SharedMemoryClearOptionE0EbEENS_8epilogue11threadblock8EpilogueIS7_S1A_Li1ENS1G_27PredicatedTileIteratorBlas3INS1G_26OutputTileOptimalThreadMapINS1G_15OutputTileShapeILi64ELi8ELi2ELi1ELi1EEENS1K_ILi1ELi4ELi1ELi1ELi4EEELi128ELi1ELi64EEEdLNS_8BlasModeE1EEENS1F_4warp24FragmentIteratorTensorOpIS12_S15_dNSK_IdLi2ELb1EEESV_EENS1Q_20TileIteratorTensorOpIS12_S15_dSV_EENS1G_18SharedLoadIteratorINS1N_18CompactedThreadMapEdLi8EEENS1F_6thread17LinearCombinationIdLi1EddLNS1Z_9ScaleType4KindE0ELNS_15FloatRoundStyleE2EdEENSB_ILi0ELi4EEELi1ELi1EEENS4_30GemmIdentityThreadblockSwizzleILi1EEELNS_8FillModeE1EEEEEvNT_6ParamsE --------------------------
	.section	.text._ZN7cutlass6KernelINS_4gemm6kernel14RankKUniversalINS1_11threadblock13MmaMultistageINS1_9GemmShapeILi64ELi64ELi16EEENS_9transform11threadblock28PredicatedTileAccessIteratorINS_11MatrixShapeILi64ELi16EEEdNS_6layout11ColumnMajorELi1ENS8_31PitchLinearWarpStripedThreadMapINS_16PitchLinearShapeILi64ELi16EEELi128ENSG_ILi16ELi2EEELi1EEENS_5ArrayIdLi1ELb1EEELb0ENSD_9NoPermuteEEENS9_25RegularTileAccessIteratorISC_dNSD_43ColumnMajorTensorOpMultiplicandCongruous64bELi1ESJ_Li8EEELNS_4arch14CacheOperation4KindE0ENSA_INSB_ILi16ELi64EEEdNSD_8RowMajorELi0ESJ_SL_Lb0ESM_EENSO_ISU_dNSD_40RowMajorTensorOpMultiplicandCongruous64bELi0ESJ_Li8EEELST_0EdSV_NS4_9MmaPolicyINS1_4warp11MmaTensorOpINS6_ILi32ELi32ELi16EEEdSP_dSX_dSV_NS10_17MmaTensorOpPolicyINSR_3MmaINS6_ILi8ELi8ELi4EEELi32EdSV_dSE_dSV_NSR_13OpMultiplyAddEEENSB_ILi1ELi1EEEEELi1ELb0EbEENSB_ILi0ELi0EEES1B_Li1EEELi3ELNS1_23SharedMemoryClearOptionE0EbEENS_8epilogue11threadblock8EpilogueIS7_S1A_Li1ENS1G_27PredicatedTileIteratorBlas3INS1G_26OutputTileOptimalThreadMapINS1G_15OutputTileShapeILi64ELi8ELi2ELi1ELi1EEENS1K_ILi1ELi4ELi1ELi1ELi4EEELi128ELi1ELi64EEEdLNS_8BlasModeE1EEENS1F_4warp24FragmentIteratorTensorOpIS12_S15_dNSK_IdLi2ELb1EEESV_EENS1Q_20TileIteratorTensorOpIS12_S15_dSV_EENS1G_18SharedLoadIteratorINS1N_18CompactedThreadMapEdLi8EEENS1F_6thread17LinearCombinationIdLi1EddLNS1Z_9ScaleType4KindE0ELNS_15FloatRoundStyleE2EdEENSB_ILi0ELi4EEELi1ELi1EEENS4_30GemmIdentityThreadblockSwizzleILi1EEELNS_8FillModeE1EEEEEvNT_6ParamsE,"ax",@progbits
	.align	128
.text._ZN7cutlass6KernelINS_4gemm6kernel14RankKUniversalINS1_11threadblock13MmaMultistageINS1_9GemmShapeILi64ELi64ELi16EEENS_9transform11threadblock28PredicatedTileAccessIteratorINS_11MatrixShapeILi64ELi16EEEdNS_6layout11ColumnMajorELi1ENS8_31PitchLinearWarpStripedThreadMapINS_16PitchLinearShapeILi64ELi16EEELi128ENSG_ILi16ELi2EEELi1EEENS_5ArrayIdLi1ELb1EEELb0ENSD_9NoPermuteEEENS9_25RegularTileAccessIteratorISC_dNSD_43ColumnMajorTensorOpMultiplicandCongruous64bELi1ESJ_Li8EEELNS_4arch14CacheOperation4KindE0ENSA_INSB_ILi16ELi64EEEdNSD_8RowMajorELi0ESJ_SL_Lb0ESM_EENSO_ISU_dNSD_40RowMajorTensorOpMultiplicandCongruous64bELi0ESJ_Li8EEELST_0EdSV_NS4_9MmaPolicyINS1_4warp11MmaTensorOpINS6_ILi32ELi32ELi16EEEdSP_dSX_dSV_NS10_17MmaTensorOpPolicyINSR_3MmaINS6_ILi8ELi8ELi4EEELi32EdSV_dSE_dSV_NSR_13OpMultiplyAddEEENSB_ILi1ELi1EEEEELi1ELb0EbEENSB_ILi0ELi0EEES1B_Li1EEELi3ELNS1_23SharedMemoryClearOptionE0EbEENS_8epilogue11threadblock8EpilogueIS7_S1A_Li1ENS1G_27PredicatedTileIteratorBlas3INS1G_26OutputTileOptimalThreadMapINS1G_15OutputTileShapeILi64ELi8ELi2ELi1ELi1EEENS1K_ILi1ELi4ELi1ELi1ELi4EEELi128ELi1ELi64EEEdLNS_8BlasModeE1EEENS1F_4warp24FragmentIteratorTensorOpIS12_S15_dNSK_IdLi2ELb1EEESV_EENS1Q_20TileIteratorTensorOpIS12_S15_dSV_EENS1G_18SharedLoadIteratorINS1N_18CompactedThreadMapEdLi8EEENS1F_6thread17LinearCombinationIdLi1EddLNS1Z_9ScaleType4KindE0ELNS_15FloatRoundStyleE2EdEENSB_ILi0ELi4EEELi1ELi1EEENS4_30GemmIdentityThreadblockSwizzleILi1EEELNS_8FillModeE1EEEEEvNT_6ParamsE:
        .type           _ZN7cutlass6KernelINS_4gemm6kernel14RankKUniversalINS1_11threadblock13MmaMultistageINS1_9GemmShapeILi64ELi64ELi16EEENS_9transform11threadblock28PredicatedTileAccessIteratorINS_11MatrixShapeILi64ELi16EEEdNS_6layout11ColumnMajorELi1ENS8_31PitchLinearWarpStripedThreadMapINS_16PitchLinearShapeILi64ELi16EEELi128ENSG_ILi16ELi2EEELi1EEENS_5ArrayIdLi1ELb1EEELb0ENSD_9NoPermuteEEENS9_25RegularTileAccessIteratorISC_dNSD_43ColumnMajorTensorOpMultiplicandCongruous64bELi1ESJ_Li8EEELNS_4arch14CacheOperation4KindE0ENSA_INSB_ILi16ELi64EEEdNSD_8RowMajorELi0ESJ_SL_Lb0ESM_EENSO_ISU_dNSD_40RowMajorTensorOpMultiplicandCongruous64bELi0ESJ_Li8EEELST_0EdSV_NS4_9MmaPolicyINS1_4warp11MmaTensorOpINS6_ILi32ELi32ELi16EEEdSP_dSX_dSV_NS10_17MmaTensorOpPolicyINSR_3MmaINS6_ILi8ELi8ELi4EEELi32EdSV_dSE_dSV_NSR_13OpMultiplyAddEEENSB_ILi1ELi1EEEEELi1ELb0EbEENSB_ILi0ELi0EEES1B_Li1EEELi3ELNS1_23SharedMemoryClearOptionE0EbEENS_8epilogue11threadblock8EpilogueIS7_S1A_Li1ENS1G_27PredicatedTileIteratorBlas3INS1G_26OutputTileOptimalThreadMapINS1G_15OutputTileShapeILi64ELi8ELi2ELi1ELi1EEENS1K_ILi1ELi4ELi1ELi1ELi4EEELi128ELi1ELi64EEEdLNS_8BlasModeE1EEENS1F_4warp24FragmentIteratorTensorOpIS12_S15_dNSK_IdLi2ELb1EEESV_EENS1Q_20TileIteratorTensorOpIS12_S15_dSV_EENS1G_18SharedLoadIteratorINS1N_18CompactedThreadMapEdLi8EEENS1F_6thread17LinearCombinationIdLi1EddLNS1Z_9ScaleType4KindE0ELNS_15FloatRoundStyleE2EdEENSB_ILi0ELi4EEELi1ELi1EEENS4_30GemmIdentityThreadblockSwizzleILi1EEELNS_8FillModeE1EEEEEvNT_6ParamsE,@function
        .size           _ZN7cutlass6KernelINS_4gemm6kernel14RankKUniversalINS1_11threadblock13MmaMultistageINS1_9GemmShapeILi64ELi64ELi16EEENS_9transform11threadblock28PredicatedTileAccessIteratorINS_11MatrixShapeILi64ELi16EEEdNS_6layout11ColumnMajorELi1ENS8_31PitchLinearWarpStripedThreadMapINS_16PitchLinearShapeILi64ELi16EEELi128ENSG_ILi16ELi2EEELi1EEENS_5ArrayIdLi1ELb1EEELb0ENSD_9NoPermuteEEENS9_25RegularTileAccessIteratorISC_dNSD_43ColumnMajorTensorOpMultiplicandCongruous64bELi1ESJ_Li8EEELNS_4arch14CacheOperation4KindE0ENSA_INSB_ILi16ELi64EEEdNSD_8RowMajorELi0ESJ_SL_Lb0ESM_EENSO_ISU_dNSD_40RowMajorTensorOpMultiplicandCongruous64bELi0ESJ_Li8EEELST_0EdSV_NS4_9MmaPolicyINS1_4warp11MmaTensorOpINS6_ILi32ELi32ELi16EEEdSP_dSX_dSV_NS10_17MmaTensorOpPolicyINSR_3MmaINS6_ILi8ELi8ELi4EEELi32EdSV_dSE_dSV_NSR_13OpMultiplyAddEEENSB_ILi1ELi1EEEEELi1ELb0EbEENSB_ILi0ELi0EEES1B_Li1EEELi3ELNS1_23SharedMemoryClearOptionE0EbEENS_8epilogue11threadblock8EpilogueIS7_S1A_Li1ENS1G_27PredicatedTileIteratorBlas3INS1G_26OutputTileOptimalThreadMapINS1G_15OutputTileShapeILi64ELi8ELi2ELi1ELi1EEENS1K_ILi1ELi4ELi1ELi1ELi4EEELi128ELi1ELi64EEEdLNS_8BlasModeE1EEENS1F_4warp24FragmentIteratorTensorOpIS12_S15_dNSK_IdLi2ELb1EEESV_EENS1Q_20TileIteratorTensorOpIS12_S15_dSV_EENS1G_18SharedLoadIteratorINS1N_18CompactedThreadMapEdLi8EEENS1F_6thread17LinearCombinationIdLi1EddLNS1Z_9ScaleType4KindE0ELNS_15FloatRoundStyleE2EdEENSB_ILi0ELi4EEELi1ELi1EEENS4_30GemmIdentityThreadblockSwizzleILi1EEELNS_8FillModeE1EEEEEvNT_6ParamsE,(.L_x_341 - _ZN7cutlass6KernelINS_4gemm6kernel14RankKUniversalINS1_11threadblock13MmaMultistageINS1_9GemmShapeILi64ELi64ELi16EEENS_9transform11threadblock28PredicatedTileAccessIteratorINS_11MatrixShapeILi64ELi16EEEdNS_6layout11ColumnMajorELi1ENS8_31PitchLinearWarpStripedThreadMapINS_16PitchLinearShapeILi64ELi16EEELi128ENSG_ILi16ELi2EEELi1EEENS_5ArrayIdLi1ELb1EEELb0ENSD_9NoPermuteEEENS9_25RegularTileAccessIteratorISC_dNSD_43ColumnMajorTensorOpMultiplicandCongruous64bELi1ESJ_Li8EEELNS_4arch14CacheOperation4KindE0ENSA_INSB_ILi16ELi64EEEdNSD_8RowMajorELi0ESJ_SL_Lb0ESM_EENSO_ISU_dNSD_40RowMajorTensorOpMultiplicandCongruous64bELi0ESJ_Li8EEELST_0EdSV_NS4_9MmaPolicyINS1_4warp11MmaTensorOpINS6_ILi32ELi32ELi16EEEdSP_dSX_dSV_NS10_17MmaTensorOpPolicyINSR_3MmaINS6_ILi8ELi8ELi4EEELi32EdSV_dSE_dSV_NSR_13OpMultiplyAddEEENSB_ILi1ELi1EEEEELi1ELb0EbEENSB_ILi0ELi0EEES1B_Li1EEELi3ELNS1_23SharedMemoryClearOptionE0EbEENS_8epilogue11threadblock8EpilogueIS7_S1A_Li1ENS1G_27PredicatedTileIteratorBlas3INS1G_26OutputTileOptimalThreadMapINS1G_15OutputTileShapeILi64ELi8ELi2ELi1ELi1EEENS1K_ILi1ELi4ELi1ELi1ELi4EEELi128ELi1ELi64EEEdLNS_8BlasModeE1EEENS1F_4warp24FragmentIteratorTensorOpIS12_S15_dNSK_IdLi2ELb1EEESV_EENS1Q_20TileIteratorTensorOpIS12_S15_dSV_EENS1G_18SharedLoadIteratorINS1N_18CompactedThreadMapEdLi8EEENS1F_6thread17LinearCombinationIdLi1EddLNS1Z_9ScaleType4KindE0ELNS_15FloatRoundStyleE2EdEENSB_ILi0ELi4EEELi1ELi1EEENS4_30GemmIdentityThreadblockSwizzleILi1EEELNS_8FillModeE1EEEEEvNT_6ParamsE)
        .other          _ZN7cutlass6KernelINS_4gemm6kernel14RankKUniversalINS1_11threadblock13MmaMultistageINS1_9GemmShapeILi64ELi64ELi16EEENS_9transform11threadblock28PredicatedTileAccessIteratorINS_11MatrixShapeILi64ELi16EEEdNS_6layout11ColumnMajorELi1ENS8_31PitchLinearWarpStripedThreadMapINS_16PitchLinearShapeILi64ELi16EEELi128ENSG_ILi16ELi2EEELi1EEENS_5ArrayIdLi1ELb1EEELb0ENSD_9NoPermuteEEENS9_25RegularTileAccessIteratorISC_dNSD_43ColumnMajorTensorOpMultiplicandCongruous64bELi1ESJ_Li8EEELNS_4arch14CacheOperation4KindE0ENSA_INSB_ILi16ELi64EEEdNSD_8RowMajorELi0ESJ_SL_Lb0ESM_EENSO_ISU_dNSD_40RowMajorTensorOpMultiplicandCongruous64bELi0ESJ_Li8EEELST_0EdSV_NS4_9MmaPolicyINS1_4warp11MmaTensorOpINS6_ILi32ELi32ELi16EEEdSP_dSX_dSV_NS10_17MmaTensorOpPolicyINSR_3MmaINS6_ILi8ELi8ELi4EEELi32EdSV_dSE_dSV_NSR_13OpMultiplyAddEEENSB_ILi1ELi1EEEEELi1ELb0EbEENSB_ILi0ELi0EEES1B_Li1EEELi3ELNS1_23SharedMemoryClearOptionE0EbEENS_8epilogue11threadblock8EpilogueIS7_S1A_Li1ENS1G_27PredicatedTileIteratorBlas3INS1G_26OutputTileOptimalThreadMapINS1G_15OutputTileShapeILi64ELi8ELi2ELi1ELi1EEENS1K_ILi1ELi4ELi1ELi1ELi4EEELi128ELi1ELi64EEEdLNS_8BlasModeE1EEENS1F_4warp24FragmentIteratorTensorOpIS12_S15_dNSK_IdLi2ELb1EEESV_EENS1Q_20TileIteratorTensorOpIS12_S15_dSV_EENS1G_18SharedLoadIteratorINS1N_18CompactedThreadMapEdLi8EEENS1F_6thread17LinearCombinationIdLi1EddLNS1Z_9ScaleType4KindE0ELNS_15FloatRoundStyleE2EdEENSB_ILi0ELi4EEELi1ELi1EEENS4_30GemmIdentityThreadblockSwizzleILi1EEELNS_8FillModeE1EEEEEvNT_6ParamsE,@"STO_CUDA_ENTRY STV_DEFAULT"
_ZN7cutlass6KernelINS_4gemm6kernel14RankKUniversalINS1_11threadblock13MmaMultistageINS1_9GemmShapeILi64ELi64ELi16EEENS_9transform11threadblock28PredicatedTileAccessIteratorINS_11MatrixShapeILi64ELi16EEEdNS_6layout11ColumnMajorELi1ENS8_31PitchLinearWarpStripedThreadMapINS_16PitchLinearShapeILi64ELi16EEELi128ENSG_ILi16ELi2EEELi1EEENS_5ArrayIdLi1ELb1EEELb0ENSD_9NoPermuteEEENS9_25RegularTileAccessIteratorISC_dNSD_43ColumnMajorTensorOpMultiplicandCongruous64bELi1ESJ_Li8EEELNS_4arch14CacheOperation4KindE0ENSA_INSB_ILi16ELi64EEEdNSD_8RowMajorELi0ESJ_SL_Lb0ESM_EENSO_ISU_dNSD_40RowMajorTensorOpMultiplicandCongruous64bELi0ESJ_Li8EEELST_0EdSV_NS4_9MmaPolicyINS1_4warp11MmaTensorOpINS6_ILi32ELi32ELi16EEEdSP_dSX_dSV_NS10_17MmaTensorOpPolicyINSR_3MmaINS6_ILi8ELi8ELi4EEELi32EdSV_dSE_dSV_NSR_13OpMultiplyAddEEENSB_ILi1ELi1EEEEELi1ELb0EbEENSB_ILi0ELi0EEES1B_Li1EEELi3ELNS1_23SharedMemoryClearOptionE0EbEENS_8epilogue11threadblock8EpilogueIS7_S1A_Li1ENS1G_27PredicatedTileIteratorBlas3INS1G_26OutputTileOptimalThreadMapINS1G_15OutputTileShapeILi64ELi8ELi2ELi1ELi1EEENS1K_ILi1ELi4ELi1ELi1ELi4EEELi128ELi1ELi64EEEdLNS_8BlasModeE1EEENS1F_4warp24FragmentIteratorTensorOpIS12_S15_dNSK_IdLi2ELb1EEESV_EENS1Q_20TileIteratorTensorOpIS12_S15_dSV_EENS1G_18SharedLoadIteratorINS1N_18CompactedThreadMapEdLi8EEENS1F_6thread17LinearCombinationIdLi1EddLNS1Z_9ScaleType4KindE0ELNS_15FloatRoundStyleE2EdEENSB_ILi0ELi4EEELi1ELi1EEENS4_30GemmIdentityThreadblockSwizzleILi1EEELNS_8FillModeE1EEEEEvNT_6ParamsE:
[----:B------:R-:W-:Y:S08]  /*0000*/  LDC R1, c[0x0][0x37c] ;  /* 0x0000df00ff017b82 */ /* 0x000ff00000000800 */
[----:B------:R-:W1:Y:S01]  /*0010*/  LDC.64 R8, c[0x0][0x468] ;  /* 0x00011a00ff087b82 */ /* 0x000e620000000a00 */
[----:B------:R-:W2:Y:S01]  /*0020*/  S2R R4, SR_CTAID.Y ;  /* 0x0000000000047919 */ /* 0x000ea20000002600 */
[----:B------:R-:W3:Y:S01]  /*0030*/  LDCU.U8 UR6, c[0x0][0x4e8] ;  /* 0x00009d00ff0677ac */ /* 0x000ee20008000000 */
[----:B------:R-:W-:Y:S01]  /*0040*/  IMAD.MOV.U32 R2, RZ, RZ, -0x1 ;  /* 0xffffffffff027424 */ /* 0x000fe200078e00ff */
[----:B------:R-:W4:Y:S01]  /*0050*/  S2R R0, SR_CTAID.X ;  /* 0x0000000000007919 */ /* 0x000f220000002500 */
[----:B------:R-:W4:Y:S03]  /*0060*/  LDCU UR5, c[0x0][0x38c] ;  /* 0x00007180ff0577ac */ /* 0x000f260008000800 */
[----:B------:R-:W3:Y:S01]  /*0070*/  LDC.64 R6, c[0x0][0x460] ;  /* 0x00011800ff067b82 */ /* 0x000ee20000000a00 */
[----:B------:R-:W4:Y:S07]  /*0080*/  LDCU UR4, c[0x0][0x390] ;  /* 0x00007200ff0477ac */ /* 0x000f2e0008000800 */
[----:B------:R-:W2:Y:S01]  /*0090*/  LDC R3, c[0x0][0x398] ;  /* 0x0000e600ff037b82 */ /* 0x000ea20000000800 */
[----:B-1----:R-:W-:-:S06]  /*00a0*/  DSETP.NEU.AND P0, PT, R8, 1, PT ;  /* 0x3ff000000800742a */ /* 0x002fcc0003f0d000 */
[----:B---3--:R-:W-:-:S06]  /*00b0*/  DSETP.EQ.AND P0, PT, R6, RZ, !P0 ;  /* 0x000000ff0600722a */ /* 0x008fcc0004702000 */
[----:B------:R-:W-:Y:S02]  /*00c0*/  ISETP.NE.AND P0, PT, RZ, UR6, P0 ;  /* 0x00000006ff007c0c */ /* 0x000fe40008705270 */
[-C--:B--2---:R-:W-:Y:S02]  /*00d0*/  SHF.L.U32 R5, R2, R3.reuse, RZ ;  /* 0x0000000302057219 */ /* 0x084fe400000006ff */
[----:B------:R-:W-:Y:S02]  /*00e0*/  SHF.L.U32 R4, R4, R3, RZ ;  /* 0x0000000304047219 */ /* 0x000fe400000006ff */
[----:B----4-:R-:W-:Y:S02]  /*00f0*/  LOP3.LUT R5, R0, R5, RZ, 0x30, !PT ;  /* 0x0000000500057212 */ /* 0x010fe400078e30ff */
[----:B------:R-:W-:-:S03]  /*0100*/  SHF.R.U32.HI R34, RZ, R3, R0 ;  /* 0x00000003ff227219 */ /* 0x000fc60000011600 */
[----:B------:R-:W-:Y:S01]  /*0110*/  IMAD.IADD R4, R4, 0x1, R5 ;  /* 0x0000000104047824 */ /* 0x000fe200078e0205 */
[----:B------:R-:W-:-:S04]  /*0120*/  ISETP.GE.OR P0, PT, R34, UR5, P0 ;  /* 0x0000000522007c0c */ /* 0x000fc80008706670 */
[----:B------:R-:W-:-:S13]  /*0130*/  ISETP.GE.OR P0, PT, R4, UR4, P0 ;  /* 0x0000000404007c0c */ /* 0x000fda0008706670 */
[----:B------:R-:W-:Y:S05]  /*0140*/  @P0 EXIT ;  /* 0x000000000000094d */ /* 0x000fea0003800000 */
[----:B------:R-:W-:Y:S01]  /*0150*/  IMAD.SHL.U32 R20, R4, 0x40, RZ ;  /* 0x0000004004147824 */ /* 0x000fe200078e00ff */
[----:B------:R-:W-:-:S04]  /*0160*/  LEA R3, R34, 0x40, 0x6 ;  /* 0x0000004022037811 */ /* 0x000fc800078e30ff */
[----:B------:R-:W-:-:S13]  /*0170*/  ISETP.GT.AND P0, PT, R3, R20, PT ;  /* 0x000000140300720c */ /* 0x000fda0003f04270 */
[----:B------:R-:W-:Y:S05]  /*0180*/  @!P0 EXIT ;  /* 0x000000000000894d */ /* 0x000fea0003800000 */
[----:B------:R-:W1:Y:S01]  /*0190*/  LDCU UR9, c[0x0][0x490] ;  /* 0x00009200ff0977ac */ /* 0x000e620008000800 */
[----:B------:R-:W2:Y:S01]  /*01a0*/  S2R R0, SR_CTAID.Z ;  /* 0x0000000000007919 */ /* 0x000ea20000002700 */
[----:B------:R-:W3:Y:S01]  /*01b0*/  LDCU UR8, c[0x0][0x388] ;  /* 0x00007100ff0877ac */ /* 0x000ee20008000800 */
[----:B------:R-:W4:Y:S01]  /*01c0*/  LDCU.64 UR6, c[0x0][0x4a0] ;  /* 0x00009400ff0677ac */ /* 0x000f220008000a00 */
[----:B------:R-:W4:Y:S01]  /*01d0*/  LDCU.64 UR4, c[0x0][0x4a8] ;  /* 0x00009500ff0477ac */ /* 0x000f220008000a00 */
[----:B------:R-:W2:Y:S01]  /*01e0*/  LDCU.64 UR14, c[0x0][0x358] ;  /* 0x00006b00ff0e77ac */ /* 0x000ea20008000a00 */
[----:B-1----:R-:W-:Y:S01]  /*01f0*/  UISETP.GT.U32.AND UP0, UPT, UR9, 0x1, UPT ;  /* 0x000000010900788c */ /* 0x002fe2000bf04070 */
[----:B---3--:R-:W-:Y:S02]  /*0200*/  MOV R33, UR8 ;  /* 0x0000000800217c02 */ /* 0x008fe40008000f00 */
[----:B----4-:R-:W-:Y:S01]  /*0210*/  MOV R6, UR6 ;  /* 0x0000000600067c02 */ /* 0x010fe20008000f00 */
[----:B------:R-:W-:Y:S01]  /*0220*/  IMAD.U32 R7, RZ, RZ, UR7 ;  /* 0x00000007ff077e24 */ /* 0x000fe2000f8e00ff */
[----:B------:R-:W-:Y:S01]  /*0230*/  MOV R4, UR4 ;  /* 0x0000000400047c02 */ /* 0x000fe20008000f00 */
[----:B------:R-:W-:-:S03]  /*0240*/  IMAD.U32 R5, RZ, RZ, UR5 ;  /* 0x00000005ff057e24 */ /* 0x000fc6000f8e00ff */
[----:B------:R-:W-:Y:S05]  /*0250*/  BRA.U UP0, `(.L_x_0) ;  /* 0x0000000100207547 */ /* 0x000fea000b800000 */
[----:B------:R-:W1:Y:S01]  /*0260*/  LDC R2, c[0x0][0x394] ;  /* 0x0000e500ff027b82 */ /* 0x000e620000000800 */
[----:B--2---:R-:W-:-:S07]  /*0270*/  IADD3 R3, PT, PT, R0, 0x1, RZ ;  /* 0x0000000100037810 */ /* 0x004fce0007ffe0ff */
[----:B------:R-:W2:Y:S01]  /*0280*/  LDC R33, c[0x0][0x498] ;  /* 0x00012600ff217b82 */ /* 0x000ea20000000800 */
[----:B-1----:R-:W-:Y:S01]  /*0290*/  ISETP.GE.AND P0, PT, R3, R2, PT ;  /* 0x000000020300720c */ /* 0x002fe20003f06270 */
[----:B--2---:R-:W-:-:S05]  /*02a0*/  IMAD R24, R0, R33, RZ ;  /* 0x0000002100187224 */ /* 0x004fca00078e02ff */
[----:B------:R-:W-:-:S07]  /*02b0*/  IADD3 R33, PT, PT, R24, R33, RZ ;  /* 0x0000002118217210 */ /* 0x000fce0007ffe0ff */
[----:B------:R-:W1:Y:S01]  /*02c0*/  @P0 LDC R33, c[0x0][0x388] ;  /* 0x0000e200ff210b82 */ /* 0x000e620000000800 */
[----:B------:R-:W-:Y:S05]  /*02d0*/  BRA `(.L_x_1) ;  /* 0x0000000000607947 */ /* 0x000fea0003800000 */
.L_x_0:
[----:B------:R-:W-:Y:S01]  /*02e0*/  UISETP.NE.AND UP0, UPT, UR9, 0x3, UPT ;  /* 0x000000030900788c */ /* 0x000fe2000bf05270 */
[----:B------:R-:W-:-:S08]  /*02f0*/  MOV R24, RZ ;  /* 0x000000ff00187202 */ /* 0x000fd00000000f00 */
[----:B------:R-:W-:Y:S05]  /*0300*/  BRA.U !UP0, `(.L_x_2) ;  /* 0x00000001083c7547 */ /* 0x000fea000b800000 */
[----:B------:R-:W-:-:S09]  /*0310*/  UISETP.NE.AND UP0, UPT, UR9, 0x2, UPT ;  /* 0x000000020900788c */ /* 0x000fd2000bf05270 */
[----:B------:R-:W-:Y:S05]  /*0320*/  BRA.U UP0, `(.L_x_1) ;  /* 0x00000001004c7547 */ /* 0x000fea000b800000 */
[----:B------:R-:W2:Y:S08]  /*0330*/  LDC.64 R8, c[0x0][0x4c0] ;  /* 0x00013000ff087b82 */ /* 0x000eb00000000a00 */
[----:B------:R-:W1:Y:S08]  /*0340*/  LDC.64 R2, c[0x0][0x4c8] ;  /* 0x00013200ff027b82 */ /* 0x000e700000000a00 */
[----:B------:R-:W3:Y:S08]  /*0350*/  LDC.64 R6, c[0x0][0x4a0] ;  /* 0x00012800ff067b82 */ /* 0x000ef00000000a00 */
[----:B------:R-:W4:Y:S01]  /*0360*/  LDC.64 R4, c[0x0][0x4a8] ;  /* 0x00012a00ff047b82 */ /* 0x000f220000000a00 */
[----:B--2---:R-:W-:-:S04]  /*0370*/  IMAD.WIDE.U32 R12, R0, R8, RZ ;  /* 0x00000008000c7225 */ /* 0x004fc800078e00ff */
[C---:B------:R-:W-:Y:S02]  /*0380*/  IMAD R9, R0.reuse, R9, R13 ;  /* 0x0000000900097224 */ /* 0x040fe400078e020d */
[----:B-1----:R-:W-:-:S04]  /*0390*/  IMAD.WIDE.U32 R10, R0, R2, RZ ;  /* 0x00000002000a7225 */ /* 0x002fc800078e00ff */
[----:B------:R-:W-:Y:S01]  /*03a0*/  IMAD R3, R0, R3, R11 ;  /* 0x0000000300037224 */ /* 0x000fe200078e020b */
[----:B---3--:R-:W-:-:S04]  /*03b0*/  LEA R6, P1, R12, R6, 0x3 ;  /* 0x000000060c067211 */ /* 0x008fc800078218ff */
[----:B------:R-:W-:Y:S02]  /*03c0*/  LEA.HI.X R7, R12, R7, R9, 0x3, P1 ;  /* 0x000000070c077211 */ /* 0x000fe400008f1c09 */
[----:B----4-:R-:W-:-:S04]  /*03d0*/  LEA R4, P0, R10, R4, 0x3 ;  /* 0x000000040a047211 */ /* 0x010fc800078018ff */
[----:B------:R-:W-:Y:S01]  /*03e0*/  LEA.HI.X R5, R10, R5, R3, 0x3, P0 ;  /* 0x000000050a057211 */ /* 0x000fe200000f1c03 */
[----:B------:R-:W-:Y:S08]  /*03f0*/  BRA `(.L_x_1) ;  /* 0x0000000000187947 */ /* 0x000ff00003800000 */
.L_x_2:
[----:B------:R-:W2:Y:S08]  /*0400*/  LDC.64 R6, c[0x0][0x4a0] ;  /* 0x00012800ff067b82 */ /* 0x000eb00000000a00 */
[----:B------:R-:W1:Y:S01]  /*0410*/  LDC.64 R4, c[0x0][0x4a8] ;  /* 0x00012a00ff047b82 */ /* 0x000e620000000a00 */
[----:B--2---:R-:W-:-:S06]  /*0420*/  IMAD.WIDE.U32 R6, R0, 0x8, R6 ;  /* 0x0000000800067825 */ /* 0x004fcc00078e0006 */
[----:B------:R-:W4:Y:S01]  /*0430*/  LDG.E.64 R6, desc[UR14][R6.64] ;  /* 0x0000000e06067981 */ /* 0x000f22000c1e1b00 */
[----:B-1----:R-:W-:-:S06]  /*0440*/  IMAD.WIDE.U32 R4, R0, 0x8, R4 ;  /* 0x0000000800047825 */ /* 0x002fcc00078e0004 */
[----:B------:R-:W4:Y:S02]  /*0450*/  LDG.E.64 R4, desc[UR14][R4.64] ;  /* 0x0000000e04047981 */ /* 0x000f24000c1e1b00 */
.L_x_1:
[----:B------:R-:W3:Y:S01]  /*0460*/  S2R R85, SR_TID.X ;  /* 0x0000000000557919 */ /* 0x000ee20000002100 */
[----:B-12---:R-:W-:Y:S01]  /*0470*/  IMAD.IADD R0, R33, 0x1, -R24 ;  /* 0x0000000121007824 */ /* 0x006fe200078e0a18 */
[----:B------:R-:W1:Y:S01]  /*0480*/  LDCU.128 UR8, c[0x0][0x3b0] ;  /* 0x00007600ff0877ac */ /* 0x000e620008000c00 */
[----:B------:R-:W-:Y:S02]  /*0490*/  CS2R R54, SRZ ;  /* 0x0000000000367805 */ /* 0x000fe4000001ff00 */
[----:B------:R-:W-:Y:S01]  /*04a0*/  CS2R R52, SRZ ;  /* 0x0000000000347805 */ /* 0x000fe2000001ff00 */
[C---:B------:R-:W-:Y:S01]  /*04b0*/  VIADD R8, R0.reuse, 0x1e ;  /* 0x0000001e00087836 */ /* 0x040fe20000000000 */
[----:B------:R-:W-:Y:S01]  /*04c0*/  SHF.R.S32.HI R9, RZ, 0x1f, R0 ;  /* 0x0000001fff097819 */ /* 0x000fe20000011400 */
[----:B------:R-:W2:Y:S01]  /*04d0*/  LDCU.64 UR12, c[0x0][0x380] ;  /* 0x00007000ff0c77ac */ /* 0x000ea20008000a00 */
[----:B------:R-:W-:Y:S01]  /*04e0*/  VIADD R3, R0, 0xffffffff ;  /* 0xffffffff00037836 */ /* 0x000fe20000000000 */
[----:B------:R-:W-:-:S02]  /*04f0*/  CS2R R50, SRZ ;  /* 0x0000000000327805 */ /* 0x000fc4000001ff00 */
[----:B------:R-:W-:Y:S01]  /*0500*/  LEA.HI R9, R9, R0, RZ, 0x4 ;  /* 0x0000000009097211 */ /* 0x000fe200078f20ff */
[----:B------:R-:W2:Y:S01]  /*0510*/  LDCU.128 UR4, c[0x0][0x3d0] ;  /* 0x00007a00ff0477ac */ /* 0x000ea20008000c00 */
[----:B------:R-:W-:Y:S02]  /*0520*/  ISETP.GE.U32.AND P1, PT, R8, 0x1f, PT ;  /* 0x0000001f0800780c */ /* 0x000fe40003f26070 */
[----:B------:R-:W-:Y:S02]  /*0530*/  CS2R R48, SRZ ;  /* 0x0000000000307805 */ /* 0x000fe4000001ff00 */
[----:B------:R-:W-:Y:S02]  /*0540*/  LOP3.LUT R9, R9, 0xfffffff0, RZ, 0xc0, !PT ;  /* 0xfffffff009097812 */ /* 0x000fe400078ec0ff */
[----:B------:R-:W-:Y:S02]  /*0550*/  CS2R R58, SRZ ;  /* 0x00000000003a7805 */ /* 0x000fe4000001ff00 */
[----:B------:R-:W-:-:S02]  /*0560*/  ISETP.GE.U32.AND P5, PT, R3, 0x10, PT ;  /* 0x000000100300780c */ /* 0x000fc40003fa6070 */
[----:B------:R-:W-:Y:S02]  /*0570*/  CS2R R56, SRZ ;  /* 0x0000000000387805 */ /* 0x000fe4000001ff00 */
[----:B------:R-:W-:Y:S01]  /*0580*/  CS2R R46, SRZ ;  /* 0x00000000002e7805 */ /* 0x000fe2000001ff00 */
[C---:B------:R-:W-:Y:S01]  /*0590*/  IMAD.IADD R8, R0.reuse, 0x1, -R9 ;  /* 0x0000000100087824 */ /* 0x040fe200078e0a09 */
[----:B-1----:R-:W-:Y:S01]  /*05a0*/  UIADD3 UR8, UP0, UPT, UR8, -UR10, URZ ;  /* 0x8000000a08087290 */ /* 0x002fe2000ff1e0ff */
[----:B------:R-:W-:Y:S01]  /*05b0*/  VIADD R0, R0, 0xf ;  /* 0x0000000f00007836 */ /* 0x000fe20000000000 */
[----:B------:R-:W-:Y:S02]  /*05c0*/  CS2R R44, SRZ ;  /* 0x00000000002c7805 */ /* 0x000fe4000001ff00 */
[----:B------:R-:W-:Y:S02]  /*05d0*/  CS2R R62, SRZ ;  /* 0x00000000003e7805 */ /* 0x000fe4000001ff00 */
[----:B------:R-:W-:Y:S01]  /*05e0*/  ISETP.NE.AND P0, PT, R8, RZ, PT ;  /* 0x000000ff0800720c */ /* 0x000fe20003f05270 */
[----:B------:R-:W-:Y:S01]  /*05f0*/  UIADD3.X UR9, UPT, UPT, UR9, ~UR11, URZ, UP0, !UPT ;  /* 0x8000000b09097290 */ /* 0x000fe200087fe4ff */
[----:B------:R-:W-:-:S02]  /*0600*/  SHF.R.S32.HI R107, RZ, 0x1f, R0 ;  /* 0x0000001fff6b7819 */ /* 0x000fc40000011400 */
[----:B------:R-:W-:Y:S02]  /*0610*/  CS2R R60, SRZ ;  /* 0x00000000003c7805 */ /* 0x000fe4000001ff00 */
[----:B------:R-:W-:Y:S01]  /*0620*/  SEL R8, R8, 0x10, P0 ;  /* 0x0000001008087807 */ /* 0x000fe20000000000 */
[----:B--2---:R-:W-:Y:S01]  /*0630*/  UIADD3 UR10, UP0, UPT, UR4, -UR6, URZ ;  /* 0x80000006040a7290 */ /* 0x004fe2000ff1e0ff */
[----:B------:R-:W-:Y:S02]  /*0640*/  LEA.HI R107, R107, R0, RZ, 0x4 ;  /* 0x000000006b6b7211 */ /* 0x000fe400078f20ff */
[----:B------:R-:W-:Y:S02]  /*0650*/  CS2R R42, SRZ ;  /* 0x00000000002a7805 */ /* 0x000fe4000001ff00 */
[--C-:B---3--:R-:W-:Y:S01]  /*0660*/  SHF.R.U32.HI R19, RZ, 0x5, R85.reuse ;  /* 0x00000005ff137819 */ /* 0x108fe20000011655 */
[----:B------:R-:W-:Y:S01]  /*0670*/  UIADD3.X UR11, UPT, UPT, UR5, ~UR7, URZ, UP0, !UPT ;  /* 0x80000007050b7290 */ /* 0x000fe200087fe4ff */
[----:B------:R-:W-:Y:S01]  /*0680*/  LOP3.LUT R11, R85, 0xf, RZ, 0xc0, !PT ;  /* 0x0000000f550b7812 */ /* 0x000fe200078ec0ff */
[----:B------:R-:W1:Y:S01]  /*0690*/  LDCU.64 UR6, c[0x0][0x3a0] ;  /* 0x00007400ff0677ac */ /* 0x000e620008000a00 */
[----:B------:R-:W-:Y:S01]  /*06a0*/  SHF.R.U32.HI R3, RZ, 0x4, R85 ;  /* 0x00000004ff037819 */ /* 0x000fe20000011655 */
[----:B------:R2:W3:Y:S01]  /*06b0*/  SHFL.IDX PT, R2, R19, RZ, 0x1f ;  /* 0x00001fff13027589 */ /* 0x0004e200000e0000 */
[----:B------:R-:W-:Y:S01]  /*06c0*/  VIADDMNMX R33, R24, R8, R33, PT ;  /* 0x0000000818217246 */ /* 0x000fe20003800121 */
[--C-:B------:R-:W-:Y:S01]  /*06d0*/  IMAD R34, R34, 0x40, R11.reuse ;  /* 0x0000004022227824 */ /* 0x100fe200078e020b */
[----:B------:R-:W-:Y:S01]  /*06e0*/  LOP3.LUT R10, R3, 0x1, RZ, 0xc0, !PT ;  /* 0x00000001030a7812 */ /* 0x000fe200078ec0ff */
[----:B------:R-:W-:Y:S01]  /*06f0*/  IMAD.IADD R20, R20, 0x1, R11 ;  /* 0x0000000114147824 */ /* 0x000fe200078e020b */
[----:B------:R-:W1:Y:S01]  /*0700*/  LDCU.64 UR4, c[0x0][0x3c0] ;  /* 0x00007800ff0477ac */ /* 0x000e620008000a00 */
[C---:B------:R-:W-:Y:S01]  /*0710*/  VIADD R9, R34.reuse, 0x10 ;  /* 0x0000001022097836 */ /* 0x040fe20000000000 */
[----:B------:R-:W-:-:S02]  /*0720*/  ISETP.GE.AND P4, PT, R34, UR12, PT ;  /* 0x0000000c22007c0c */ /* 0x000fc4000bf86270 */
[----:B------:R-:W-:Y:S02]  /*0730*/  CS2R R40, SRZ ;  /* 0x0000000000287805 */ /* 0x000fe4000001ff00 */
[----:B------:R-:W-:Y:S02]  /*0740*/  SHF.R.S32.HI R35, RZ, 0x1f, R34 ;  /* 0x0000001fff237819 */ /* 0x000fe40000011422 */
[----:B------:R-:W-:Y:S02]  /*0750*/  CS2R R66, SRZ ;  /* 0x0000000000427805 */ /* 0x000fe4000001ff00 */
[----:B------:R-:W-:Y:S01]  /*0760*/  ISETP.GE.AND P3, PT, R9, UR12, PT ;  /* 0x0000000c09007c0c */ /* 0x000fe2000bf66270 */
[----:B------:R-:W-:Y:S01]  /*0770*/  VIADD R9, R20, 0x10 ;  /* 0x0000001014097836 */ /* 0x000fe20000000000 */
[----:B------:R-:W-:Y:S02]  /*0780*/  SEL R16, RZ, 0x100, P4 ;  /* 0x00000100ff107807 */ /* 0x000fe40002000000 */
[----:B------:R-:W-:-:S02]  /*0790*/  CS2R R64, SRZ ;  /* 0x0000000000407805 */ /* 0x000fc4000001ff00 */
[----:B------:R-:W-:Y:S02]  /*07a0*/  SEL R31, RZ, 0x2, P3 ;  /* 0x00000002ff1f7807 */ /* 0x000fe40001800000 */
[----:B------:R-:W-:Y:S02]  /*07b0*/  CS2R R38, SRZ ;  /* 0x0000000000267805 */ /* 0x000fe4000001ff00 */
[----:B------:R-:W-:Y:S02]  /*07c0*/  SEL R15, RZ, 0x200, P3 ;  /* 0x00000200ff0f7807 */ /* 0x000fe40001800000 */
[----:B------:R-:W-:Y:S02]  /*07d0*/  CS2R R36, SRZ ;  /* 0x0000000000247805 */ /* 0x000fe4000001ff00 */
[----:B------:R-:W-:Y:S02]  /*07e0*/  SEL R28, RZ, 0x1, P4 ;  /* 0x00000001ff1c7807 */ /* 0x000fe40002000000 */
[----:B------:R-:W-:Y:S01]  /*07f0*/  SHF.R.S32.HI R21, RZ, 0x1f, R20 ;  /* 0x0000001fff157819 */ /* 0x000fe20000011414 */
[----:B--2---:R-:W-:Y:S01]  /*0800*/  IMAD R19, R19, 0x2, R10 ;  /* 0x0000000213137824 */ /* 0x004fe200078e020a */
[----:B---3--:R-:W-:Y:S01]  /*0810*/  R2UR UR16, R2 ;  /* 0x00000000021072ca */ /* 0x008fe200000e0000 */
[C---:B------:R-:W-:Y:S01]  /*0820*/  VIADD R2, R34.reuse, 0x20 ;  /* 0x0000002022027836 */ /* 0x040fe20000000000 */
[----:B------:R-:W-:Y:S01]  /*0830*/  SHF.R.U32.HI R11, RZ, 0x3, R11 ;  /* 0x00000003ff0b7819 */ /* 0x000fe2000001160b */
[----:B------:R-:W-:Y:S01]  /*0840*/  IMAD.IADD R24, R19, 0x1, R24 ;  /* 0x0000000113187824 */ /* 0x000fe200078e0218 */
[----:B------:R-:W-:Y:S01]  /*0850*/  SHF.R.U32.HI R84, RZ, 0x3, R85 ;  /* 0x00000003ff547819 */ /* 0x000fe20000011655 */
[----:B------:R-:W-:Y:S01]  /*0860*/  VIADD R10, R34, 0x30 ;  /* 0x00000030220a7836 */ /* 0x000fe20000000000 */
[----:B------:R-:W-:Y:S01]  /*0870*/  BAR.SYNC.DEFER_BLOCKING 0x0 ;  /* 0x0000000000007b1d */ /* 0x000fe20000010000 */
[----:B------:R-:W-:Y:S01]  /*0880*/  ISETP.GE.AND P2, PT, R2, UR12, PT ;  /* 0x0000000c02007c0c */ /* 0x000fe2000bf46270 */
[----:B------:R-:W-:Y:S01]  /*0890*/  VIADD R2, R20, 0x20 ;  /* 0x0000002014027836 */ /* 0x000fe20000000000 */
[C---:B------:R-:W-:Y:S01]  /*08a0*/  ISETP.LT.AND P0, PT, R24.reuse, R33, !P4 ;  /* 0x000000211800720c */ /* 0x040fe20006701270 */
[----:B-1----:R-:W-:Y:S01]  /*08b0*/  IMAD.WIDE.U32 R34, R24, UR6, R34 ;  /* 0x0000000618227c25 */ /* 0x002fe2000f8e0022 */
[----:B------:R-:W-:-:S02]  /*08c0*/  SEL R26, RZ, 0x4, P2 ;  /* 0x00000004ff1a7807 */ /* 0x000fc40001000000 */
[----:B------:R-:W-:Y:S01]  /*08d0*/  ISETP.GE.AND P3, PT, R2, UR13, PT ;  /* 0x0000000d02007c0c */ /* 0x000fe2000bf66270 */
[----:B------:R-:W-:Y:S01]  /*08e0*/  VIADD R2, R20, 0x30 ;  /* 0x0000003014027836 */ /* 0x000fe20000000000 */
[----:B------:R-:W-:Y:S01]  /*08f0*/  SEL R14, RZ, 0x400, P2 ;  /* 0x00000400ff0e7807 */ /* 0x000fe20001000000 */
[----:B------:R-:W-:Y:S01]  /*0900*/  USHF.R.S32.HI UR18, URZ, 0x1f, UR16 ;  /* 0x0000001fff127899 */ /* 0x000fe20008011410 */
[----:B------:R-:W-:Y:S02]  /*0910*/  SEL R17, RZ, 0x1, !P0 ;  /* 0x00000001ff117807 */ /* 0x000fe40004000000 */
[----:B------:R-:W-:Y:S01]  /*0920*/  ISETP.GE.AND P2, PT, R2, UR13, PT ;  /* 0x0000000d02007c0c */ /* 0x000fe2000bf46270 */
[----:B------:R-:W-:Y:S01]  /*0930*/  ULEA.HI UR18, UR18, UR16, URZ, 0x2 ;  /* 0x0000001012127291 */ /* 0x000fe2000f8f10ff */
[----:B------:R-:W-:Y:S02]  /*0940*/  SHF.R.U32.HI R2, RZ, 0x1, R85 ;  /* 0x00000001ff027819 */ /* 0x000fe40000011655 */
[----:B------:R-:W-:Y:S01]  /*0950*/  ISETP.GE.AND P0, PT, R9, UR13, PT ;  /* 0x0000000d09007c0c */ /* 0x000fe2000bf06270 */
[----:B------:R-:W-:Y:S01]  /*0960*/  IMAD.SHL.U32 R9, R85, 0x4, RZ ;  /* 0x0000000455097824 */ /* 0x000fe200078e00ff */
[----:B------:R-:W-:-:S02]  /*0970*/  LOP3.LUT R2, R2, 0x3, RZ, 0xc0, !PT ;  /* 0x0000000302027812 */ /* 0x000fc400078ec0ff */
[----:B------:R-:W-:Y:S01]  /*0980*/  ISETP.GE.AND P4, PT, R20, UR13, PT ;  /* 0x0000000d14007c0c */ /* 0x000fe2000bf86270 */
[----:B------:R-:W-:Y:S01]  /*0990*/  IMAD.WIDE.U32 R20, R24, UR4, R20 ;  /* 0x0000000418147c25 */ /* 0x000fe2000f8e0014 */
[----:B------:R-:W-:Y:S02]  /*09a0*/  LOP3.LUT R86, R2, 0x4, R9, 0xf8, !PT ;  /* 0x0000000402567812 */ /* 0x000fe400078ef809 */
[----:B------:R-:W-:Y:S02]  /*09b0*/  SHF.R.S32.HI R9, RZ, 0x1f, R24 ;  /* 0x0000001fff097819 */ /* 0x000fe40000011418 */
[----:B------:R-:W-:Y:S02]  /*09c0*/  SEL R12, RZ, 0x100, P4 ;  /* 0x00000100ff0c7807 */ /* 0x000fe40002000000 */
[----:B------:R-:W-:Y:S01]  /*09d0*/  SEL R23, RZ, 0x1, P4 ;  /* 0x00000001ff177807 */ /* 0x000fe20002000000 */
[C---:B------:R-:W-:Y:S01]  /*09e0*/  IMAD R13, R9.reuse, UR6, RZ ;  /* 0x00000006090d7c24 */ /* 0x040fe2000f8e02ff */
[----:B------:R-:W-:Y:S01]  /*09f0*/  ISETP.GE.AND P6, PT, R10, UR12, PT ;  /* 0x0000000c0a007c0c */ /* 0x000fe2000bfc6270 */
[----:B------:R-:W-:Y:S01]  /*0a00*/  IMAD R9, R9, UR4, RZ ;  /* 0x0000000409097c24 */ /* 0x000fe2000f8e02ff */
[C---:B------:R-:W-:Y:S01]  /*0a10*/  ISETP.LT.AND P4, PT, R24.reuse, R33, !P4 ;  /* 0x000000211800720c */ /* 0x040fe20006781270 */
[----:B------:R-:W-:Y:S01]  /*0a20*/  IMAD R18, R24, UR7, R13 ;  /* 0x0000000718127c24 */ /* 0x000fe2000f8e020d */
[----:B------:R-:W-:Y:S01]  /*0a30*/  LOP3.LUT R86, R86, 0x1, R3, 0x78, !PT ;  /* 0x0000000156567812 */ /* 0x000fe200078e7803 */
[----:B------:R-:W-:Y:S01]  /*0a40*/  IMAD R9, R24, UR5, R9 ;  /* 0x0000000518097c24 */ /* 0x000fe2000f8e0209 */
[----:B------:R-:W-:Y:S01]  /*0a50*/  SEL R27, RZ, 0x2, P0 ;  /* 0x00000002ff1b7807 */ /* 0x000fe20000000000 */
[----:B------:R-:W-:Y:S01]  /*0a60*/  IMAD.IADD R18, R35, 0x1, R18 ;  /* 0x0000000123127824 */ /* 0x000fe200078e0212 */
[----:B------:R-:W-:Y:S01]  /*0a70*/  SEL R22, RZ, 0x4, P3 ;  /* 0x00000004ff167807 */ /* 0x000fe20001800000 */
[----:B------:R-:W-:Y:S01]  /*0a80*/  IMAD R11, R86, 0x2, R11 ;  /* 0x00000002560b7824 */ /* 0x000fe200078e020b */
[----:B------:R-:W-:Y:S01]  /*0a90*/  SEL R29, RZ, 0x8, P6 ;  /* 0x00000008ff1d7807 */ /* 0x000fe20003000000 */
[----:B------:R-:W-:Y:S01]  /*0aa0*/  IMAD.IADD R9, R21, 0x1, R9 ;  /* 0x0000000115097824 */ /* 0x000fe200078e0209 */
[----:B------:R-:W-:Y:S01]  /*0ab0*/  IADD3 R28, PT, PT, R26, R31, R28 ;  /* 0x0000001f1a1c7210 */ /* 0x000fe20007ffe01c */
[----:B------:R-:W1:Y:S01]  /*0ac0*/  S2UR UR12, SR_CgaCtaId ;  /* 0x00000000000c79c3 */ /* 0x000e620000008800 */
[----:B------:R-:W-:-:S02]  /*0ad0*/  SEL R13, RZ, 0x1, !P4 ;  /* 0x00000001ff0d7807 */ /* 0x000fc40006000000 */
[----:B------:R-:W-:Y:S02]  /*0ae0*/  SEL R10, RZ, 0x200, P0 ;  /* 0x00000200ff0a7807 */ /* 0x000fe40000000000 */
[C---:B------:R-:W-:Y:S01]  /*0af0*/  ISETP.GE.AND P4, PT, R24.reuse, R33, PT ;  /* 0x000000211800720c */ /* 0x040fe20003f86270 */
[----:B------:R-:W-:Y:S01]  /*0b00*/  VIADD R24, R24, 0x8 ;  /* 0x0000000818187836 */ /* 0x000fe20000000000 */
[----:B----4-:R-:W-:Y:S02]  /*0b10*/  LEA R30, P0, R34, R6, 0x3 ;  /* 0x00000006221e7211 */ /* 0x010fe400078018ff */
[----:B------:R-:W-:Y:S02]  /*0b20*/  SEL R25, RZ, 0x8, P2 ;  /* 0x00000008ff197807 */ /* 0x000fe40001000000 */
[----:B------:R-:W-:Y:S02]  /*0b30*/  IADD3 R23, PT, PT, R22, R27, R23 ;  /* 0x0000001b16177210 */ /* 0x000fe40007ffe017 */
[----:B------:R-:W-:-:S02]  /*0b40*/  IADD3 R6, PT, PT, R16, R29, R28 ;  /* 0x0000001d10067210 */ /* 0x000fc40007ffe01c */
[----:B------:R-:W-:Y:S02]  /*0b50*/  LOP3.LUT R84, R84, 0x4, RZ, 0xc0, !PT ;  /* 0x0000000454547812 */ /* 0x000fe400078ec0ff */
[----:B------:R-:W-:Y:S02]  /*0b60*/  SEL R28, R31, RZ, !P4 ;  /* 0x000000ff1f1c7207 */ /* 0x000fe40006000000 */
[----:B------:R-:W-:Y:S02]  /*0b70*/  LEA.HI.X R31, R34, R7, R18, 0x3, P0 ;  /* 0x00000007221f7211 */ /* 0x000fe400000f1c12 */
[----:B------:R-:W-:Y:S02]  /*0b80*/  CS2R R34, SRZ ;  /* 0x0000000000227805 */ /* 0x000fe4000001ff00 */
[----:B------:R-:W-:Y:S02]  /*0b90*/  IADD3 R23, PT, PT, R12, R25, R23 ;  /* 0x000000190c177210 */ /* 0x000fe40007ffe017 */
[----:B------:R-:W-:-:S02]  /*0ba0*/  LEA R18, P0, R20, R4, 0x3 ;  /* 0x0000000414127211 */ /* 0x000fc400078018ff */
[----:B------:R-:W-:Y:S02]  /*0bb0*/  SEL R26, R26, RZ, !P4 ;  /* 0x000000ff1a1a7207 */ /* 0x000fe40006000000 */
[----:B------:R-:W-:Y:S02]  /*0bc0*/  SEL R29, R29, RZ, !P4 ;  /* 0x000000ff1d1d7207 */ /* 0x000fe40006000000 */
[----:B------:R-:W-:Y:S02]  /*0bd0*/  SEL R32, R27, RZ, !P4 ;  /* 0x000000ff1b207207 */ /* 0x000fe40006000000 */
[----:B------:R-:W-:Y:S02]  /*0be0*/  SEL R22, R22, RZ, !P4 ;  /* 0x000000ff16167207 */ /* 0x000fe40006000000 */
[----:B------:R-:W-:Y:S02]  /*0bf0*/  SEL R25, R25, RZ, !P4 ;  /* 0x000000ff19197207 */ /* 0x000fe40006000000 */
[----:B------:R-:W-:-:S02]  /*0c00*/  LOP3.LUT R19, R2, 0x3c, R19, 0xf8, !PT ;  /* 0x0000003c02137812 */ /* 0x000fc400078ef813 */
[----:B------:R-:W-:Y:S02]  /*0c10*/  LOP3.LUT R4, R11, R84, RZ, 0x3c, !PT ;  /* 0x000000540b047212 */ /* 0x000fe400078e3cff */
[----:B------:R-:W-:Y:S02]  /*0c20*/  ISETP.GE.AND P4, PT, R24, R33, PT ;  /* 0x000000211800720c */ /* 0x000fe40003f86270 */
[----:B------:R-:W-:Y:S01]  /*0c30*/  IADD3 R26, PT, PT, R26, R28, R17 ;  /* 0x0000001c1a1a7210 */ /* 0x000fe20007ffe011 */
[----:B------:R-:W-:Y:S01]  /*0c40*/  IMAD R4, R19, 0x40, R4 ;  /* 0x0000004013047824 */ /* 0x000fe200078e0204 */
[----:B------:R-:W-:Y:S02]  /*0c50*/  SEL R16, R16, RZ, !P4 ;  /* 0x000000ff10107207 */ /* 0x000fe40006000000 */
[----:B------:R-:W-:Y:S02]  /*0c60*/  LEA.HI.X R19, R20, R5, R9, 0x3, P0 ;  /* 0x0000000514137211 */ /* 0x000fe400000f1c09 */
[----:B------:R-:W-:-:S02]  /*0c70*/  CS2R R20, SRZ ;  /* 0x0000000000147805 */ /* 0x000fc4000001ff00 */
[----:B------:R-:W-:Y:S02]  /*0c80*/  IADD3 R6, PT, PT, R14, R15, R6 ;  /* 0x0000000f0e067210 */ /* 0x000fe40007ffe006 */
[----:B------:R-:W-:Y:S02]  /*0c90*/  SEL R9, RZ, 0x800, P6 ;  /* 0x00000800ff097807 */ /* 0x000fe40003000000 */
[----:B------:R-:W-:Y:S02]  /*0ca0*/  IADD3 R16, PT, PT, R16, R29, R26 ;  /* 0x0000001d10107210 */ /* 0x000fe40007ffe01a */
[----:B------:R-:W-:Y:S02]  /*0cb0*/  CS2R R26, SRZ ;  /* 0x00000000001a7805 */ /* 0x000fe4000001ff00 */
[----:B------:R-:W-:Y:S01]  /*0cc0*/  SEL R15, R15, RZ, !P4 ;  /* 0x000000ff0f0f7207 */ /* 0x000fe20006000000 */
[----:B------:R-:W-:Y:S01]  /*0cd0*/  IMAD.IADD R6, R9, 0x1, R6 ;  /* 0x0000000109067824 */ /* 0x000fe200078e0206 */
[----:B------:R-:W-:-:S02]  /*0ce0*/  SEL R14, R14, RZ, !P4 ;  /* 0x000000ff0e0e7207 */ /* 0x000fc40006000000 */
[----:B------:R-:W-:Y:S02]  /*0cf0*/  CS2R R28, SRZ ;  /* 0x00000000001c7805 */ /* 0x000fe4000001ff00 */
[----:B------:R-:W-:Y:S02]  /*0d00*/  SEL R9, R9, RZ, !P4 ;  /* 0x000000ff09097207 */ /* 0x000fe40006000000 */
[----:B------:R-:W-:Y:S01]  /*0d10*/  IADD3 R14, PT, PT, R14, R15, R16 ;  /* 0x0000000f0e0e7210 */ /* 0x000fe20007ffe010 */
[----:B------:R-:W-:Y:S01]  /*0d20*/  IMAD.WIDE.U32 R16, R8, UR6, RZ ;  /* 0x0000000608107c25 */ /* 0x000fe2000f8e00ff */
[----:B------:R-:W-:Y:S02]  /*0d30*/  SHF.R.S32.HI R5, RZ, 0x1f, R8 ;  /* 0x0000001fff057819 */ /* 0x000fe40000011408 */
[----:B------:R-:W-:Y:S01]  /*0d40*/  SEL R7, RZ, 0x400, P3 ;  /* 0x00000400ff077807 */ /* 0x000fe20001800000 */
[----:B------:R-:W-:Y:S01]  /*0d50*/  IMAD.IADD R9, R14, 0x1, R9 ;  /* 0x000000010e097824 */ /* 0x000fe200078e0209 */
[----:B------:R-:W-:Y:S01]  /*0d60*/  IADD3 R22, PT, PT, R22, R32, R13 ;  /* 0x0000002016167210 */ /* 0x000fe20007ffe00d */
[----:B------:R-:W-:Y:S01]  /*0d70*/  IMAD R11, R5, UR6, RZ ;  /* 0x00000006050b7c24 */ /* 0x000fe2000f8e02ff */
[----:B------:R-:W-:Y:S01]  /*0d80*/  SEL R12, R12, RZ, !P4 ;  /* 0x000000ff0c0c7207 */ /* 0x000fe20006000000 */
[----:B------:R-:W-:Y:S01]  /*0d90*/  UMOV UR6, 0x400 ;  /* 0x0000040000067882 */ /* 0x000fe20000000000 */
[----:B------:R-:W-:Y:S01]  /*0da0*/  IADD3 R23, PT, PT, R7, R10, R23 ;  /* 0x0000000a07177210 */ /* 0x000fe20007ffe017 */
[----:B------:R-:W-:Y:S01]  /*0db0*/  IMAD R11, R8, UR7, R11 ;  /* 0x00000007080b7c24 */ /* 0x000fe2000f8e020b */
[----:B------:R-:W-:Y:S01]  /*0dc0*/  SEL R13, R10, RZ, !P4 ;  /* 0x000000ff0a0d7207 */ /* 0x000fe20006000000 */
[----:B-1----:R-:W-:Y:S01]  /*0dd0*/  ULEA UR6, UR12, UR6, 0x18 ;  /* 0x000000060c067291 */ /* 0x002fe2000f8ec0ff */
[----:B------:R-:W-:Y:S01]  /*0de0*/  SEL R10, RZ, 0x800, P2 ;  /* 0x00000800ff0a7807 */ /* 0x000fe20001000000 */
[----:B------:R-:W-:Y:S01]  /*0df0*/  IMAD.IADD R11, R17, 0x1, R11 ;  /* 0x00000001110b7824 */ /* 0x000fe200078e020b */
[----:B------:R-:W-:Y:S01]  /*0e00*/  IADD3 R12, PT, PT, R12, R25, R22 ;  /* 0x000000190c0c7210 */ /* 0x000fe20007ffe016 */
[----:B------:R-:W-:Y:S01]  /*0e10*/  IMAD R5, R5, UR4, RZ ;  /* 0x0000000405057c24 */ /* 0x000fe2000f8e02ff */
[----:B------:R-:W-:Y:S01]  /*0e20*/  SEL R7, R7, RZ, !P4 ;  /* 0x000000ff07077207 */ /* 0x000fe20006000000 */
[----:B------:R-:W-:Y:S01]  /*0e30*/  IMAD.IADD R23, R10, 0x1, R23 ;  /* 0x000000010a177824 */ /* 0x000fe200078e0217 */
[----:B------:R-:W-:Y:S01]  /*0e40*/  SEL R9, R9, RZ, P1 ;  /* 0x000000ff09097207 */ /* 0x000fe20000800000 */
[----:B------:R-:W-:Y:S01]  /*0e50*/  IMAD R5, R8, UR5, R5 ;  /* 0x0000000508057c24 */ /* 0x000fe2000f8e0205 */
[----:B------:R-:W-:-:S02]  /*0e60*/  IADD3 R7, PT, PT, R7, R13, R12 ;  /* 0x0000000d07077210 */ /* 0x000fc40007ffe00c */
[----:B------:R-:W-:Y:S02]  /*0e70*/  CS2R R24, SRZ ;  /* 0x0000000000187805 */ /* 0x000fe4000001ff00 */
[----:B------:R-:W-:Y:S01]  /*0e80*/  SEL R10, R10, RZ, !P4 ;  /* 0x000000ff0a0a7207 */ /* 0x000fe20006000000 */
[C---:B------:R-:W-:Y:S01]  /*0e90*/  IMAD.SHL.U32 R12, R9.reuse, 0x8, RZ ;  /* 0x00000008090c7824 */ /* 0x040fe200078e00ff */
[C---:B------:R-:W-:Y:S02]  /*0ea0*/  LEA R114, P0, R16.reuse, UR8, 0x3 ;  /* 0x0000000810727c11 */ /* 0x040fe4000f8018ff */
[----:B------:R-:W-:Y:S02]  /*0eb0*/  CS2R R14, SRZ ;  /* 0x00000000000e7805 */ /* 0x000fe4000001ff00 */
[----:B------:R-:W-:Y:S01]  /*0ec0*/  LOP3.LUT P4, RZ, R9, 0x8, RZ, 0xc0, !PT ;  /* 0x0000000809ff7812 */ /* 0x000fe2000788c0ff */
[----:B------:R-:W-:Y:S01]  /*0ed0*/  IMAD.IADD R10, R7, 0x1, R10 ;  /* 0x00000001070a7824 */ /* 0x000fe200078e020a */
[----:B------:R-:W-:Y:S01]  /*0ee0*/  LEA.HI.X R11, R16, UR9, R11, 0x3, P0 ;  /* 0x00000009100b7c11 */ /* 0x000fe200080f1c0b */
[C---:B------:R-:W-:Y:S01]  /*0ef0*/  IMAD.SHL.U32 R7, R9.reuse, 0x4, RZ ;  /* 0x0000000409077824 */ /* 0x040fe200078e00ff */
[----:B------:R-:W-:Y:S01]  /*0f00*/  LOP3.LUT P0, RZ, R12, 0x8, RZ, 0xc0, !PT ;  /* 0x000000080cff7812 */ /* 0x000fe2000780c0ff */
[----:B------:R-:W-:Y:S01]  /*0f10*/  IMAD.SHL.U32 R12, R9, 0x2, RZ ;  /* 0x00000002090c7824 */ /* 0x000fe200078e00ff */
[----:B------:R-:W1:Y:S01]  /*0f20*/  LDCU.64 UR8, c[0x0][0x3a8] ;  /* 0x00007500ff0877ac */ /* 0x000e620008000a00 */
[----:B------:R-:W-:-:S02]  /*0f30*/  SEL R10, R10, RZ, P1 ;  /* 0x000000ff0a0a7207 */ /* 0x000fc40000800000 */
[----:B------:R-:W-:Y:S02]  /*0f40*/  CS2R R16, SRZ ;  /* 0x0000000000107805 */ /* 0x000fe4000001ff00 */
[----:B------:R-:W-:Y:S02]  /*0f50*/  LOP3.LUT P6, RZ, R7, 0x8, RZ, 0xc0, !PT ;  /* 0x0000000807ff7812 */ /* 0x000fe400078cc0ff */
[----:B------:R-:W-:Y:S02]  /*0f60*/  CS2R R32, SRZ ;  /* 0x0000000000207805 */ /* 0x000fe4000001ff00 */
[----:B------:R-:W-:Y:S02]  /*0f70*/  LOP3.LUT P2, RZ, R12, 0x8, RZ, 0xc0, !PT ;  /* 0x000000080cff7812 */ /* 0x000fe4000784c0ff */
[--C-:B------:R-:W-:Y:S02]  /*0f80*/  SHF.R.U32.HI R7, RZ, 0x5, R9.reuse ;  /* 0x00000005ff077819 */ /* 0x100fe40000011609 */
[----:B------:R-:W-:-:S02]  /*0f90*/  SHF.R.U32.HI R12, RZ, 0x6, R9 ;  /* 0x00000006ff0c7819 */ /* 0x000fc40000011609 */
[----:B------:R-:W-:Y:S02]  /*0fa0*/  LOP3.LUT P3, RZ, R7, 0x8, RZ, 0xc0, !PT ;  /* 0x0000000807ff7812 */ /* 0x000fe4000786c0ff */
[----:B------:R-:W-:Y:S02]  /*0fb0*/  LEA R7, R4, UR6, 0x3 ;  /* 0x0000000604077c11 */ /* 0x000fe4000f8e18ff */
[--C-:B------:R-:W-:Y:S02]  /*0fc0*/  SHF.R.U32.HI R4, RZ, 0x7, R9.reuse ;  /* 0x00000007ff047819 */ /* 0x100fe40000011609 */
[----:B------:R-:W-:Y:S01]  /*0fd0*/  SHF.R.U32.HI R9, RZ, 0x8, R9 ;  /* 0x00000008ff097819 */ /* 0x000fe20000011609 */
[----:B------:R-:W-:Y:S01]  /*0fe0*/  @!PT LDS RZ, [RZ] ;  /* 0x00000000fffff984 */ /* 0x000fe20000000800 */
[----:B------:R-:W-:Y:S01]  /*0ff0*/  @!PT LDS RZ, [RZ] ;  /* 0x00000000fffff984 */ /* 0x000fe20000000800 */
[----:B------:R-:W-:Y:S01]  /*1000*/  @!PT LDS RZ, [RZ] ;  /* 0x00000000fffff984 */ /* 0x000fe20000000800 */
[----:B------:R-:W-:Y:S01]  /*1010*/  LDGSTS.E.LTC128B.64 [R7], desc[UR14][R30.64], P0 ;  /* 0x000000001e077fae */ /* 0x000fe200081a160e */
[----:B------:R-:W-:Y:S01]  /*1020*/  LOP3.LUT P1, RZ, R4, 0x8, RZ, 0xc0, !PT ;  /* 0x0000000804ff7812 */ /* 0x000fe2000782c0ff */
[----:B------:R-:W-:Y:S01]  /*1030*/  IMAD.SHL.U32 R4, R10, 0x8, RZ ;  /* 0x000000080a047824 */ /* 0x000fe200078e00ff */
[----:B------:R-:W-:Y:S01]  /*1040*/  LOP3.LUT P0, RZ, R12, 0x8, RZ, 0xc0, !PT ;  /* 0x000000080cff7812 */ /* 0x000fe2000780c0ff */
[----:B------:R-:W-:Y:S01]  /*1050*/  LDGSTS.E.LTC128B.64 [R7+0x80], desc[UR14][R30.64+0x80], P6 ;  /* 0x000800801e077fae */ /* 0x000fe2000b1a160e */
[----:B------:R-:W-:Y:S01]  /*1060*/  LOP3.LUT P6, RZ, R9, 0x8, RZ, 0xc0, !PT ;  /* 0x0000000809ff7812 */ /* 0x000fe200078cc0ff */
[----:B------:R-:W-:Y:S01]  /*1070*/  IMAD.WIDE.U32 R8, R8, UR4, RZ ;  /* 0x0000000408087c25 */ /* 0x000fe2000f8e00ff */
[----:B------:R-:W2:Y:S01]  /*1080*/  LDCU.64 UR4, c[0x0][0x3c8] ;  /* 0x00007900ff0477ac */ /* 0x000ea20008000a00 */
[----:B------:R-:W-:Y:S01]  /*1090*/  LDGSTS.E.LTC128B.64 [R7+0x100], desc[UR14][R30.64+0x100], P2 ;  /* 0x001001001e077fae */ /* 0x000fe200091a160e */
[----:B-1----:R-:W-:Y:S01]  /*10a0*/  IADD3 R12, P2, PT, R30, UR8, RZ ;  /* 0x000000081e0c7c10 */ /* 0x002fe2000ff5e0ff */
[----:B------:R-:W-:Y:S01]  /*10b0*/  IMAD.IADD R5, R9, 0x1, R5 ;  /* 0x0000000109057824 */ /* 0x000fe200078e0205 */
[----:B------:R-:W-:Y:S01]  /*10c0*/  SEL R105, R6, RZ, P5 ;  /* 0x000000ff06697207 */ /* 0x000fe20002800000 */
[----:B------:R1:W-:Y:S01]  /*10d0*/  LDGSTS.E.LTC128B.64 [R7+0x180], desc[UR14][R30.64+0x180], P4 ;  /* 0x001801801e077fae */ /* 0x0003e2000a1a160e */
[----:B------:R-:W-:-:S02]  /*10e0*/  IADD3.X R13, PT, PT, R31, UR9, RZ, P2, !PT ;  /* 0x000000091f0d7c10 */ /* 0x000fc400097fe4ff */
[----:B------:R-:W-:Y:S01]  /*10f0*/  LOP3.LUT P4, RZ, R4, 0x8, RZ, 0xc0, !PT ;  /* 0x0000000804ff7812 */ /* 0x000fe2000788c0ff */
[----:B------:R-:W-:Y:S01]  /*1100*/  IMAD.SHL.U32 R4, R10, 0x4, RZ ;  /* 0x000000040a047824 */ /* 0x000fe200078e00ff */
[----:B------:R-:W-:Y:S01]  /*1110*/  IADD3 R114, P2, PT, R114, R12, RZ ;  /* 0x0000000c72727210 */ /* 0x000fe20007f5e0ff */
[----:B------:R-:W-:Y:S01]  /*1120*/  LDGSTS.E.LTC128B.64 [R7+0x1000], desc[UR14][R12.64], P3 ;  /* 0x010000000c077fae */ /* 0x000fe200099a160e */
[----:B------:R-:W-:Y:S02]  /*1130*/  SHF.R.U32.HI R6, RZ, 0x5, R10 ;  /* 0x00000005ff067819 */ /* 0x000fe4000001160a */
[----:B------:R-:W-:Y:S01]  /*1140*/  LOP3.LUT P3, RZ, R4, 0x8, RZ, 0xc0, !PT ;  /* 0x0000000804ff7812 */ /* 0x000fe2000786c0ff */
[----:B------:R-:W-:Y:S01]  /*1150*/  IMAD.SHL.U32 R4, R10, 0x2, RZ ;  /* 0x000000020a047824 */ /* 0x000fe200078e00ff */
[----:B------:R-:W-:Y:S01]  /*1160*/  LDGSTS.E.LTC128B.64 [R7+0x1080], desc[UR14][R12.64+0x80], P0 ;  /* 0x010800800c077fae */ /* 0x000fe200081a160e */
[----:B------:R-:W-:Y:S01]  /*1170*/  IMAD.X R115, R11, 0x1, R13, P2 ;  /* 0x000000010b737824 */ /* 0x000fe200010e060d */
[----:B------:R-:W-:-:S02]  /*1180*/  LEA R112, P0, R8, UR10, 0x3 ;  /* 0x0000000a08707c11 */ /* 0x000fc4000f8018ff */
[----:B------:R-:W-:Y:S01]  /*1190*/  LDGSTS.E.LTC128B.64 [R7+0x1100], desc[UR14][R12.64+0x100], P1 ;  /* 0x011001000c077fae */ /* 0x000fe200089a160e */
[----:B------:R-:W-:Y:S01]  /*11a0*/  LOP3.LUT P1, RZ, R4, 0x8, RZ, 0xc0, !PT ;  /* 0x0000000804ff7812 */ /* 0x000fe2000782c0ff */
[----:B------:R-:W-:Y:S01]  /*11b0*/  IMAD.SHL.U32 R4, R105, 0x8, RZ ;  /* 0x0000000869047824 */ /* 0x000fe200078e00ff */
[----:B------:R-:W-:Y:S01]  /*11c0*/  LOP3.LUT P2, RZ, R10, 0x8, RZ, 0xc0, !PT ;  /* 0x000000080aff7812 */ /* 0x000fe2000784c0ff */
[----:B------:R3:W-:Y:S01]  /*11d0*/  LDGSTS.E.LTC128B.64 [R7+0x1180], desc[UR14][R12.64+0x180], P6 ;  /* 0x011801800c077fae */ /* 0x0007e2000b1a160e */
[----:B------:R-:W-:Y:S02]  /*11e0*/  LEA.HI.X R5, R8, UR11, R5, 0x3, P0 ;  /* 0x0000000b08057c11 */ /* 0x000fe400080f1c05 */
[----:B------:R-:W-:Y:S01]  /*11f0*/  LOP3.LUT P0, RZ, R4, 0x8, RZ, 0xc0, !PT ;  /* 0x0000000804ff7812 */ /* 0x000fe2000780c0ff */
[----:B------:R-:W-:Y:S01]  /*1200*/  LDGSTS.E.LTC128B.64 [R7+0x6000], desc[UR14][R18.64], P4 ;  /* 0x0600000012077fae */ /* 0x000fe2000a1a160e */
[----:B------:R-:W-:Y:S02]  /*1210*/  SHF.R.U32.HI R4, RZ, 0x6, R10 ;  /* 0x00000006ff047819 */ /* 0x000fe4000001160a */
[----:B------:R-:W-:Y:S01]  /*1220*/  LOP3.LUT P6, RZ, R6, 0x8, RZ, 0xc0, !PT ;  /* 0x0000000806ff7812 */ /* 0x000fe200078cc0ff */
[----:B------:R-:W-:Y:S01]  /*1230*/  LDGSTS.E.LTC128B.64 [R7+0x6080], desc[UR14][R18.64+0x80], P3 ;  /* 0x0608008012077fae */ /* 0x000fe200099a160e */
[----:B------:R-:W-:-:S02]  /*1240*/  LOP3.LUT P3, RZ, R4, 0x8, RZ, 0xc0, !PT ;  /* 0x0000000804ff7812 */ /* 0x000fc4000786c0ff */
[----:B-1----:R-:W-:Y:S02]  /*1250*/  CS2R R30, SRZ ;  /* 0x00000000001e7805 */ /* 0x002fe4000001ff00 */
[--C-:B------:R-:W-:Y:S01]  /*1260*/  SHF.R.U32.HI R4, RZ, 0x7, R10.reuse ;  /* 0x00000007ff047819 */ /* 0x100fe2000001160a */
[----:B------:R-:W-:Y:S01]  /*1270*/  LDGSTS.E.LTC128B.64 [R7+0x6100], desc[UR14][R18.64+0x100], P1 ;  /* 0x0610010012077fae */ /* 0x000fe200089a160e */
[----:B--2---:R-:W-:Y:S02]  /*1280*/  IADD3 R8, P1, PT, R18, UR4, RZ ;  /* 0x0000000412087c10 */ /* 0x004fe4000ff3e0ff */
[----:B------:R-:W-:Y:S01]  /*1290*/  SHF.R.U32.HI R10, RZ, 0x8, R10 ;  /* 0x00000008ff0a7819 */ /* 0x000fe2000001160a */
[----:B------:R1:W-:Y:S01]  /*12a0*/  LDGSTS.E.LTC128B.64 [R7+0x6180], desc[UR14][R18.64+0x180], P2 ;  /* 0x0618018012077fae */ /* 0x0003e200091a160e */
[----:B------:R-:W-:Y:S02]  /*12b0*/  IADD3.X R9, PT, PT, R19, UR5, RZ, P1, !PT ;  /* 0x0000000513097c10 */ /* 0x000fe40008ffe4ff */
[----:B------:R-:W-:Y:S01]  /*12c0*/  LOP3.LUT P2, RZ, R4, 0x8, RZ, 0xc0, !PT ;  /* 0x0000000804ff7812 */ /* 0x000fe2000784c0ff */
[----:B------:R-:W-:Y:S01]  /*12d0*/  IMAD.SHL.U32 R4, R105, 0x4, RZ ;  /* 0x0000000469047824 */ /* 0x000fe200078e00ff */
[----:B------:R-:W-:Y:S01]  /*12e0*/  IADD3 R112, P4, PT, R112, R8, RZ ;  /* 0x0000000870707210 */ /* 0x000fe20007f9e0ff */
[----:B------:R-:W-:Y:S01]  /*12f0*/  LDGSTS.E.LTC128B.64 [R7+0x7000], desc[UR14][R8.64], P6 ;  /* 0x0700000008077fae */ /* 0x000fe2000b1a160e */
[----:B------:R-:W-:-:S02]  /*1300*/  LOP3.LUT P1, RZ, R10, 0x8, RZ, 0xc0, !PT ;  /* 0x000000080aff7812 */ /* 0x000fc4000782c0ff */
[----:B------:R-:W-:Y:S01]  /*1310*/  SEL R106, R23, RZ, P5 ;  /* 0x000000ff176a7207 */ /* 0x000fe20002800000 */
[----:B------:R-:W-:Y:S01]  /*1320*/  IMAD.X R113, R5, 0x1, R9, P4 ;  /* 0x0000000105717824 */ /* 0x000fe200020e0609 */
[----:B------:R-:W-:Y:S01]  /*1330*/  LOP3.LUT P4, RZ, R4, 0x8, RZ, 0xc0, !PT ;  /* 0x0000000804ff7812 */ /* 0x000fe2000788c0ff */
[----:B------:R-:W-:Y:S01]  /*1340*/  IMAD.SHL.U32 R5, R105, 0x2, RZ ;  /* 0x0000000269057824 */ /* 0x000fe200078e00ff */
[--C-:B------:R-:W-:Y:S01]  /*1350*/  SHF.R.U32.HI R4, RZ, 0x7, R105.reuse ;  /* 0x00000007ff047819 */ /* 0x100fe20000011669 */
[----:B------:R-:W-:Y:S01]  /*1360*/  LDGSTS.E.LTC128B.64 [R7+0x7080], desc[UR14][R8.64+0x80], P3 ;  /* 0x0708008008077fae */ /* 0x000fe200099a160e */
[----:B------:R-:W-:Y:S02]  /*1370*/  SHF.R.U32.HI R6, RZ, 0x5, R105 ;  /* 0x00000005ff067819 */ /* 0x000fe40000011669 */
[----:B------:R-:W-:Y:S02]  /*1380*/  CS2R R22, SRZ ;  /* 0x0000000000167805 */ /* 0x000fe4000001ff00 */
[----:B------:R-:W-:Y:S01]  /*1390*/  LOP3.LUT P6, RZ, R5, 0x8, RZ, 0xc0, !PT ;  /* 0x0000000805ff7812 */ /* 0x000fe200078cc0ff */
[----:B------:R-:W-:Y:S01]  /*13a0*/  LDGSTS.E.LTC128B.64 [R7+0x7100], desc[UR14][R8.64+0x100], P2 ;  /* 0x0710010008077fae */ /* 0x000fe200091a160e */
[----:B------:R-:W-:-:S02]  /*13b0*/  LOP3.LUT P5, RZ, R105, 0x8, RZ, 0xc0, !PT ;  /* 0x0000000869ff7812 */ /* 0x000fc400078ac0ff */
[----:B---3--:R-:W-:Y:S02]  /*13c0*/  CS2R R12, SRZ ;  /* 0x00000000000c7805 */ /* 0x008fe4000001ff00 */
[--C-:B------:R-:W-:Y:S01]  /*13d0*/  SHF.R.U32.HI R5, RZ, 0x6, R105.reuse ;  /* 0x00000006ff057819 */ /* 0x100fe20000011669 */
[----:B------:R2:W-:Y:S01]  /*13e0*/  LDGSTS.E.LTC128B.64 [R7+0x7180], desc[UR14][R8.64+0x180], P1 ;  /* 0x0718018008077fae */ /* 0x0005e200089a160e */
[----:B------:R-:W-:Y:S02]  /*13f0*/  LOP3.LUT P1, RZ, R4, 0x8, RZ, 0xc0, !PT ;  /* 0x0000000804ff7812 */ /* 0x000fe4000782c0ff */
[----:B------:R-:W-:Y:S01]  /*1400*/  SHF.R.U32.HI R4, RZ, 0x8, R105 ;  /* 0x00000008ff047819 */ /* 0x000fe20000011669 */
[----:B------:R-:W0:Y:S01]  /*1410*/  LDGDEPBAR ;  /* 0x00000000000079af */ /* 0x000e220000000000 */
[----:B------:R-:W-:Y:S02]  /*1420*/  LOP3.LUT P3, RZ, R6, 0x8, RZ, 0xc0, !PT ;  /* 0x0000000806ff7812 */ /* 0x000fe4000786c0ff */
[----:B-1----:R-:W-:-:S02]  /*1430*/  CS2R R18, SRZ ;  /* 0x0000000000127805 */ /* 0x002fc4000001ff00 */
[----:B------:R-:W-:Y:S01]  /*1440*/  LOP3.LUT P2, RZ, R5, 0x8, RZ, 0xc0, !PT ;  /* 0x0000000805ff7812 */ /* 0x000fe2000784c0ff */
[----:B------:R-:W-:Y:S01]  /*1450*/  LDGSTS.E.LTC128B.64 [R7+0x2000], desc[UR14][R114.64], P0 ;  /* 0x0200000072077fae */ /* 0x000fe200081a160e */
[----:B------:R-:W-:Y:S01]  /*1460*/  LOP3.LUT P0, RZ, R4, 0x8, RZ, 0xc0, !PT ;  /* 0x0000000804ff7812 */ /* 0x000fe2000780c0ff */
[C---:B------:R-:W-:Y:S01]  /*1470*/  IMAD.SHL.U32 R4, R106.reuse, 0x8, RZ ;  /* 0x000000086a047824 */ /* 0x040fe200078e00ff */
[----:B------:R-:W-:Y:S01]  /*1480*/  LEA.HI.SX32 R107, R107, 0xfffffffe, 0x1c ;  /* 0xfffffffe6b6b7811 */ /* 0x000fe200078fe2ff */
[----:B------:R-:W-:Y:S01]  /*1490*/  LDGSTS.E.LTC128B.64 [R7+0x2080], desc[UR14][R114.64+0x80], P4 ;  /* 0x0208008072077fae */ /* 0x000fe2000a1a160e */
[----:B------:R-:W-:-:S03]  /*14a0*/  IMAD.SHL.U32 R5, R106, 0x4, RZ ;  /* 0x000000046a057824 */ /* 0x000fc600078e00ff */
[----:B------:R-:W-:Y:S01]  /*14b0*/  LDGSTS.E.LTC128B.64 [R7+0x2100], desc[UR14][R114.64+0x100], P6 ;  /* 0x0210010072077fae */ /* 0x000fe2000b1a160e */
[----:B------:R-:W-:Y:S01]  /*14c0*/  LOP3.LUT P6, RZ, R4, 0x8, RZ, 0xc0, !PT ;  /* 0x0000000804ff7812 */ /* 0x000fe200078cc0ff */
[----:B------:R-:W-:Y:S02]  /*14d0*/  IMAD.SHL.U32 R4, R106, 0x2, RZ ;  /* 0x000000026a047824 */ /* 0x000fe400078e00ff */
[----:B------:R-:W-:Y:S01]  /*14e0*/  LDGSTS.E.LTC128B.64 [R7+0x2180], desc[UR14][R114.64+0x180], P5 ;  /* 0x0218018072077fae */ /* 0x000fe2000a9a160e */
[----:B------:R-:W-:Y:S02]  /*14f0*/  LOP3.LUT P5, RZ, R5, 0x8, RZ, 0xc0, !PT ;  /* 0x0000000805ff7812 */ /* 0x000fe400078ac0ff */
[----:B------:R-:W-:Y:S02]  /*1500*/  SHF.R.U32.HI R5, RZ, 0x6, R106 ;  /* 0x00000006ff057819 */ /* 0x000fe4000001166a */
[----:B--2---:R-:W-:-:S04]  /*1510*/  IADD3 R8, P4, PT, R114, UR8, RZ ;  /* 0x0000000872087c10 */ /* 0x004fc8000ff9e0ff */
[----:B------:R-:W-:Y:S02]  /*1520*/  IADD3.X R9, PT, PT, R115, UR9, RZ, P4, !PT ;  /* 0x0000000973097c10 */ /* 0x000fe4000a7fe4ff */
[----:B------:R-:W-:Y:S02]  /*1530*/  LOP3.LUT P4, RZ, R4, 0x8, RZ, 0xc0, !PT ;  /* 0x0000000804ff7812 */ /* 0x000fe4000788c0ff */
[--C-:B------:R-:W-:Y:S01]  /*1540*/  SHF.R.U32.HI R4, RZ, 0x5, R106.reuse ;  /* 0x00000005ff047819 */ /* 0x100fe2000001166a */
[----:B------:R-:W-:Y:S03]  /*1550*/  LDGSTS.E.LTC128B.64 [R7+0x3000], desc[UR14][R8.64], P3 ;  /* 0x0300000008077fae */ /* 0x000fe600099a160e */
[----:B------:R-:W-:Y:S01]  /*1560*/  LOP3.LUT P3, RZ, R4, 0x8, RZ, 0xc0, !PT ;  /* 0x0000000804ff7812 */ /* 0x000fe2000786c0ff */
[----:B------:R-:W-:Y:S01]  /*1570*/  LDGSTS.E.LTC128B.64 [R7+0x3080], desc[UR14][R8.64+0x80], P2 ;  /* 0x0308008008077fae */ /* 0x000fe200091a160e */
[----:B------:R-:W-:-:S02]  /*1580*/  SHF.R.U32.HI R4, RZ, 0x7, R106 ;  /* 0x00000007ff047819 */ /* 0x000fc4000001166a */
[----:B------:R-:W-:Y:S01]  /*1590*/  LOP3.LUT P2, RZ, R5, 0x8, RZ, 0xc0, !PT ;  /* 0x0000000805ff7812 */ /* 0x000fe2000784c0ff */
[----:B------:R-:W-:Y:S01]  /*15a0*/  LDGSTS.E.LTC128B.64 [R7+0x3100], desc[UR14][R8.64+0x100], P1 ;  /* 0x0310010008077fae */ /* 0x000fe200089a160e */
[----:B------:R-:W-:Y:S02]  /*15b0*/  LOP3.LUT P1, RZ, R4, 0x8, RZ, 0xc0, !PT ;  /* 0x0000000804ff7812 */ /* 0x000fe4000782c0ff */
[----:B------:R-:W-:Y:S01]  /*15c0*/  SHF.R.U32.HI R4, RZ, 0x8, R106 ;  /* 0x00000008ff047819 */ /* 0x000fe2000001166a */
[----:B------:R1:W-:Y:S01]  /*15d0*/  LDGSTS.E.LTC128B.64 [R7+0x3180], desc[UR14][R8.64+0x180], P0 ;  /* 0x0318018008077fae */ /* 0x0003e200081a160e */
[----:B------:R-:W-:Y:S01]  /*15e0*/  IADD3 R10, P0, PT, R112, UR4, RZ ;  /* 0x00000004700a7c10 */ /* 0x000fe2000ff1e0ff */
[----:B------:R-:W-:Y:S02]  /*15f0*/  ULOP3.LUT UR4, UR18, 0xfffc, URZ, 0xc0, !UPT ;  /* 0x0000fffc12047892 */ /* 0x000fe4000f8ec0ff */
[----:B------:R-:W-:Y:S01]  /*1600*/  LDGSTS.E.LTC128B.64 [R7+0x8000], desc[UR14][R112.64], P6 ;  /* 0x0800000070077fae */ /* 0x000fe2000b1a160e */
[----:B------:R-:W-:Y:S01]  /*1610*/  LOP3.LUT P6, RZ, R106, 0x8, RZ, 0xc0, !PT ;  /* 0x000000086aff7812 */ /* 0x000fe200078cc0ff */
[----:B------:R-:W-:Y:S01]  /*1620*/  UIADD3 UR4, UPT, UPT, UR16, -UR4, URZ ;  /* 0x8000000410047290 */ /* 0x000fe2000fffe0ff */
[----:B------:R-:W-:Y:S01]  /*1630*/  IADD3.X R11, PT, PT, R113, UR5, RZ, P0, !PT ;  /* 0x00000005710b7c10 */ /* 0x000fe200087fe4ff */
[----:B------:R-:W-:Y:S01]  /*1640*/  LDGSTS.E.LTC128B.64 [R7+0x8080], desc[UR14][R112.64+0x80], P5 ;  /* 0x0808008070077fae */ /* 0x000fe2000a9a160e */
[----:B------:R-:W-:Y:S01]  /*1650*/  LOP3.LUT P5, RZ, R4, 0x8, RZ, 0xc0, !PT ;  /* 0x0000000804ff7812 */ /* 0x000fe200078ac0ff */
[----:B------:R-:W-:Y:S01]  /*1660*/  ULOP3.LUT UR16, UR4, 0x80, URZ, 0xc0, !UPT ;  /* 0x0000008004107892 */ /* 0x000fe2000f8ec0ff */
[----:B------:R-:W-:Y:S01]  /*1670*/  ISETP.GE.AND P0, PT, R0, 0x10, PT ;  /* 0x000000100000780c */ /* 0x000fe20003f06270 */
[----:B------:R-:W-:Y:S01]  /*1680*/  LDGSTS.E.LTC128B.64 [R7+0x8100], desc[UR14][R112.64+0x100], P4 ;  /* 0x0810010070077fae */ /* 0x000fe2000a1a160e */
[----:B------:R-:W-:Y:S01]  /*1690*/  USHF.R.S32.HI UR18, URZ, 0x2, UR18 ;  /* 0x00000002ff127899 */ /* 0x000fe20008011412 */
[----:B------:R-:W-:Y:S01]  /*16a0*/  CS2R R4, SRZ ;  /* 0x0000000000047805 */ /* 0x000fe2000001ff00 */
[----:B------:R-:W-:-:S02]  /*16b0*/  ULEA.HI UR16, UR16, UR4, URZ, 0x19 ;  /* 0x0000000410107291 */ /* 0x000fc4000f8fc8ff */
[----:B------:R-:W-:Y:S01]  /*16c0*/  USHF.L.U32 UR7, UR18, 0xd, URZ ;  /* 0x0000000d12077899 */ /* 0x000fe200080006ff */
[----:B------:R-:W-:Y:S01]  /*16d0*/  LDGSTS.E.LTC128B.64 [R7+0x8180], desc[UR14][R112.64+0x180], P6 ;  /* 0x0818018070077fae */ /* 0x000fe2000b1a160e */
[----:B------:R-:W-:Y:S02]  /*16e0*/  ULOP3.LUT UR17, UR16, 0xfffe, URZ, 0xc0, !UPT ;  /* 0x0000fffe10117892 */ /* 0x000fe4000f8ec0ff */
[----:B------:R-:W-:Y:S01]  /*16f0*/  UPRMT UR16, UR16, 0x8880, URZ ;  /* 0x0000888010107896 */ /* 0x000fe200080000ff */
[----:B------:R-:W-:Y:S01]  /*1700*/  LDGSTS.E.LTC128B.64 [R7+0x9000], desc[UR14][R10.64], P3 ;  /* 0x090000000a077fae */ /* 0x000fe200099a160e */
[----:B------:R-:W-:Y:S02]  /*1710*/  UIADD3 UR17, UPT, UPT, URZ, -UR17, URZ ;  /* 0x80000011ff117290 */ /* 0x000fe4000fffe0ff */
[----:B------:R-:W-:Y:S01]  /*1720*/  USHF.R.S32.HI UR16, URZ, 0x1, UR16 ;  /* 0x00000001ff107899 */ /* 0x000fe20008011410 */
[----:B------:R-:W-:Y:S01]  /*1730*/  LDGSTS.E.LTC128B.64 [R7+0x9080], desc[UR14][R10.64+0x80], P2 ;  /* 0x090800800a077fae */ /* 0x000fe200091a160e */
[----:B------:R-:W-:Y:S01]  /*1740*/  UPRMT UR17, UR17, 0x7710, URZ ;  /* 0x0000771011117896 */ /* 0x000fe200080000ff */
[----:B-1----:R-:W-:Y:S01]  /*1750*/  CS2R R8, SRZ ;  /* 0x0000000000087805 */ /* 0x002fe2000001ff00 */
[----:B------:R-:W-:Y:S01]  /*1760*/  UPRMT UR16, UR16, 0x9910, URZ ;  /* 0x0000991010107896 */ /* 0x000fe200080000ff */
[----:B------:R-:W-:Y:S01]  /*1770*/  LDGSTS.E.LTC128B.64 [R7+0x9100], desc[UR14][R10.64+0x100], P1 ;  /* 0x091001000a077fae */ /* 0x000fe200089a160e */
[----:B------:R-:W-:-:S02]  /*1780*/  UIADD3 UR17, UPT, UPT, UR4, UR17, URZ ;  /* 0x0000001104117290 */ /* 0x000fc4000fffe0ff */
[----:B------:R-:W-:Y:S01]  /*1790*/  ULEA UR4, UR16, UR7, 0x8 ;  /* 0x0000000710047291 */ /* 0x000fe2000f8e40ff */
[----:B------:R1:W-:Y:S01]  /*17a0*/  LDGSTS.E.LTC128B.64 [R7+0x9180], desc[UR14][R10.64+0x180], P5 ;  /* 0x091801800a077fae */ /* 0x0003e2000a9a160e */
[----:B------:R-:W-:Y:S02]  /*17b0*/  UPRMT UR5, UR17, 0x8880, URZ ;  /* 0x0000888011057896 */ /* 0x000fe400080000ff */
[----:B------:R-:W-:Y:S01]  /*17c0*/  ULOP3.LUT UR17, UR17, 0xffff, URZ, 0xc0, !UPT ;  /* 0x0000ffff11117892 */ /* 0x000fe2000f8ec0ff */
[----:B------:R-:W0:Y:S01]  /*17d0*/  LDGDEPBAR ;  /* 0x00000000000079af */ /* 0x000e220000000000 */
[----:B------:R-:W-:Y:S02]  /*17e0*/  ULEA UR5, UR5, UR7, 0x8 ;  /* 0x0000000705057291 */ /* 0x000fe4000f8e40ff */
[----:B------:R-:W-:Y:S01]  /*17f0*/  UPRMT UR17, UR17, 0x8880, URZ ;  /* 0x0000888011117896 */ /* 0x000fe200080000ff */
[----:B-1----:R-:W-:Y:S01]  /*1800*/  CS2R R10, SRZ ;  /* 0x00000000000a7805 */ /* 0x002fe2000001ff00 */
[----:B------:R-:W-:-:S04]  /*1810*/  DEPBAR.LE SB0, 0x1 ;  /* 0x000080400000791a */ /* 0x000fc80000000000 */
[----:B------:R-:W-:Y:S01]  /*1820*/  CS2R R6, SRZ ;  /* 0x0000000000067805 */ /* 0x000fe2000001ff00 */
[----:B------:R-:W-:Y:S06]  /*1830*/  BAR.SYNC.DEFER_BLOCKING 0x0 ;  /* 0x0000000000007b1d */ /* 0x000fec0000010000 */
[----:B------:R-:W-:Y:S05]  /*1840*/  @!P0 BRA `(.L_x_3) ;  /* 0x0000001000188947 */ /* 0x000fea0003800000 */
[C---:B------:R-:W-:Y:S01]  /*1850*/  LOP3.LUT R54, R85.reuse, 0x1f, RZ, 0xc0, !PT ;  /* 0x0000001f55367812 */ /* 0x040fe200078ec0ff */
[----:B------:R-:W1:Y:S01]  /*1860*/  LDC.64 R100, c[0x0][0x3d0] ;  /* 0x0000f400ff647b82 */ /* 0x000e620000000a00 */
[----:B------:R-:W-:Y:S01]  /*1870*/  LOP3.LUT R55, R85, 0x8, RZ, 0xc0, !PT ;  /* 0x0000000855377812 */ /* 0x000fe200078ec0ff */
[----:B------:R-:W2:Y:S01]  /*1880*/  LDCU.64 UR10, c[0x0][0x3c8] ;  /* 0x00007900ff0a77ac */ /* 0x000ea20008000a00 */
[----:B------:R-:W-:Y:S02]  /*1890*/  SHF.R.U32.HI R54, RZ, 0x3, R54 ;  /* 0x00000003ff367819 */ /* 0x000fe40000011636 */
[----:B------:R-:W-:Y:S01]  /*18a0*/  LOP3.LUT R104, R2, 0x3c, R3, 0xf8, !PT ;  /* 0x0000003c02687812 */ /* 0x000fe200078ef803 */
[----:B------:R-:W3:Y:S01]  /*18b0*/  LDCU.64 UR8, c[0x0][0x3a8] ;  /* 0x00007500ff0877ac */ /* 0x000ee20008000a00 */
[C---:B------:R-:W-:Y:S01]  /*18c0*/  LOP3.LUT R0, R54.reuse, 0x7, R85, 0x78, !PT ;  /* 0x0000000736007812 */ /* 0x040fe200078e7855 */
[----:B------:R-:W1:Y:S01]  /*18d0*/  LDC.64 R2, c[0x0][0x3b0] ;  /* 0x0000ec00ff027b82 */ /* 0x000e620000000a00 */
[----:B------:R-:W-:Y:S01]  /*18e0*/  SHF.R.U32.HI R55, RZ, 0x3, R55 ;  /* 0x00000003ff377819 */ /* 0x000fe20000011637 */
[----:B------:R-:W-:Y:S01]  /*18f0*/  UMOV UR13, URZ ;  /* 0x000000ff000d7c82 */ /* 0x000fe20008000000 */
[----:B------:R-:W-:Y:S01]  /*1900*/  ISETP.NE.AND P0, PT, R107, RZ, PT ;  /* 0x000000ff6b00720c */ /* 0x000fe20003f05270 */
[----:B------:R-:W-:Y:S01]  /*1910*/  IMAD R0, R54, 0x20, R0 ;  /* 0x0000002036007824 */ /* 0x000fe200078e0200 */
[----:B------:R-:W-:Y:S01]  /*1920*/  UMOV UR12, 0x2 ;  /* 0x00000002000c7882 */ /* 0x000fe20000000000 */
[----:B------:R-:W-:Y:S01]  /*1930*/  IMAD R55, R86, 0x2, R55 ;  /* 0x0000000256377824 */ /* 0x000fe200078e0237 */
[----:B------:R-:W-:Y:S01]  /*1940*/  SEL R106, R106, RZ, P0 ;  /* 0x000000ff6a6a7207 */ /* 0x000fe20000000000 */
[----:B------:R-:W-:Y:S01]  /*1950*/  UMOV UR7, 0x4000 ;  /* 0x0000400000077882 */ /* 0x000fe20000000000 */
[----:B------:R-:W-:Y:S01]  /*1960*/  LEA R0, R0, UR6, 0x4 ;  /* 0x0000000600007c11 */ /* 0x000fe2000f8e20ff */
[----:B------:R-:W-:Y:S01]  /*1970*/  UMOV UR21, 0x4000 ;  /* 0x0000400000157882 */ /* 0x000fe20000000000 */
[----:B------:R-:W-:Y:S01]  /*1980*/  LOP3.LUT R55, R55, R84, RZ, 0x3c, !PT ;  /* 0x0000005437377212 */ /* 0x000fe200078e3cff */
[----:B------:R-:W-:Y:S01]  /*1990*/  UMOV UR19, 0xffffc000 ;  /* 0xffffc00000137882 */ /* 0x000fe20000000000 */
[----:B------:R-:W-:Y:S01]  /*19a0*/  SEL R105, R105, RZ, P0 ;  /* 0x000000ff69697207 */ /* 0x000fe20000000000 */
[----:B------:R1:W1:Y:S02]  /*19b0*/  LDS.128 R76, [R0+UR4+0x6080] ;  /* 0x00608004004c7984 */ /* 0x0002640008000c00 */
[----:B------:R-:W-:Y:S01]  /*19c0*/  IMAD R104, R104, 0x40, R55 ;  /* 0x0000004068687824 */ /* 0x000fe200078e0237 */
[----:B------:R-:W-:Y:S01]  /*19d0*/  CS2R R54, SRZ ;  /* 0x0000000000367805 */ /* 0x000fe2000001ff00 */
[----:B------:R1:W1:Y:S03]  /*19e0*/  LDS.128 R72, [R0+UR4+0x6000] ;  /* 0x0060000400487984 */ /* 0x0002660008000c00 */
[----:B------:R-:W-:Y:S01]  /*19f0*/  LEA R104, R104, UR6, 0x3 ;  /* 0x0000000668687c11 */ /* 0x000fe2000f8e18ff */
[----:B------:R1:W1:Y:S04]  /*1a00*/  LDS.128 R80, [R0+UR5+0x80] ;  /* 0x0000800500507984 */ /* 0x0002680008000c00 */
[----:B--23--:R1:W1:Y:S02]  /*1a10*/  LDS.128 R68, [R0+UR5] ;  /* 0x0000000500447984 */ /* 0x00c2640008000c00 */
.L_x_4:
[----:B------:R-:W-:-:S04]  /*1a20*/  DEPBAR.LE SB5, 0xc ;  /* 0x0000d3000000791a */ /* 0x000fc80000000000 */
[C---:B-1----:R-:W5:Y:S01]  /*1a30*/  DMMA.8x8x4 R4, R68.reuse, R72, R4 ;  /* 0x000000484404723f */ /* 0x042f620000000004 */
[----:B---3--:R-:W-:Y:S01]  /*1a40*/  LDS.128 R84, [R0+UR5+0x800] ;  /* 0x0008000500547984 */ /* 0x008fe20008000c00 */
[----:B------:R-:W-:Y:S02]  /*1a50*/  UIADD3 UR13, UPT, UPT, UR13, 0x1, URZ ;  /* 0x000000010d0d7890 */ /* 0x000fe4000fffe0ff */
[----:B------:R-:W-:Y:S01]  /*1a60*/  IADD3 R112, P3, P2, R112, UR10, R100 ;  /* 0x0000000a70707c10 */ /* 0x000fe2000fa7e064 */
[----:B------:R-:W-:Y:S01]  /*1a70*/  VIADD R109, R104, UR7 ;  /* 0x00000007686d7c36 */ /* 0x000fe20008000000 */
[----:B------:R-:W-:Y:S01]  /*1a80*/  IADD3 R114, P1, P0, R114, UR8, R2 ;  /* 0x0000000872727c10 */ /* 0x000fe2000f83e002 */
[C---:B------:R-:W-:Y:S01]  /*1a90*/  VIADD R103, R0.reuse, UR5 ;  /* 0x0000000500677c36 */ /* 0x040fe20008000000 */
[----:B------:R-:W-:Y:S01]  /*1aa0*/  IADD3.X R113, PT, PT, R113, UR11, R101, P3, P2 ;  /* 0x0000000b71717c10 */ /* 0x000fe20009fe4465 */
[----:B------:R-:W1:Y:S01]  /*1ab0*/  LDS.128 R88, [R0+UR4+0x6800] ;  /* 0x0068000400587984 */ /* 0x000e620008000c00 */
[----:B------:R-:W-:Y:S01]  /*1ac0*/  LOP3.LUT P3, RZ, R105, 0x1, RZ, 0xc0, !PT ;  /* 0x0000000169ff7812 */ /* 0x000fe2000786c0ff */
[----:B------:R-:W-:Y:S01]  /*1ad0*/  VIADD R102, R0, UR4 ;  /* 0x0000000400667c36 */ /* 0x000fe20008000000 */
[----:B------:R-:W-:Y:S01]  /*1ae0*/  IADD3.X R115, PT, PT, R115, UR9, R3, P1, P0 ;  /* 0x0000000973737c10 */ /* 0x000fe20008fe0403 */
[----:B------:R-:W-:Y:S01]  /*1af0*/  UISETP.NE.AND UP0, UPT, UR13, 0x3, UPT ;  /* 0x000000030d00788c */ /* 0x000fe2000bf05270 */
[----:B------:R-:W-:Y:S01]  /*1b00*/  LOP3.LUT P1, RZ, R106, 0x1, RZ, 0xc0, !PT ;  /* 0x000000016aff7812 */ /* 0x000fe2000782c0ff */
[----:B------:R-:W-:Y:S01]  /*1b10*/  UIADD3 UR12, UPT, UPT, UR12, 0x1, URZ ;  /* 0x000000010c0c7890 */ /* 0x000fe2000fffe0ff */
[C---:B------:R-:W5:Y:S01]  /*1b20*/  DMMA.8x8x4 R8, R68.reuse, R74, R8 ;  /* 0x0000004a4408723f */ /* 0x040f620000000008 */
[----:B------:R-:W1:Y:S01]  /*1b30*/  LDS.128 R92, [R0+UR4+0x6880] ;  /* 0x00688004005c7984 */ /* 0x000e620008000c00 */
[----:B------:R-:W-:Y:S02]  /*1b40*/  USEL UR6, UR19, 0x2000, !UP0 ;  /* 0x0000200013067887 */ /* 0x000fe4000c000000 */
[--C-:B------:R-:W-:Y:S01]  /*1b50*/  SHF.R.U32.HI R108, RZ, 0x1, R105.reuse ;  /* 0x00000001ff6c7819 */ /* 0x100fe20000011669 */
[----:B------:R-:W-:Y:S01]  /*1b60*/  USEL UR13, UR13, URZ, UP0 ;  /* 0x000000ff0d0d7287 */ /* 0x000fe20008000000 */
[--C-:B------:R-:W-:Y:S01]  /*1b70*/  SHF.R.U32.HI R110, RZ, 0x1, R106.reuse ;  /* 0x00000001ff6e7819 */ /* 0x100fe2000001166a */
[----:B------:R-:W-:Y:S01]  /*1b80*/  UISETP.NE.AND UP0, UPT, UR12, 0x3, UPT ;  /* 0x000000030c00788c */ /* 0x000fe2000bf05270 */
[----:B------:R-:W-:Y:S01]  /*1b90*/  LOP3.LUT P2, RZ, R108, 0x1, RZ, 0xc0, !PT ;  /* 0x000000016cff7812 */ /* 0x000fe2000784c0ff */
[----:B------:R-:W2:Y:S01]  /*1ba0*/  LDS.128 R96, [R0+UR5+0x880] ;  /* 0x0008800500607984 */ /* 0x000ea20008000c00 */
[----:B------:R-:W-:Y:S01]  /*1bb0*/  VIADD R108, R104, UR21 ;  /* 0x00000015686c7c36 */ /* 0x000fe20008000000 */
[----:B------:R-:W-:Y:S01]  /*1bc0*/  LOP3.LUT P0, RZ, R110, 0x1, RZ, 0xc0, !PT ;  /* 0x000000016eff7812 */ /* 0x000fe2000780c0ff */
[----:B------:R-:W-:Y:S01]  /*1bd0*/  USEL UR20, UR19, 0x2000, !UP0 ;  /* 0x0000200013147887 */ /* 0x000fe2000c000000 */
[--C-:B------:R-:W-:Y:S01]  /*1be0*/  SHF.R.U32.HI R117, RZ, 0x2, R105.reuse ;  /* 0x00000002ff757819 */ /* 0x100fe20000011669 */
[----:B------:R-:W-:Y:S01]  /*1bf0*/  USEL UR12, UR12, URZ, UP0 ;  /* 0x000000ff0c0c7287 */ /* 0x000fe20008000000 */
[--C-:B------:R-:W-:Y:S01]  /*1c00*/  SHF.R.U32.HI R116, RZ, 0x3, R105.reuse ;  /* 0x00000003ff747819 */ /* 0x100fe20000011669 */
[C---:B------:R-:W5:Y:S01]  /*1c10*/  DMMA.8x8x4 R12, R68.reuse, R76, R12 ;  /* 0x0000004c440c723f */ /* 0x040f62000000000c */
[----:B------:R-:W-:Y:S01]  /*1c20*/  @!PT LDS RZ, [RZ] ;  /* 0x00000000fffff984 */ /* 0x000fe20000000800 */
[----:B------:R-:W-:Y:S01]  /*1c30*/  @!PT LDS RZ, [RZ] ;  /* 0x00000000fffff984 */ /* 0x000fe20000000800 */
[----:B------:R-:W-:Y:S01]  /*1c40*/  @!PT LDS RZ, [RZ] ;  /* 0x00000000fffff984 */ /* 0x000fe20000000800 */
[----:B------:R3:W-:Y:S01]  /*1c50*/  @P3 LDGSTS.E.LTC128B.64 [R109], desc[UR14][R114.64] ;  /* 0x00000000726d3fae */ /* 0x0007e2000b9a160e */
[----:B------:R-:W-:Y:S01]  /*1c60*/  UIADD3 UR21, UPT, UPT, UR20, UR21, URZ ;  /* 0x0000001514157290 */ /* 0x000fe2000fffe0ff */
[----:B------:R-:W-:Y:S01]  /*1c70*/  LOP3.LUT P5, RZ, R117, 0x1, RZ, 0xc0, !PT ;  /* 0x0000000175ff7812 */ /* 0x000fe200078ac0ff */
[----:B------:R-:W-:Y:S01]  /*1c80*/  UIADD3 UR7, UPT, UPT, UR20, UR7, URZ ;  /* 0x0000000714077290 */ /* 0x000fe2000fffe0ff */
[----:B------:R-:W-:Y:S02]  /*1c90*/  LOP3.LUT P4, RZ, R116, 0x1, RZ, 0xc0, !PT ;  /* 0x0000000174ff7812 */ /* 0x000fe4000788c0ff */
[----:B------:R3:W-:Y:S01]  /*1ca0*/  @P2 LDGSTS.E.LTC128B.64 [R109+0x80], desc[UR14][R114.64+0x80] ;  /* 0x00080080726d2fae */ /* 0x0007e2000b9a160e */
[--C-:B------:R-:W-:Y:S02]  /*1cb0*/  SHF.R.U32.HI R111, RZ, 0x2, R106.reuse ;  /* 0x00000002ff6f7819 */ /* 0x100fe4000001166a */
[--C-:B------:R-:W-:Y:S02]  /*1cc0*/  SHF.R.U32.HI R110, RZ, 0x3, R106.reuse ;  /* 0x00000003ff6e7819 */ /* 0x100fe4000001166a */
[----:B------:R-:W-:Y:S01]  /*1cd0*/  LOP3.LUT P3, RZ, R111, 0x1, RZ, 0xc0, !PT ;  /* 0x000000016fff7812 */ /* 0x000fe2000786c0ff */
[----:B------:R3:W-:Y:S01]  /*1ce0*/  @P1 LDGSTS.E.LTC128B.64 [R108+0x6000], desc[UR14][R112.64] ;  /* 0x06000000706c1fae */ /* 0x0007e2000b9a160e */
[----:B------:R-:W-:Y:S02]  /*1cf0*/  LOP3.LUT P2, RZ, R110, 0x1, RZ, 0xc0, !PT ;  /* 0x000000016eff7812 */ /* 0x000fe4000784c0ff */
[-C--:B------:R-:W5:Y:S03]  /*1d00*/  DMMA.8x8x4 R16, R68, R78.reuse, R16 ;  /* 0x0000004e4410723f */ /* 0x080f660000000010 */
[----:B------:R3:W-:Y:S01]  /*1d10*/  @P0 LDGSTS.E.LTC128B.64 [R108+0x6080], desc[UR14][R112.64+0x80] ;  /* 0x06080080706c0fae */ /* 0x0007e2000b9a160e */
[----:B------:R-:W-:Y:S02]  /*1d20*/  IADD3 R118, P0, PT, R112, UR10, RZ ;  /* 0x0000000a70767c10 */ /* 0x000fe4000ff1e0ff */
[----:B------:R-:W-:Y:S02]  /*1d30*/  IADD3 R120, P1, PT, R114, UR8, RZ ;  /* 0x0000000872787c10 */ /* 0x000fe4000ff3e0ff */
[----:B------:R-:W-:Y:S02]  /*1d40*/  IADD3.X R119, PT, PT, R113, UR11, RZ, P0, !PT ;  /* 0x0000000b71777c10 */ /* 0x000fe400087fe4ff */
[----:B------:R-:W-:Y:S01]  /*1d50*/  IADD3.X R121, PT, PT, R115, UR9, RZ, P1, !PT ;  /* 0x0000000973797c10 */ /* 0x000fe20008ffe4ff */
[----:B------:R-:W-:Y:S05]  /*1d60*/  DEPBAR.LE SB5, 0xc ;  /* 0x0000d3000000791a */ /* 0x000fea0000000000 */
[C---:B------:R-:W5:Y:S04]  /*1d70*/  DMMA.8x8x4 R20, R70.reuse, R78, R20 ;  /* 0x0000004e4614723f */ /* 0x040f680000000014 */
[--C-:B------:R-:W-:Y:S02]  /*1d80*/  SHF.R.U32.HI R116, RZ, 0x8, R105.reuse ;  /* 0x00000008ff747819 */ /* 0x100fe40000011669 */
[--C-:B------:R-:W-:Y:S02]  /*1d90*/  SHF.R.U32.HI R110, RZ, 0x9, R105.reuse ;  /* 0x00000009ff6e7819 */ /* 0x100fe40000011669 */
[----:B------:R-:W-:Y:S02]  /*1da0*/  LOP3.LUT P0, RZ, R116, 0x1, RZ, 0xc0, !PT ;  /* 0x0000000174ff7812 */ /* 0x000fe4000780c0ff */
[----:B------:R-:W-:Y:S02]  /*1db0*/  LOP3.LUT P6, RZ, R110, 0x1, RZ, 0xc0, !PT ;  /* 0x000000016eff7812 */ /* 0x000fe400078cc0ff */
[--C-:B------:R-:W-:Y:S02]  /*1dc0*/  SHF.R.U32.HI R111, RZ, 0x8, R106.reuse ;  /* 0x00000008ff6f7819 */ /* 0x100fe4000001166a */
[----:B------:R-:W-:Y:S02]  /*1dd0*/  SHF.R.U32.HI R110, RZ, 0x9, R106 ;  /* 0x00000009ff6e7819 */ /* 0x000fe4000001166a */
[----:B------:R-:W-:Y:S01]  /*1de0*/  SHF.R.U32.HI R116, RZ, 0xb, R105 ;  /* 0x0000000bff747819 */ /* 0x000fe20000011669 */
[C---:B------:R-:W5:Y:S11]  /*1df0*/  DMMA.8x8x4 R24, R70.reuse, R76, R24 ;  /* 0x0000004c4618723f */ /* 0x040f760000000018 */
[----:B------:R-:W-:Y:S05]  /*1e00*/  @!UPT UIADD3 URZ, UPT, UPT, URZ, URZ, URZ ;  /* 0x000000fffffff290 */ /* 0x000fea000fffe0ff */
[C---:B------:R-:W5:Y:S11]  /*1e10*/  DMMA.8x8x4 R28, R70.reuse, R74, R28 ;  /* 0x0000004a461c723f */ /* 0x040f76000000001c */
[----:B------:R-:W-:Y:S05]  /*1e20*/  @!UPT UIADD3 URZ, UPT, UPT, URZ, URZ, URZ ;  /* 0x000000fffffff290 */ /* 0x000fea000fffe0ff */
[-C--:B---3--:R3:W5:Y:S02]  /*1e30*/  DMMA.8x8x4 R32, R70, R72.reuse, R32 ;  /* 0x000000484620723f */ /* 0x0887640000000020 */
[----:B---3--:R-:W-:Y:S01]  /*1e40*/  LDS.128 R68, [R0+UR5+0x1000] ;  /* 0x0010000500447984 */ /* 0x008fe20008000c00 */
[----:B------:R-:W-:Y:S11]  /*1e50*/  DEPBAR.LE SB5, 0xc ;  /* 0x0000d3000000791a */ /* 0x000ff60000000000 */
[----:B------:R-:W-:Y:S02]  /*1e60*/  @!UPT UIADD3 URZ, UPT, UPT, URZ, URZ, URZ ;  /* 0x000000fffffff290 */ /* 0x000fe4000fffe0ff */
[C---:B------:R-:W5:Y:S11]  /*1e70*/  DMMA.8x8x4 R36, R80.reuse, R72, R36 ;  /* 0x000000485024723f */ /* 0x040f760000000024 */
[----:B------:R-:W-:Y:S05]  /*1e80*/  @!UPT UIADD3 URZ, UPT, UPT, URZ, URZ, URZ ;  /* 0x000000fffffff290 */ /* 0x000fea000fffe0ff */
[C---:B------:R-:W5:Y:S11]  /*1e90*/  DMMA.8x8x4 R40, R80.reuse, R74, R40 ;  /* 0x0000004a5028723f */ /* 0x040f760000000028 */
[----:B------:R-:W-:Y:S05]  /*1ea0*/  @!UPT UIADD3 URZ, UPT, UPT, URZ, URZ, URZ ;  /* 0x000000fffffff290 */ /* 0x000fea000fffe0ff */
[C---:B------:R-:W5:Y:S11]  /*1eb0*/  DMMA.8x8x4 R44, R80.reuse, R76, R44 ;  /* 0x0000004c502c723f */ /* 0x040f76000000002c */
[----:B------:R-:W-:Y:S05]  /*1ec0*/  @!UPT UIADD3 URZ, UPT, UPT, URZ, URZ, URZ ;  /* 0x000000fffffff290 */ /* 0x000fea000fffe0ff */
[-C--:B------:R-:W5:Y:S01]  /*1ed0*/  DMMA.8x8x4 R48, R80, R78.reuse, R48 ;  /* 0x0000004e5030723f */ /* 0x080f620000000030 */
[----:B------:R-:W-:Y:S11]  /*1ee0*/  DEPBAR.LE SB5, 0xc ;  /* 0x0000d3000000791a */ /* 0x000ff60000000000 */
[----:B------:R-:W-:Y:S04]  /*1ef0*/  @!UPT UIADD3 URZ, UPT, UPT, URZ, URZ, URZ ;  /* 0x000000fffffff290 */ /* 0x000fe8000fffe0ff */
[C---:B------:R-:W5:Y:S11]  /*1f00*/  DMMA.8x8x4 R52, R82.reuse, R78, R52 ;  /* 0x0000004e5234723f */ /* 0x040f760000000034 */
[----:B------:R-:W-:Y:S05]  /*1f10*/  @!UPT UIADD3 URZ, UPT, UPT, URZ, URZ, URZ ;  /* 0x000000fffffff290 */ /* 0x000fea000fffe0ff */
[C---:B------:R3:W5:Y:S02]  /*1f20*/  DMMA.8x8x4 R56, R82.reuse, R76, R56 ;  /* 0x0000004c5238723f */ /* 0x0407640000000038 */
[----:B---3--:R-:W-:Y:S11]  /*1f30*/  LDS.128 R76, [R0+UR4+0x7080] ;  /* 0x00708004004c7984 */ /* 0x008ff60008000c00 */
[----:B------:R-:W-:Y:S03]  /*1f40*/  @!UPT UIADD3 URZ, UPT, UPT, URZ, URZ, URZ ;  /* 0x000000fffffff290 */ /* 0x000fe6000fffe0ff */
[C---:B------:R-:W5:Y:S11]  /*1f50*/  DMMA.8x8x4 R60, R82.reuse, R74, R60 ;  /* 0x0000004a523c723f */ /* 0x040f76000000003c */
[----:B------:R-:W-:Y:S05]  /*1f60*/  @!UPT UIADD3 URZ, UPT, UPT, URZ, URZ, URZ ;  /* 0x000000fffffff290 */ /* 0x000fea000fffe0ff */
[----:B------:R3:W5:Y:S02]  /*1f70*/  DMMA.8x8x4 R64, R82, R72, R64 ;  /* 0x000000485240723f */ /* 0x0007640000000040 */
[----:B---3--:R-:W3:Y:S08]  /*1f80*/  LDS.128 R72, [R0+UR4+0x7000] ;  /* 0x0070000400487984 */ /* 0x008ef00008000c00 */
[----:B------:R-:W4:Y:S01]  /*1f90*/  LDS.128 R80, [R0+UR5+0x1080] ;  /* 0x0010800500507984 */ /* 0x000f220008000c00 */
[----:B------:R-:W-:-:S05]  /*1fa0*/  DEPBAR.LE SB5, 0xc ;  /* 0x0000d3000000791a */ /* 0x000fca0000000000 */
[C---:B-1----:R-:W5:Y:S02]  /*1fb0*/  DMMA.8x8x4 R4, R84.reuse, R88, R4 ;  /* 0x000000585404723f */ /* 0x042f640000000004 */
[----:B------:R-:W-:Y:S01]  /*1fc0*/  @!PT LDS RZ, [RZ] ;  /* 0x00000000fffff984 */ /* 0x000fe20000000800 */
[----:B------:R-:W-:Y:S01]  /*1fd0*/  @!PT LDS RZ, [RZ] ;  /* 0x00000000fffff984 */ /* 0x000fe20000000800 */
[----:B------:R-:W-:Y:S01]  /*1fe0*/  @!PT LDS RZ, [RZ] ;  /* 0x00000000fffff984 */ /* 0x000fe20000000800 */
[----:B------:R1:W-:Y:S02]  /*1ff0*/  @P5 LDGSTS.E.LTC128B.64 [R109+0x100], desc[UR14][R114.64+0x100] ;  /* 0x00100100726d5fae */ /* 0x0003e4000b9a160e */
[----:B------:R-:W-:Y:S02]  /*2000*/  LOP3.LUT P5, RZ, R111, 0x1, RZ, 0xc0, !PT ;  /* 0x000000016fff7812 */ /* 0x000fe400078ac0ff */
[----:B------:R-:W-:Y:S02]  /*2010*/  SHF.R.U32.HI R111, RZ, 0xa, R105 ;  /* 0x0000000aff6f7819 */ /* 0x000fe40000011669 */
[----:B------:R1:W-:Y:S01]  /*2020*/  @P4 LDGSTS.E.LTC128B.64 [R109+0x180], desc[UR14][R114.64+0x180] ;  /* 0x00180180726d4fae */ /* 0x0003e2000b9a160e */
[----:B------:R-:W-:Y:S02]  /*2030*/  LOP3.LUT P4, RZ, R110, 0x1, RZ, 0xc0, !PT ;  /* 0x000000016eff7812 */ /* 0x000fe4000788c0ff */
[--C-:B------:R-:W-:Y:S05]  /*2040*/  SHF.R.U32.HI R110, RZ, 0xa, R106.reuse ;  /* 0x0000000aff6e7819 */ /* 0x100fea000001166a */
[C---:B------:R-:W5:Y:S01]  /*2050*/  DMMA.8x8x4 R8, R84.reuse, R90, R8 ;  /* 0x0000005a5408723f */ /* 0x040f620000000008 */
[----:B------:R1:W-:Y:S02]  /*2060*/  @P3 LDGSTS.E.LTC128B.64 [R108+0x6100], desc[UR14][R112.64+0x100] ;  /* 0x06100100706c3fae */ /* 0x0003e4000b9a160e */
[----:B------:R-:W-:Y:S02]  /*2070*/  LOP3.LUT P3, RZ, R111, 0x1, RZ, 0xc0, !PT ;  /* 0x000000016fff7812 */ /* 0x000fe4000786c0ff */
[----:B------:R-:W-:Y:S01]  /*2080*/  LOP3.LUT P1, RZ, R110, 0x1, RZ, 0xc0, !PT ;  /* 0x000000016eff7812 */ /* 0x000fe2000782c0ff */
[----:B------:R-:W-:Y:S01]  /*2090*/  VIADD R110, R107, 0xffffffff ;  /* 0xffffffff6b6e7836 */ /* 0x000fe20000000000 */
[----:B------:R-:W-:Y:S01]  /*20a0*/  SHF.R.U32.HI R111, RZ, 0xb, R106 ;  /* 0x0000000bff6f7819 */ /* 0x000fe2000001166a */
[----:B------:R1:W-:Y:S01]  /*20b0*/  @P2 LDGSTS.E.LTC128B.64 [R108+0x6180], desc[UR14][R112.64+0x180] ;  /* 0x06180180706c2fae */ /* 0x0003e2000b9a160e */
[----:B------:R-:W-:Y:S07]  /*20c0*/  LOP3.LUT P2, RZ, R116, 0x1, RZ, 0xc0, !PT ;  /* 0x0000000174ff7812 */ /* 0x000fee000784c0ff */
[C---:B------:R-:W5:Y:S11]  /*20d0*/  DMMA.8x8x4 R12, R84.reuse, R92, R12 ;  /* 0x0000005c540c723f */ /* 0x040f76000000000c */
[----:B------:R-:W-:Y:S05]  /*20e0*/  @!UPT UIADD3 URZ, UPT, UPT, URZ, URZ, URZ ;  /* 0x000000fffffff290 */ /* 0x000fea000fffe0ff */
[-C--:B------:R-:W5:Y:S01]  /*20f0*/  DMMA.8x8x4 R16, R84, R94.reuse, R16 ;  /* 0x0000005e5410723f */ /* 0x080f620000000010 */
[----:B------:R-:W-:Y:S11]  /*2100*/  DEPBAR.LE SB5, 0xc ;  /* 0x0000d3000000791a */ /* 0x000ff60000000000 */
[----:B------:R-:W-:Y:S04]  /*2110*/  @!UPT UIADD3 URZ, UPT, UPT, URZ, URZ, URZ ;  /* 0x000000fffffff290 */ /* 0x000fe8000fffe0ff */
[C---:B------:R-:W5:Y:S11]  /*2120*/  DMMA.8x8x4 R20, R86.reuse, R94, R20 ;  /* 0x0000005e5614723f */ /* 0x040f760000000014 */
[----:B------:R-:W-:Y:S05]  /*2130*/  @!UPT UIADD3 URZ, UPT, UPT, URZ, URZ, URZ ;  /* 0x000000fffffff290 */ /* 0x000fea000fffe0ff */
[C---:B------:R-:W5:Y:S11]  /*2140*/  DMMA.8x8x4 R24, R86.reuse, R92, R24 ;  /* 0x0000005c5618723f */ /* 0x040f760000000018 */
[----:B------:R-:W-:Y:S05]  /*2150*/  @!UPT UIADD3 URZ, UPT, UPT, URZ, URZ, URZ ;  /* 0x000000fffffff290 */ /* 0x000fea000fffe0ff */
[C---:B------:R-:W5:Y:S11]  /*2160*/  DMMA.8x8x4 R28, R86.reuse, R90, R28 ;  /* 0x0000005a561c723f */ /* 0x040f76000000001c */
[----:B------:R-:W-:Y:S05]  /*2170*/  @!UPT UIADD3 URZ, UPT, UPT, URZ, URZ, URZ ;  /* 0x000000fffffff290 */ /* 0x000fea000fffe0ff */
[-C--:B-1----:R1:W5:Y:S02]  /*2180*/  DMMA.8x8x4 R32, R86, R88.reuse, R32 ;  /* 0x000000585620723f */ /* 0x0823640000000020 */
[----:B-1----:R-:W-:Y:S01]  /*2190*/  LDS.128 R84, [R0+UR5+0x1800] ;  /* 0x0018000500547984 */ /* 0x002fe20008000c00 */
[----:B------:R-:W-:Y:S11]  /*21a0*/  DEPBAR.LE SB5, 0xc ;  /* 0x0000d3000000791a */ /* 0x000ff60000000000 */
[----:B------:R-:W-:Y:S02]  /*21b0*/  @!UPT UIADD3 URZ, UPT, UPT, URZ, URZ, URZ ;  /* 0x000000fffffff290 */ /* 0x000fe4000fffe0ff */
[C---:B--2---:R-:W5:Y:S11]  /*21c0*/  DMMA.8x8x4 R36, R96.reuse, R88, R36 ;  /* 0x000000586024723f */ /* 0x044f760000000024 */
        /* <DEDUP_REMOVED lines=11> */
[----:B-1----:R-:W-:Y:S11]  /*2280*/  LDS.128 R92, [R0+UR4+0x7880] ;  /* 0x00788004005c7984 */ /* 0x002ff60008000c00 */
[----:B------:R-:W-:Y:S03]  /*2290*/  @!UPT UIADD3 URZ, UPT, UPT, URZ, URZ, URZ ;  /* 0x000000fffffff290 */ /* 0x000fe6000fffe0ff */
[C---:B------:R-:W5:Y:S11]  /*22a0*/  DMMA.8x8x4 R60, R98.reuse, R90, R60 ;  /* 0x0000005a623c723f */ /* 0x040f76000000003c */
[----:B------:R-:W-:Y:S05]  /*22b0*/  @!UPT UIADD3 URZ, UPT, UPT, URZ, URZ, URZ ;  /* 0x000000fffffff290 */ /* 0x000fea000fffe0ff */
[----:B------:R1:W5:Y:S02]  /*22c0*/  DMMA.8x8x4 R64, R98, R88, R64 ;  /* 0x000000586240723f */ /* 0x0003640000000040 */
[----:B-1----:R-:W1:Y:S01]  /*22d0*/  LDS.128 R88, [R0+UR4+0x7800] ;  /* 0x0078000400587984 */ /* 0x002e620008000c00 */
[----:B------:R-:W-:Y:S07]  /*22e0*/  UIADD3 UR4, UPT, UPT, UR6, UR4, URZ ;  /* 0x0000000406047290 */ /* 0x000fee000fffe0ff */
[----:B------:R-:W2:Y:S01]  /*22f0*/  LDS.128 R96, [R0+UR5+0x1880] ;  /* 0x0018800500607984 */ /* 0x000ea20008000c00 */
[----:B------:R-:W-:Y:S01]  /*2300*/  UIADD3 UR5, UPT, UPT, UR6, UR5, URZ ;  /* 0x0000000506057290 */ /* 0x000fe2000fffe0ff */
[----:B------:R-:W-:-:S04]  /*2310*/  DEPBAR.LE SB5, 0xc ;  /* 0x0000d3000000791a */ /* 0x000fc80000000000 */
[C---:B---3--:R-:W5:Y:S02]  /*2320*/  DMMA.8x8x4 R4, R68.reuse, R72, R4 ;  /* 0x000000484404723f */ /* 0x048f640000000004 */
[----:B------:R-:W-:Y:S01]  /*2330*/  @!PT LDS RZ, [RZ] ;  /* 0x00000000fffff984 */ /* 0x000fe20000000800 */
[----:B------:R-:W-:Y:S01]  /*2340*/  @!PT LDS RZ, [RZ] ;  /* 0x00000000fffff984 */ /* 0x000fe20000000800 */
[----:B------:R-:W-:Y:S01]  /*2350*/  @!PT LDS RZ, [RZ] ;  /* 0x00000000fffff984 */ /* 0x000fe20000000800 */
[----:B------:R3:W-:Y:S02]  /*2360*/  @P0 LDGSTS.E.LTC128B.64 [R109+0x1000], desc[UR14][R120.64] ;  /* 0x01000000786d0fae */ /* 0x0007e4000b9a160e */
[----:B------:R-:W-:Y:S04]  /*2370*/  LOP3.LUT P0, RZ, R111, 0x1, RZ, 0xc0, !PT ;  /* 0x000000016fff7812 */ /* 0x000fe8000780c0ff */
[----:B------:R3:W-:Y:S08]  /*2380*/  @P6 LDGSTS.E.LTC128B.64 [R109+0x1080], desc[UR14][R120.64+0x80] ;  /* 0x01080080786d6fae */ /* 0x0007f0000b9a160e */
[C---:B------:R-:W5:Y:S01]  /*2390*/  DMMA.8x8x4 R8, R68.reuse, R74, R8 ;  /* 0x0000004a4408723f */ /* 0x040f620000000008 */
[----:B------:R3:W-:Y:S06]  /*23a0*/  @P5 LDGSTS.E.LTC128B.64 [R108+0x7000], desc[UR14][R118.64] ;  /* 0x07000000766c5fae */ /* 0x0007ec000b9a160e */
[----:B------:R3:W-:Y:S06]  /*23b0*/  @P4 LDGSTS.E.LTC128B.64 [R108+0x7080], desc[UR14][R118.64+0x80] ;  /* 0x07080080766c4fae */ /* 0x0007ec000b9a160e */
[----:B------:R3:W-:Y:S03]  /*23c0*/  @P3 LDGSTS.E.LTC128B.64 [R109+0x1100], desc[UR14][R120.64+0x100] ;  /* 0x01100100786d3fae */ /* 0x0007e6000b9a160e */
[C---:B------:R-:W5:Y:S03]  /*23d0*/  DMMA.8x8x4 R12, R68.reuse, R76, R12 ;  /* 0x0000004c440c723f */ /* 0x040f66000000000c */
[----:B------:R3:W-:Y:S06]  /*23e0*/  @P2 LDGSTS.E.LTC128B.64 [R109+0x1180], desc[UR14][R120.64+0x180] ;  /* 0x01180180786d2fae */ /* 0x0007ec000b9a160e */
[----:B------:R3:W-:Y:S07]  /*23f0*/  @P1 LDGSTS.E.LTC128B.64 [R108+0x7100], desc[UR14][R118.64+0x100] ;  /* 0x07100100766c1fae */ /* 0x0007ee000b9a160e */
[-C--:B------:R-:W5:Y:S01]  /*2400*/  DMMA.8x8x4 R16, R68, R78.reuse, R16 ;  /* 0x0000004e4410723f */ /* 0x080f620000000010 */
[----:B------:R3:W-:Y:S02]  /*2410*/  @P0 LDGSTS.E.LTC128B.64 [R108+0x7180], desc[UR14][R118.64+0x180] ;  /* 0x07180180766c0fae */ /* 0x0007e4000b9a160e */
[----:B------:R-:W-:Y:S04]  /*2420*/  ISETP.NE.AND P0, PT, R110, RZ, PT ;  /* 0x000000ff6e00720c */ /* 0x000fe80003f05270 */
[----:B------:R-:W0:Y:S01]  /*2430*/  LDGDEPBAR ;  /* 0x00000000000079af */ /* 0x000e220000000000 */
[----:B------:R-:W-:Y:S02]  /*2440*/  SEL R105, R105, RZ, P0 ;  /* 0x000000ff69697207 */ /* 0x000fe40000000000 */
[----:B------:R-:W-:Y:S01]  /*2450*/  SEL R106, R106, RZ, P0 ;  /* 0x000000ff6a6a7207 */ /* 0x000fe20000000000 */
[----:B------:R-:W-:Y:S05]  /*2460*/  DEPBAR.LE SB5, 0xc ;  /* 0x0000d3000000791a */ /* 0x000fea0000000000 */
[C---:B------:R-:W5:Y:S04]  /*2470*/  DMMA.8x8x4 R20, R70.reuse, R78, R20 ;  /* 0x0000004e4614723f */ /* 0x040f680000000014 */
[----:B------:R-:W-:Y:S01]  /*2480*/  ISETP.GT.AND P0, PT, R107, -0x1, PT ;  /* 0xffffffff6b00780c */ /* 0x000fe20003f04270 */
[----:B------:R-:W-:Y:S11]  /*2490*/  IMAD.MOV.U32 R107, RZ, RZ, R110 ;  /* 0x000000ffff6b7224 */ /* 0x000ff600078e006e */
[C---:B------:R-:W5:Y:S01]  /*24a0*/  DMMA.8x8x4 R24, R70.reuse, R76, R24 ;  /* 0x0000004c4618723f */ /* 0x040f620000000018 */
[----:B------:R-:W-:Y:S04]  /*24b0*/  DEPBAR.LE SB0, 0x1 ;  /* 0x000080400000791a */ /* 0x000fe80000000000 */
[----:B------:R-:W-:Y:S11]  /*24c0*/  BAR.SYNC.DEFER_BLOCKING 0x0 ;  /* 0x0000000000007b1d */ /* 0x000ff60000010000 */
[C---:B------:R-:W5:Y:S11]  /*24d0*/  DMMA.8x8x4 R28, R70.reuse, R74, R28 ;  /* 0x0000004a461c723f */ /* 0x040f76000000001c */
[----:B------:R-:W-:Y:S05]  /*24e0*/  @!UPT UIADD3 URZ, UPT, UPT, URZ, URZ, URZ ;  /* 0x000000fffffff290 */ /* 0x000fea000fffe0ff */
[-C--:B---3--:R3:W5:Y:S02]  /*24f0*/  DMMA.8x8x4 R32, R70, R72.reuse, R32 ;  /* 0x000000484620723f */ /* 0x0887640000000020 */
[----:B---3--:R3:W1:Y:S01]  /*2500*/  LDS.128 R68, [R103+UR6] ;  /* 0x0000000667447984 */ /* 0x0086620008000c00 */
[----:B------:R-:W-:Y:S11]  /*2510*/  DEPBAR.LE SB5, 0xc ;  /* 0x0000d3000000791a */ /* 0x000ff60000000000 */
[----:B------:R-:W-:Y:S02]  /*2520*/  @!UPT UIADD3 URZ, UPT, UPT, URZ, URZ, URZ ;  /* 0x000000fffffff290 */ /* 0x000fe4000fffe0ff */
[C---:B----4-:R-:W5:Y:S11]  /*2530*/  DMMA.8x8x4 R36, R80.reuse, R72, R36 ;  /* 0x000000485024723f */ /* 0x050f760000000024 */
        /* <DEDUP_REMOVED lines=10> */
[C---:B---3--:R3:W5:Y:S02]  /*25e0*/  DMMA.8x8x4 R56, R82.reuse, R76, R56 ;  /* 0x0000004c5238723f */ /* 0x0487640000000038 */
[----:B---3--:R3:W1:Y:S11]  /*25f0*/  LDS.128 R76, [R102+UR6+0x6080] ;  /* 0x00608006664c7984 */ /* 0x0086760008000c00 */
[----:B------:R-:W-:Y:S03]  /*2600*/  @!UPT UIADD3 URZ, UPT, UPT, URZ, URZ, URZ ;  /* 0x000000fffffff290 */ /* 0x000fe6000fffe0ff */
[C---:B------:R-:W5:Y:S11]  /*2610*/  DMMA.8x8x4 R60, R82.reuse, R74, R60 ;  /* 0x0000004a523c723f */ /* 0x040f76000000003c */
[----:B------:R-:W-:Y:S05]  /*2620*/  @!UPT UIADD3 URZ, UPT, UPT, URZ, URZ, URZ ;  /* 0x000000fffffff290 */ /* 0x000fea000fffe0ff */
[----:B---3--:R3:W5:Y:S02]  /*2630*/  DMMA.8x8x4 R64, R82, R72, R64 ;  /* 0x000000485240723f */ /* 0x0087640000000040 */
[----:B---3--:R3:W2:Y:S08]  /*2640*/  LDS.128 R80, [R103+UR6+0x80] ;  /* 0x0000800667507984 */ /* 0x0086b00008000c00 */
[----:B------:R3:W2:Y:S01]  /*2650*/  LDS.128 R72, [R102+UR6+0x6000] ;  /* 0x0060000666487984 */ /* 0x0006a20008000c00 */
[----:B------:R-:W-:-:S05]  /*2660*/  DEPBAR.LE SB5, 0xc ;  /* 0x0000d3000000791a */ /* 0x000fca0000000000 */
[C---:B-1----:R3:W5:Y:S11]  /*2670*/  DMMA.8x8x4 R4, R84.reuse, R88, R4 ;  /* 0x000000585404723f */ /* 0x0427760000000004 */
[----:B------:R-:W-:Y:S05]  /*2680*/  @!UPT UIADD3 URZ, UPT, UPT, URZ, URZ, URZ ;  /* 0x000000fffffff290 */ /* 0x000fea000fffe0ff */
[C---:B------:R3:W5:Y:S11]  /*2690*/  DMMA.8x8x4 R8, R84.reuse, R90, R8 ;  /* 0x0000005a5408723f */ /* 0x0407760000000008 */
[----:B------:R-:W-:Y:S05]  /*26a0*/  @!UPT UIADD3 URZ, UPT, UPT, URZ, URZ, URZ ;  /* 0x000000fffffff290 */ /* 0x000fea000fffe0ff */
[C---:B------:R3:W5:Y:S11]  /*26b0*/  DMMA.8x8x4 R12, R84.reuse, R92, R12 ;  /* 0x0000005c540c723f */ /* 0x040776000000000c */
[----:B------:R-:W-:Y:S05]  /*26c0*/  @!UPT UIADD3 URZ, UPT, UPT, URZ, URZ, URZ ;  /* 0x000000fffffff290 */ /* 0x000fea000fffe0ff */
[-C--:B------:R3:W5:Y:S01]  /*26d0*/  DMMA.8x8x4 R16, R84, R94.reuse, R16 ;  /* 0x0000005e5410723f */ /* 0x0807620000000010 */
[----:B------:R-:W-:Y:S11]  /*26e0*/  DEPBAR.LE SB5, 0xc ;  /* 0x0000d3000000791a */ /* 0x000ff60000000000 */
[----:B------:R-:W-:Y:S04]  /*26f0*/  @!UPT UIADD3 URZ, UPT, UPT, URZ, URZ, URZ ;  /* 0x000000fffffff290 */ /* 0x000fe8000fffe0ff */
[C---:B------:R3:W5:Y:S11]  /*2700*/  DMMA.8x8x4 R20, R86.reuse, R94, R20 ;  /* 0x0000005e5614723f */ /* 0x0407760000000014 */
        /* <DEDUP_REMOVED lines=8> */
[C---:B--2---:R3:W5:Y:S11]  /*2790*/  DMMA.8x8x4 R36, R96.reuse, R88, R36 ;  /* 0x000000586024723f */ /* 0x0447760000000024 */
        /* <DEDUP_REMOVED lines=14> */
[----:B------:R3:W5:Y:S01]  /*2880*/  DMMA.8x8x4 R64, R98, R88, R64 ;  /* 0x000000586240723f */ /* 0x0007620000000040 */
[----:B------:R-:W-:Y:S03]  /*2890*/  @!UPT UIADD3 URZ, UPT, UPT, URZ, URZ, URZ ;  /* 0x000000fffffff290 */ /* 0x000fe6000fffe0ff */
[----:B------:R-:W-:Y:S11]  /*28a0*/  @P0 BRA `(.L_x_4) ;  /* 0xfffffff0005c0947 */ /* 0x000ff6000383ffff */
.L_x_3:
[----:B------:R-:W0:Y:S01]  /*28b0*/  LDGDEPBAR ;  /* 0x00000000000079af */ /* 0x000e220000000000 */
[----:B------:R-:W1:Y:S03]  /*28c0*/  LDCU.64 UR4, c[0x0][0x480] ;  /* 0x00009000ff0477ac */ /* 0x000e660008000a00 */
[----:B------:R-:W0:Y:S01]  /*28d0*/  LDGDEPBAR ;  /* 0x00000000000079af */ /* 0x000e220000000000 */
[----:B-1----:R-:W-:-:S04]  /*28e0*/  UISETP.NE.U32.AND UP0, UPT, UR4, URZ, UPT ;  /* 0x000000ff0400728c */ /* 0x002fc8000bf05070 */
[----:B------:R-:W-:Y:S01]  /*28f0*/  UISETP.NE.AND.EX UP0, UPT, UR5, URZ, UPT, UP0 ;  /* 0x000000ff0500728c */ /* 0x000fe2000bf05300 */
[----:B------:R-:W-:-:S04]  /*2900*/  DEPBAR.LE SB0, 0x0 ;  /* 0x000080000000791a */ /* 0x000fc80000000000 */
[----:B------:R-:W-:Y:S06]  /*2910*/  BAR.SYNC.DEFER_BLOCKING 0x0 ;  /* 0x0000000000007b1d */ /* 0x000fec0000010000 */
[----:B------:R-:W-:Y:S05]  /*2920*/  BRA.U !UP0, `(.L_x_5) ;  /* 0x00000001081c7547 */ /* 0x000fea000b800000 */
[----:B------:R-:W1:Y:S02]  /*2930*/  LDC.64 R112, c[0x0][0x480] ;  /* 0x00012000ff707b82 */ /* 0x000e640000000a00 */
[----:B-1----:R-:W2:Y:S02]  /*2940*/  LDG.E.64 R112, desc[UR14][R112.64] ;  /* 0x0000000e70707981 */ /* 0x002ea4000c1e1b00 */
[----:B--2---:R-:W-:-:S04]  /*2950*/  ISETP.NE.U32.AND P0, PT, R112, RZ, PT ;  /* 0x000000ff7000720c */ /* 0x004fc80003f05070 */
[----:B------:R-:W-:-:S13]  /*2960*/  ISETP.NE.AND.EX P0, PT, R113, RZ, PT, P0 ;  /* 0x000000ff7100720c */ /* 0x000fda0003f05300 */
[----:B------:R-:W-:Y:S05]  /*2970*/  @!P0 BRA `(.L_x_5) ;  /* 0x0000000000088947 */ /* 0x000fea0003800000 */
[----:B------:R-:W4:Y:S01]  /*2980*/  LD.E.64 R112, desc[UR14][R112.64] ;  /* 0x0000000e70707980 */ /* 0x000f22000c101b00 */
[----:B------:R-:W-:Y:S05]  /*2990*/  BRA `(.L_x_6) ;  /* 0x00000000001c7947 */ /* 0x000fea0003800000 */
.L_x_5:
[----:B------:R-:W1:Y:S01]  /*29a0*/  LDCU.64 UR4, c[0x0][0x470] ;  /* 0x00008e00ff0477ac */ /* 0x000e620008000a00 */
[----:B------:R-:W2:Y:S01]  /*29b0*/  LDC.64 R112, c[0x0][0x460] ;  /* 0x00011800ff707b82 */ /* 0x000ea20000000a00 */
[----:B-1----:R-:W-:-:S04]  /*29c0*/  UISETP.NE.U32.AND UP0, UPT, UR4, URZ, UPT ;  /* 0x000000ff0400728c */ /* 0x002fc8000bf05070 */
[----:B------:R-:W-:-:S09]  /*29d0*/  UISETP.NE.AND.EX UP0, UPT, UR5, URZ, UPT, UP0 ;  /* 0x000000ff0500728c */ /* 0x000fd2000bf05300 */
[----:B------:R-:W-:Y:S05]  /*29e0*/  BRA.U !UP0, `(.L_x_6) ;  /* 0x0000000108087547 */ /* 0x000fea000b800000 */
[----:B--2---:R-:W1:Y:S02]  /*29f0*/  LDC.64 R112, c[0x0][0x470] ;  /* 0x00011c00ff707b82 */ /* 0x004e640000000a00 */
[----:B-1----:R-:W4:Y:S02]  /*2a00*/  LDG.E.64 R112, desc[UR14][R112.64] ;  /* 0x0000000e70707981 */ /* 0x002f24000c1e1b00 */
.L_x_6:
[----:B------:R-:W1:Y:S02]  /*2a10*/  LDCU.64 UR4, c[0x0][0x488] ;  /* 0x00009100ff0477ac */ /* 0x000e640008000a00 */
[----:B-1----:R-:W-:-:S04]  /*2a20*/  UISETP.NE.U32.AND UP0, UPT, UR4, URZ, UPT ;  /* 0x000000ff0400728c */ /* 0x002fc8000bf05070 */
[----:B------:R-:W-:-:S09]  /*2a30*/  UISETP.NE.AND.EX UP0, UPT, UR5, URZ, UPT, UP0 ;  /* 0x000000ff0500728c */ /* 0x000fd2000bf05300 */
        /* <DEDUP_REMOVED lines=8> */
.L_x_7:
[----:B------:R-:W1:Y:S01]  /*2ac0*/  LDCU.64 UR4, c[0x0][0x478] ;  /* 0x00008f00ff0477ac */ /* 0x000e620008000a00 */
[----:B------:R-:W2:Y:S01]  /*2ad0*/  LDC.64 R110, c[0x0][0x468] ;  /* 0x00011a00ff6e7b82 */ /* 0x000ea20000000a00 */
[----:B-1----:R-:W-:-:S04]  /*2ae0*/  UISETP.NE.U32.AND UP0, UPT, UR4, URZ, UPT ;  /* 0x000000ff0400728c */ /* 0x002fc8000bf05070 */
[----:B------:R-:W-:-:S09]  /*2af0*/  UISETP.NE.AND.EX UP0, UPT, UR5, URZ, UPT, UP0 ;  /* 0x000000ff0500728c */ /* 0x000fd2000bf05300 */
[----:B------:R-:W-:Y:S05]  /*2b00*/  BRA.U !UP0, `(.L_x_8) ;  /* 0x0000000108087547 */ /* 0x000fea000b800000 */
[----:B--2---:R-:W1:Y:S02]  /*2b10*/  LDC.64 R110, c[0x0][0x478] ;  /* 0x00011e00ff6e7b82 */ /* 0x004e640000000a00 */
[----:B-1----:R-:W4:Y:S02]  /*2b20*/  LDG.E.64 R110, desc[UR14][R110.64] ;  /* 0x0000000e6e6e7981 */ /* 0x002f24000c1e1b00 */
.L_x_8:
[----:B---3--:R-:W1:Y:S01]  /*2b30*/  S2R R92, SR_CTAID.Y ;  /* 0x00000000005c7919 */ /* 0x008e620000002600 */
[----:B------:R-:W3:Y:S01]  /*2b40*/  S2UR UR8, SR_CTAID.X ;  /* 0x00000000000879c3 */ /* 0x000ee20000002500 */
[----:B------:R-:W2:Y:S01]  /*2b50*/  LDCU UR7, c[0x0][0x398] ;  /* 0x00007300ff0777ac */ /* 0x000ea20008000800 */
[----:B------:R-:W1:Y:S01]  /*2b60*/  S2R R80, SR_TID.X ;  /* 0x0000000000507919 */ /* 0x000e620000002100 */
[----:B------:R-:W2:Y:S01]  /*2b70*/  LDCU UR20, c[0x0][0x490] ;  /* 0x00009200ff1477ac */ /* 0x000ea20008000800 */
[----:B------:R-:W1:Y:S04]  /*2b80*/  S2R R0, SR_CTAID.Z ;  /* 0x0000000000007919 */ /* 0x000e680000002700 */
[----:B------:R-:W1:Y:S01]  /*2b90*/  LDC R3, c[0x0][0x38c] ;  /* 0x0000e300ff037b82 */ /* 0x000e620000000800 */
[----:B------:R-:W-:Y:S01]  /*2ba0*/  UMOV UR6, 0xffffffff ;  /* 0xffffffff00067882 */ /* 0x000fe20000000000 */
[----:B------:R-:W3:Y:S06]  /*2bb0*/  LDCU.64 UR4, c[0x0][0x4b0] ;  /* 0x00009600ff0477ac */ /* 0x000eec0008000a00 */
[----:B------:R-:W1:Y:S01]  /*2bc0*/  LDC.64 R108, c[0x0][0x4e0] ;  /* 0x00013800ff6c7b82 */ /* 0x000e620000000a00 */
[----:B--2---:R-:W-:-:S02]  /*2bd0*/  USHF.L.U32 UR6, UR6, UR7, URZ ;  /* 0x0000000706067299 */ /* 0x004fc400080006ff */
[----:B------:R-:W-:-:S05]  /*2be0*/  UISETP.NE.AND UP0, UPT, UR20, URZ, UPT ;  /* 0x000000ff1400728c */ /* 0x000fca000bf05270 */
[----:B------:R-:W2:Y:S01]  /*2bf0*/  LDC R68, c[0x0][0x4b8] ;  /* 0x00012e00ff447b82 */ /* 0x000ea20000000800 */
[----:B---3--:R-:W-:Y:S01]  /*2c00*/  ULOP3.LUT UR6, UR8, UR6, URZ, 0x30, !UPT ;  /* 0x0000000608067292 */ /* 0x008fe2000f8e30ff */
[----:B------:R-:W-:Y:S02]  /*2c10*/  MOV R2, UR4 ;  /* 0x0000000400027c02 */ /* 0x000fe40008000f00 */
[----:B-1----:R-:W-:-:S04]  /*2c20*/  SHF.L.U32 R92, R92, UR7, RZ ;  /* 0x000000075c5c7c19 */ /* 0x002fc800080006ff */
[----:B------:R-:W1:Y:S01]  /*2c30*/  LDC R69, c[0x0][0x4bc] ;  /* 0x00012f00ff457b82 */ /* 0x000e620000000800 */
[----:B------:R-:W-:Y:S01]  /*2c40*/  USHF.R.U32.HI UR7, URZ, UR7, UR8 ;  /* 0x00000007ff077299 */ /* 0x000fe20008011608 */
[----:B------:R-:W-:-:S05]  /*2c50*/  IADD3 R92, PT, PT, R92, UR6, RZ ;  /* 0x000000065c5c7c10 */ /* 0x000fca000fffe0ff */
[----:B------:R-:W-:-:S04]  /*2c60*/  IMAD R3, R92, R3, UR7 ;  /* 0x000000075c037e24 */ /* 0x000fc8000f8e0203 */
[----:B------:R-:W-:Y:S01]  /*2c70*/  IMAD.WIDE R108, R3, 0x4, R108 ;  /* 0x00000004036c7825 */ /* 0x000fe200078e026c */
[----:B------:R-:W-:Y:S01]  /*2c80*/  MOV R3, UR5 ;  /* 0x0000000500037c02 */ /* 0x000fe20008000f00 */
[----:B------:R-:W-:Y:S06]  /*2c90*/  BRA.U UP0, `(.L_x_9) ;  /* 0x0000000100307547 */ /* 0x000fec000b800000 */
[----:B------:R-:W3:Y:S01]  /*2ca0*/  LDCU UR4, c[0x0][0x394] ;  /* 0x00007280ff0477ac */ /* 0x000ee20008000800 */
[----:B------:R-:W-:Y:S01]  /*2cb0*/  MOV R81, 0xffffffff ;  /* 0xffffffff00517802 */ /* 0x000fe20000000f00 */
[----:B---3--:R-:W-:-:S09]  /*2cc0*/  UISETP.GE.AND UP0, UPT, UR4, 0x2, UPT ;  /* 0x000000020400788c */ /* 0x008fd2000bf06270 */
[----:B------:R-:W-:Y:S05]  /*2cd0*/  BRA.U !UP0, `(.L_x_10) ;  /* 0x0000000108a47547 */ /* 0x000fea000b800000 */
[----:B------:R-:W-:Y:S01]  /*2ce0*/  ISETP.NE.AND P0, PT, R80, RZ, PT ;  /* 0x000000ff5000720c */ /* 0x000fe20003f05270 */
[----:B------:R-:W-:-:S12]  /*2cf0*/  IMAD.MOV.U32 R81, RZ, RZ, -0x1 ;  /* 0xffffffffff517424 */ /* 0x000fd800078e00ff */
[----:B------:R3:W2:Y:S04]  /*2d00*/  @!P0 LDG.E.STRONG.GPU R81, desc[UR14][R108.64] ;  /* 0x0000000e6c518981 */ /* 0x0006a8000c1ef900 */
[----:B--2---:R-:W-:Y:S01]  /*2d10*/  @!P0 CCTL.IVALL ;  /* 0x00000000ff00898f */ /* 0x004fe20002000000 */
[----:B------:R-:W-:-:S04]  /*2d20*/  ISETP.NE.AND P0, PT, R0, RZ, PT ;  /* 0x000000ff0000720c */ /* 0x000fc80003f05270 */
[----:B----4-:R-:W-:Y:S02]  /*2d30*/  FSEL R110, R110, RZ, !P0 ;  /* 0x000000ff6e6e7208 */ /* 0x010fe40004000000 */
[----:B------:R-:W-:Y:S01]  /*2d40*/  FSEL R111, R111, 1.875, !P0 ;  /* 0x3ff000006f6f7808 */ /* 0x000fe20004000000 */
[----:B------:R-:W-:Y:S06]  /*2d50*/  BRA `(.L_x_10) ;  /* 0x0000000000847947 */ /* 0x000fec0003800000 */
.L_x_9:
[----:B------:R-:W-:Y:S01]  /*2d60*/  UISETP.NE.AND UP0, UPT, UR20, 0x3, UPT ;  /* 0x000000031400788c */ /* 0x000fe2000bf05270 */
[----:B------:R-:W-:-:S08]  /*2d70*/  MOV R81, 0xffffffff ;  /* 0xffffffff00517802 */ /* 0x000fd00000000f00 */
[----:B------:R-:W-:Y:S05]  /*2d80*/  BRA.U !UP0, `(.L_x_11) ;  /* 0x0000000108607547 */ /* 0x000fea000b800000 */
[----:B------:R-:W-:-:S09]  /*2d90*/  UISETP.NE.AND UP0, UPT, UR20, 0x2, UPT ;  /* 0x000000021400788c */ /* 0x000fd2000bf05270 */
[----:B------:R-:W-:Y:S05]  /*2da0*/  BRA.U !UP0, `(.L_x_12) ;  /* 0x0000000108247547 */ /* 0x000fea000b800000 */
[----:B------:R-:W-:-:S09]  /*2db0*/  UISETP.NE.AND UP0, UPT, UR20, 0x1, UPT ;  /* 0x000000011400788c */ /* 0x000fd2000bf05270 */
[----:B------:R-:W-:Y:S05]  /*2dc0*/  BRA.U UP0, `(.L_x_10) ;  /* 0x0000000100687547 */ /* 0x000fea000b800000 */
[----:B------:R-:W3:Y:S08]  /*2dd0*/  LDC.64 R70, c[0x0][0x4d8] ;  /* 0x00013600ff467b82 */ /* 0x000ef00000000a00 */
[----:B-12---:R-:W1:Y:S01]  /*2de0*/  LDC.64 R68, c[0x0][0x4b8] ;  /* 0x00012e00ff447b82 */ /* 0x006e620000000a00 */
[----:B---3--:R-:W-:-:S04]  /*2df0*/  IMAD.WIDE.U32 R72, R0, R70, RZ ;  /* 0x0000004600487225 */ /* 0x008fc800078e00ff */
[----:B------:R-:W-:Y:S01]  /*2e00*/  IMAD R70, R0, R71, R73 ;  /* 0x0000004700467224 */ /* 0x000fe200078e0249 */
[----:B-1----:R-:W-:-:S04]  /*2e10*/  LEA R68, P0, R72, R68, 0x3 ;  /* 0x0000004448447211 */ /* 0x002fc800078018ff */
[----:B------:R-:W-:Y:S01]  /*2e20*/  LEA.HI.X R69, R72, R69, R70, 0x3, P0 ;  /* 0x0000004548457211 */ /* 0x000fe200000f1c46 */
[----:B------:R-:W-:Y:S08]  /*2e30*/  BRA `(.L_x_10) ;  /* 0x00000000004c7947 */ /* 0x000ff00003800000 */
.L_x_12:
[----:B------:R-:W3:Y:S08]  /*2e40*/  LDC.64 R72, c[0x0][0x4d0] ;  /* 0x00013400ff487b82 */ /* 0x000ef00000000a00 */
[----:B------:R-:W3:Y:S08]  /*2e50*/  LDC.64 R2, c[0x0][0x4d8] ;  /* 0x00013600ff027b82 */ /* 0x000ef00000000a00 */
[----:B------:R-:W3:Y:S08]  /*2e60*/  LDC.64 R70, c[0x0][0x4b0] ;  /* 0x00012c00ff467b82 */ /* 0x000ef00000000a00 */
[----:B-12---:R-:W1:Y:S01]  /*2e70*/  LDC.64 R68, c[0x0][0x4b8] ;  /* 0x00012e00ff447b82 */ /* 0x006e620000000a00 */
[----:B---3--:R-:W-:-:S04]  /*2e80*/  IMAD.WIDE.U32 R76, R0, R72, RZ ;  /* 0x00000048004c7225 */ /* 0x008fc800078e00ff */
[C---:B------:R-:W-:Y:S02]  /*2e90*/  IMAD R72, R0.reuse, R73, R77 ;  /* 0x0000004900487224 */ /* 0x040fe400078e024d */
[----:B------:R-:W-:Y:S01]  /*2ea0*/  IMAD.WIDE.U32 R74, R0, R2, RZ ;  /* 0x00000002004a7225 */ /* 0x000fe200078e00ff */
[----:B------:R-:W-:-:S03]  /*2eb0*/  LEA R2, P1, R76, R70, 0x3 ;  /* 0x000000464c027211 */ /* 0x000fc600078218ff */
[----:B------:R-:W-:Y:S01]  /*2ec0*/  IMAD R70, R0, R3, R75 ;  /* 0x0000000300467224 */ /* 0x000fe200078e024b */
[----:B------:R-:W-:Y:S02]  /*2ed0*/  LEA.HI.X R3, R76, R71, R72, 0x3, P1 ;  /* 0x000000474c037211 */ /* 0x000fe400008f1c48 */
[----:B-1----:R-:W-:-:S04]  /*2ee0*/  LEA R68, P0, R74, R68, 0x3 ;  /* 0x000000444a447211 */ /* 0x002fc800078018ff */
[----:B------:R-:W-:Y:S01]  /*2ef0*/  LEA.HI.X R69, R74, R69, R70, 0x3, P0 ;  /* 0x000000454a457211 */ /* 0x000fe200000f1c46 */
[----:B------:R-:W-:Y:S08]  /*2f00*/  BRA `(.L_x_10) ;  /* 0x0000000000187947 */ /* 0x000ff00003800000 */
.L_x_11:
[----:B------:R-:W3:Y:S08]  /*2f10*/  LDC.64 R2, c[0x0][0x4b0] ;  /* 0x00012c00ff027b82 */ /* 0x000ef00000000a00 */
[----:B-12---:R-:W1:Y:S01]  /*2f20*/  LDC.64 R68, c[0x0][0x4b8] ;  /* 0x00012e00ff447b82 */ /* 0x006e620000000a00 */
[----:B---3--:R-:W-:-:S06]  /*2f30*/  IMAD.WIDE.U32 R2, R0, 0x8, R2 ;  /* 0x0000000800027825 */ /* 0x008fcc00078e0002 */
[----:B------:R-:W4:Y:S01]  /*2f40*/  LDG.E.64 R2, desc[UR14][R2.64] ;  /* 0x0000000e02027981 */ /* 0x000f22000c1e1b00 */
[----:B-1----:R-:W-:-:S06]  /*2f50*/  IMAD.WIDE.U32 R68, R0, 0x8, R68 ;  /* 0x0000000800447825 */ /* 0x002fcc00078e0044 */
[----:B------:R-:W4:Y:S02]  /*2f60*/  LDG.E.64 R68, desc[UR14][R68.64] ;  /* 0x0000000e44447981 */ /* 0x000f24000c1e1b00 */
.L_x_10:
[----:B------:R-:W1:Y:S01]  /*2f70*/  LDC R70, c[0x0][0x394] ;  /* 0x0000e500ff467b82 */ /* 0x000e620000000800 */
[----:B------:R-:W2:Y:S01]  /*2f80*/  LDCU.64 UR4, c[0x0][0x420] ;  /* 0x00008400ff0477ac */ /* 0x000ea20008000a00 */
[--C-:B------:R-:W-:Y:S02]  /*2f90*/  SHF.R.U32.HI R73, RZ, 0x1, R80.reuse ;  /* 0x00000001ff497819 */ /* 0x100fe40000011650 */
[----:B------:R-:W-:Y:S01]  /*2fa0*/  LOP3.LUT R71, R80, 0x1f, RZ, 0xc0, !PT ;  /* 0x0000001f50477812 */ /* 0x000fe200078ec0ff */
[----:B------:R-:W3:Y:S01]  /*2fb0*/  LDCU.64 UR12, c[0x0][0x3e0] ;  /* 0x00007c00ff0c77ac */ /* 0x000ee20008000a00 */
[----:B------:R-:W-:Y:S02]  /*2fc0*/  SHF.R.U32.HI R72, RZ, 0x3, R80 ;  /* 0x00000003ff487819 */ /* 0x000fe40000011650 */
[----:B------:R-:W3:Y:S01]  /*2fd0*/  S2UR UR19, SR_CgaCtaId ;  /* 0x00000000001379c3 */ /* 0x000ee20000008800 */
[----:B------:R-:W-:Y:S01]  /*2fe0*/  LOP3.LUT R73, R73, 0x1e0, RZ, 0xc0, !PT ;  /* 0x000001e049497812 */ /* 0x000fe200078ec0ff */
[----:B------:R-:W-:Y:S01]  /*2ff0*/  USHF.L.U32 UR21, UR7, 0x6, URZ ;  /* 0x0000000607157899 */ /* 0x000fe200080006ff */
[--C-:B------:R-:W-:Y:S01]  /*3000*/  IMAD R92, R92, 0x40, R71.reuse ;  /* 0x000000405c5c7824 */ /* 0x100fe200078e0247 */
[----:B------:R-:W-:Y:S01]  /*3010*/  ULEA UR17, UR18, UR17, 0x1 ;  /* 0x0000001112117291 */ /* 0x000fe2000f8e08ff */
[----:B------:R-:W-:Y:S01]  /*3020*/  LOP3.LUT R94, R73, 0x4, R72, 0xf8, !PT ;  /* 0x00000004495e7812 */ /* 0x000fe200078ef848 */
[----:B------:R-:W3:Y:S01]  /*3030*/  LDCU.64 UR10, c[0x0][0x3e0] ;  /* 0x00007c00ff0a77ac */ /* 0x000ee20008000a00 */
[----:B------:R-:W-:Y:S01]  /*3040*/  IMAD.WIDE R84, R92, 0x8, RZ ;  /* 0x000000085c547825 */ /* 0x000fe200078e02ff */
[----:B------:R-:W-:Y:S01]  /*3050*/  LOP3.LUT R93, R80, 0x3, RZ, 0xc0, !PT ;  /* 0x00000003505d7812 */ /* 0x000fe200078ec0ff */
[----:B------:R-:W3:Y:S01]  /*3060*/  LDCU.64 UR8, c[0x0][0x3e8] ;  /* 0x00007d00ff0877ac */ /* 0x000ee20008000a00 */
[----:B------:R-:W-:Y:S01]  /*3070*/  IADD3 R94, PT, PT, R94, UR21, RZ ;  /* 0x000000155e5e7c10 */ /* 0x000fe2000fffe0ff */
[----:B------:R-:W-:Y:S01]  /*3080*/  IMAD.SHL.U32 R73, R80, 0x8, RZ ;  /* 0x0000000850497824 */ /* 0x000fe200078e00ff */
[----:B------:R-:W-:Y:S01]  /*3090*/  SHF.R.U32.HI R76, RZ, 0x2, R71 ;  /* 0x00000002ff4c7819 */ /* 0x000fe20000011647 */
[----:B------:R-:W3:Y:S01]  /*30a0*/  LDCU.64 UR6, c[0x0][0x400] ;  /* 0x00008000ff0677ac */ /* 0x000ee20008000a00 */
[----:B--2---:R-:W-:Y:S01]  /*30b0*/  IMAD.U32 R77, RZ, RZ, UR4 ;  /* 0x00000004ff4d7e24 */ /* 0x004fe2000f8e00ff */
[----:B-1----:R-:W-:Y:S01]  /*30c0*/  ISETP.GT.AND P5, PT, R70, 0x1, PT ;  /* 0x000000014600780c */ /* 0x002fe20003fa4270 */
[----:B------:R-:W-:Y:S01]  /*30d0*/  IMAD.U32 R75, RZ, RZ, UR5 ;  /* 0x00000005ff4b7e24 */ /* 0x000fe2000f8e00ff */
[----:B------:R-:W-:Y:S01]  /*30e0*/  USHF.L.U32 UR16, UR16, 0x4, URZ ;  /* 0x0000000410107899 */ /* 0x000fe200080006ff */
[----:B---3--:R-:W-:Y:S01]  /*30f0*/  IMAD.WIDE.U32 R114, R94, UR12, R84 ;  /* 0x0000000c5e727c25 */ /* 0x008fe2000f8e0054 */
[----:B------:R-:W-:Y:S01]  /*3100*/  USHF.L.U32 UR17, UR17, 0x3, URZ ;  /* 0x0000000311117899 */ /* 0x000fe200080006ff */
[----:B------:R-:W-:Y:S01]  /*3110*/  ISETP.EQ.AND P5, PT, RZ, UR20, P5 ;  /* 0x00000014ff007c0c */ /* 0x000fe2000afa2270 */
[----:B------:R-:W-:Y:S01]  /*3120*/  UMOV UR12, 0x400 ;  /* 0x00000400000c7882 */ /* 0x000fe20000000000 */
[----:B------:R-:W-:Y:S01]  /*3130*/  IMAD R93, R76, 0x22, R93 ;  /* 0x000000224c5d7824 */ /* 0x000fe200078e025d */
[----:B------:R-:W-:Y:S01]  /*3140*/  UIMAD UR16, UR17, 0x22, UR16 ;  /* 0x00000022111078a4 */ /* 0x000fe2000f8e0210 */
[----:B------:R-:W-:Y:S01]  /*3150*/  LOP3.LUT R74, R72, 0x7c, RZ, 0xc0, !PT ;  /* 0x0000007c484a7812 */ /* 0x000fe200078ec0ff */
[----:B------:R-:W-:Y:S01]  /*3160*/  ULEA UR12, UR19, UR12, 0x18 ;  /* 0x0000000c130c7291 */ /* 0x000fe2000f8ec0ff */
[----:B------:R-:W-:Y:S01]  /*3170*/  LOP3.LUT R73, R73, 0xf8, RZ, 0xc0, !PT ;  /* 0x000000f849497812 */ /* 0x000fe200078ec0ff */
[----:B------:R-:W-:Y:S01]  /*3180*/  IMAD.WIDE.U32 R84, R94, R77, R84 ;  /* 0x0000004d5e547225 */ /* 0x000fe200078e0054 */
[----:B----4-:R-:W-:-:S02]  /*3190*/  IADD3 R114, P1, PT, R2, R114, RZ ;  /* 0x0000007202727210 */ /* 0x010fc40007f3e0ff */
[----:B------:R-:W-:Y:S01]  /*31a0*/  MOV R91, UR10 ;  /* 0x0000000a005b7c02 */ /* 0x000fe20008000f00 */
[----:B------:R-:W-:Y:S01]  /*31b0*/  IMAD R83, R94, R75, RZ ;  /* 0x0000004b5e537224 */ /* 0x000fe200078e02ff */
[----:B------:R-:W-:Y:S01]  /*31c0*/  IADD3 R78, P0, PT, R68, R84, RZ ;  /* 0x00000054444e7210 */ /* 0x000fe20007f1e0ff */
[----:B------:R-:W-:Y:S01]  /*31d0*/  VIADD R93, R93, UR16 ;  /* 0x000000105d5d7c36 */ /* 0x000fe20008000000 */
[----:B------:R-:W-:Y:S01]  /*31e0*/  MOV R71, UR9 ;  /* 0x0000000900477c02 */ /* 0x000fe20008000f00 */
[----:B------:R-:W-:Y:S01]  /*31f0*/  IMAD.IADD R83, R85, 0x1, R83 ;  /* 0x0000000155537824 */ /* 0x000fe200078e0253 */
[----:B------:R-:W-:Y:S01]  /*3200*/  IADD3 R76, PT, PT, R92, 0x20, RZ ;  /* 0x000000205c4c7810 */ /* 0x000fe20007ffe0ff */
[----:B------:R-:W-:Y:S01]  /*3210*/  IMAD R74, R74, 0x220, R73 ;  /* 0x000002204a4a7824 */ /* 0x000fe200078e0249 */
[----:B------:R-:W-:Y:S01]  /*3220*/  MOV R73, UR7 ;  /* 0x0000000700497c02 */ /* 0x000fe20008000f00 */
[----:B------:R-:W-:Y:S01]  /*3230*/  IMAD R82, R94, UR13, R115 ;  /* 0x0000000d5e527c24 */ /* 0x000fe2000f8e0273 */
[----:B------:R-:W-:Y:S01]  /*3240*/  LEA R93, R93, UR12, 0x4 ;  /* 0x0000000c5d5d7c11 */ /* 0x000fe2000f8e20ff */
[----:B------:R-:W-:Y:S01]  /*3250*/  IMAD.U32 R90, RZ, RZ, UR11 ;  /* 0x0000000bff5a7e24 */ /* 0x000fe2000f8e00ff */
[----:B------:R-:W-:Y:S01]  /*3260*/  IADD3.X R79, PT, PT, R69, R83, RZ, P0, !PT ;  /* 0x00000053454f7210 */ /* 0x000fe200007fe4ff */
[----:B------:R-:W-:-:S02]  /*3270*/  IMAD.U32 R70, RZ, RZ, UR8 ;  /* 0x00000008ff467e24 */ /* 0x000fc4000f8e00ff */
[----:B------:R-:W-:Y:S02]  /*3280*/  IMAD.U32 R72, RZ, RZ, UR6 ;  /* 0x00000006ff487e24 */ /* 0x000fe4000f8e00ff */
[----:B------:R-:W-:Y:S01]  /*3290*/  IMAD.X R105, R82, 0x1, R3, P1 ;  /* 0x0000000152697824 */ /* 0x000fe200008e0603 */
[----:B------:R-:W-:Y:S06]  /*32a0*/  @!P5 BRA `(.L_x_13) ;  /* 0x0000000000a4d947 */ /* 0x000fec0003800000 */
[----:B------:R-:W-:-:S13]  /*32b0*/  ISETP.NE.AND P0, PT, R81, R0, PT ;  /* 0x000000005100720c */ /* 0x000fda0003f05270 */
[----:B------:R-:W-:Y:S06]  /*32c0*/  BAR.RED.AND.DEFER_BLOCKING 0x0, P0 ;  /* 0x0000000000007b1d */ /* 0x000fec0000014400 */
[----:B------:R-:W1:Y:S02]  /*32d0*/  B2R.RESULT RZ, P0 ;  /* 0x0000000000ff731c */ /* 0x000e640000004000 */
[----:B-1----:R-:W-:Y:S05]  /*32e0*/  @!P0 BRA `(.L_x_14) ;  /* 0x0000000000288947 */ /* 0x002fea0003800000 */
[----:B------:R-:W-:-:S13]  /*32f0*/  ISETP.NE.AND P1, PT, R80, RZ, PT ;  /* 0x000000ff5000720c */ /* 0x000fda0003f25270 */
.L_x_16:
[----:B------:R-:W-:Y:S05]  /*3300*/  YIELD ;  /* 0x0000000000007946 */ /* 0x000fea0003800000 */
[----:B-1---5:R-:W-:Y:S05]  /*3310*/  @P1 BRA `(.L_x_15) ;  /* 0x0000000000081947 */ /* 0x022fea0003800000 */
[----:B------:R1:W2:Y:S04]  /*3320*/  LDG.E.STRONG.GPU R81, desc[UR14][R108.64] ;  /* 0x0000000e6c517981 */ /* 0x0002a8000c1ef900 */
[----:B--2---:R-:W-:Y:S01]  /*3330*/  CCTL.IVALL ;  /* 0x00000000ff00798f */ /* 0x004fe20002000000 */
.L_x_15:
[----:B------:R-:W-:Y:S01]  /*3340*/  ISETP.NE.AND P0, PT, R81, R0, PT ;  /* 0x000000005100720c */ /* 0x000fe20003f05270 */
[----:B------:R-:W-:-:S12]  /*3350*/  WARPSYNC.ALL ;  /* 0x0000000000007948 */ /* 0x000fd80003800000 */
[----:B------:R-:W-:Y:S06]  /*3360*/  BAR.RED.AND.DEFER_BLOCKING 0x0, P0 ;  /* 0x0000000000007b1d */ /* 0x000fec0000014400 */
[----:B------:R-:W2:Y:S02]  /*3370*/  B2R.RESULT RZ, P0 ;  /* 0x0000000000ff731c */ /* 0x000ea40000004000 */
[----:B--2---:R-:W-:Y:S05]  /*3380*/  @P0 BRA `(.L_x_16) ;  /* 0xfffffffc00dc0947 */ /* 0x004fea000383ffff */
.L_x_14:
[----:B------:R-:W-:Y:S05]  /*3390*/  WARPSYNC.ALL ;  /* 0x0000000000007948 */ /* 0x000fea0003800000 */
[----:B------:R-:W-:Y:S01]  /*33a0*/  ISETP.NE.AND P0, PT, R0, RZ, PT ;  /* 0x000000ff0000720c */ /* 0x000fe20003f05270 */
[----:B------:R-:W2:Y:S08]  /*33b0*/  LDC.64 R70, c[0x0][0x3e8] ;  /* 0x0000fa00ff467b82 */ /* 0x000eb00000000a00 */
[----:B------:R-:W-:Y:S01]  /*33c0*/  BAR.SYNC.DEFER_BLOCKING 0x0 ;  /* 0x0000000000007b1d */ /* 0x000fe20000010000 */
[----:B------:R-:W-:-:S02]  /*33d0*/  SEL R114, R114, R78, !P0 ;  /* 0x0000004e72727207 */ /* 0x000fc40004000000 */
[----:B------:R-:W-:Y:S02]  /*33e0*/  SEL R105, R105, R79, !P0 ;  /* 0x0000004f69697207 */ /* 0x000fe40004000000 */
[----:B------:R-:W-:Y:S01]  /*33f0*/  SEL R2, R2, R68, !P0 ;  /* 0x0000004402027207 */ /* 0x000fe20004000000 */
[----:B------:R-:W3:Y:S02]  /*3400*/  LDCU.64 UR4, c[0x0][0x420] ;  /* 0x00008400ff0477ac */ /* 0x000ee40008000a00 */
[----:B------:R-:W4:Y:S01]  /*3410*/  LDC.64 R72, c[0x0][0x400] ;  /* 0x00010000ff487b82 */ /* 0x000f220000000a00 */
[----:B------:R-:W-:-:S07]  /*3420*/  SEL R3, R3, R69, !P0 ;  /* 0x0000004503037207 */ /* 0x000fce0004000000 */
[----:B------:R-:W1:Y:S08]  /*3430*/  LDC.64 R80, c[0x0][0x3e0] ;  /* 0x0000f800ff507b82 */ /* 0x000e700000000a00 */
[----:B--2---:R-:W2:Y:S01]  /*3440*/  @P0 LDC R70, c[0x0][0x428] ;  /* 0x00010a00ff460b82 */ /* 0x004ea20000000800 */
[----:B---3--:R-:W-:Y:S02]  /*3450*/  IMAD.U32 R77, RZ, RZ, UR4 ;  /* 0x00000004ff4d7e24 */ /* 0x008fe4000f8e00ff */
[----:B------:R-:W-:-:S05]  /*3460*/  IMAD.U32 R75, RZ, RZ, UR5 ;  /* 0x00000005ff4b7e24 */ /* 0x000fca000f8e00ff */
[----:B------:R-:W3:Y:S08]  /*3470*/  @P0 LDC R71, c[0x0][0x42c] ;  /* 0x00010b00ff470b82 */ /* 0x000ef00000000800 */
[----:B----4-:R-:W2:Y:S01]  /*3480*/  @P0 LDC R72, c[0x0][0x440] ;  /* 0x00011000ff480b82 */ /* 0x010ea20000000800 */
[----:B-1----:R-:W-:Y:S02]  /*3490*/  SEL R91, R80, R77, !P0 ;  /* 0x0000004d505b7207 */ /* 0x002fe40004000000 */
[----:B------:R-:W-:-:S05]  /*34a0*/  SEL R90, R81, R75, !P0 ;  /* 0x0000004b515a7207 */ /* 0x000fca0004000000 */
[----:B------:R-:W1:Y:S01]  /*34b0*/  @P0 LDC R73, c[0x0][0x444] ;  /* 0x00011100ff490b82 */ /* 0x000e620000000800 */
[----:B------:R-:W-:Y:S01]  /*34c0*/  @!PT LDS RZ, [RZ] ;  /* 0x00000000fffff984 */ /* 0x000fe20000000800 */
[----:B------:R-:W-:Y:S01]  /*34d0*/  @!PT LDS RZ, [RZ] ;  /* 0x00000000fffff984 */ /* 0x000fe20000000800 */
[----:B------:R-:W-:Y:S01]  /*34e0*/  @!PT LDS RZ, [RZ] ;  /* 0x00000000fffff984 */ /* 0x000fe20000000800 */
[----:B------:R-:W-:Y:S01]  /*34f0*/  @!PT LDS RZ, [RZ] ;  /* 0x00000000fffff984 */ /* 0x000fe20000000800 */
[----:B------:R-:W-:Y:S06]  /*3500*/  MEMBAR.SC.GPU ;  /* 0x0000000000007992 */ /* 0x000fec0000002000 */
[----:B------:R-:W-:-:S00]  /*3510*/  ERRBAR ;  /* 0x00000000000079ab */ /* 0x000fc00000000000 */
[----:B------:R-:W-:Y:S06]  /*3520*/  CGAERRBAR ;  /* 0x00000000000075ab */ /* 0x000fec0000000000 */
[----:B------:R-:W-:Y:S01]  /*3530*/  CCTL.IVALL ;  /* 0x00000000ff00798f */ /* 0x000fe20002000000 */
.L_x_13:
[----:B------:R-:W4:Y:S01]  /*3540*/  S2UR UR7, SR_CTAID.X ;  /* 0x00000000000779c3 */ /* 0x000f220000002500 */
[----:B------:R-:W3:Y:S01]  /*3550*/  LDCU UR6, c[0x0][0x398] ;  /* 0x00007300ff0677ac */ /* 0x000ee20008000800 */
[----:B------:R-:W-:Y:S01]  /*3560*/  DSETP.NEU.AND P0, PT, R110, RZ, PT ;  /* 0x000000ff6e00722a */ /* 0x000fe20003f0d000 */
[----:B------:R-:W-:Y:S01]  /*3570*/  BSSY.RECONVERGENT B2, `(.L_x_17) ;  /* 0x0001669000027945 */ /* 0x000fe20003800200 */
[----:B------:R-:W-:-:S04]  /*3580*/  UMOV UR5, 0xffffffff ;  /* 0xffffffff00057882 */ /* 0x000fc80000000000 */
[----:B------:R-:W2:Y:S08]  /*3590*/  S2UR UR4, SR_CTAID.Y ;  /* 0x00000000000479c3 */ /* 0x000eb00000002600 */
[----:B------:R-:W1:Y:S01]  /*35a0*/  S2UR UR8, SR_CgaCtaId ;  /* 0x00000000000879c3 */ /* 0x000e620000008800 */
[----:B---3--:R-:W-:-:S04]  /*35b0*/  USHF.L.U32 UR5, UR5, UR6, URZ ;  /* 0x0000000605057299 */ /* 0x008fc800080006ff */
[----:B----4-:R-:W-:Y:S02]  /*35c0*/  ULOP3.LUT UR5, UR7, UR5, URZ, 0x30, !UPT ;  /* 0x0000000507057292 */ /* 0x010fe4000f8e30ff */
[----:B--2---:R-:W-:-:S04]  /*35d0*/  USHF.L.U32 UR4, UR4, UR6, URZ ;  /* 0x0000000604047299 */ /* 0x004fc800080006ff */
[----:B------:R-:W-:-:S03]  /*35e0*/  UIADD3 UR4, UPT, UPT, UR4, UR5, URZ ;  /* 0x0000000504047290 */ /* 0x000fc6000fffe0ff */
[----:B------:R-:W-:Y:S01]  /*35f0*/  UMOV UR5, 0x400 ;  /* 0x0000040000057882 */ /* 0x000fe20000000000 */
[----:B------:R-:W-:Y:S02]  /*3600*/  ULEA UR9, UR4, 0x40, 0x6 ;  /* 0x0000004004097891 */ /* 0x000fe4000f8e30ff */
[----:B-1----:R-:W-:Y:S01]  /*3610*/  ULEA UR8, UR8, UR5, 0x18 ;  /* 0x0000000508087291 */ /* 0x002fe2000f8ec0ff */
[----:B------:R-:W-:Y:S11]  /*3620*/  @!P0 BRA `(.L_x_18) ;  /* 0x000000ec00888947 */ /* 0x000ff60003800000 */
[----:B------:R-:W-:Y:S01]  /*3630*/  UISETP.GE.AND UP0, UPT, UR21, UR9, UPT ;  /* 0x000000091500728c */ /* 0x000fe2000bf06270 */
[----:B------:R-:W-:Y:S08]  /*3640*/  BSSY.RECONVERGENT B1, `(.L_x_19) ;  /* 0x00001b6000017945 */ /* 0x000ff00003800200 */
[----:B------:R-:W-:Y:S05]  /*3650*/  BRA.U !UP0, `(.L_x_20) ;  /* 0x0000000108a87547 */ /* 0x000fea000b800000 */
[----:B------:R-:W1:Y:S01]  /*3660*/  LDCU.64 UR8, c[0x0][0x380] ;  /* 0x00007000ff0877ac */ /* 0x000e620008000a00 */
[----:B------:R-:W-:Y:S01]  /*3670*/  CS2R R88, SRZ ;  /* 0x0000000000587805 */ /* 0x000fe2000001ff00 */
[----:B------:R-:W-:Y:S01]  /*3680*/  VIADD R74, R94, 0x1 ;  /* 0x000000015e4a7836 */ /* 0x000fe20000000000 */
[----:B------:R-:W-:Y:S02]  /*3690*/  CS2R R86, SRZ ;  /* 0x0000000000567805 */ /* 0x000fe4000001ff00 */
[----:B-1----:R-:W-:Y:S02]  /*36a0*/  ISETP.GE.AND P0, PT, R92, UR9, PT ;  /* 0x000000095c007c0c */ /* 0x002fe4000bf06270 */
[----:B------:R-:W-:Y:S02]  /*36b0*/  ISETP.GE.AND P1, PT, R76, UR9, PT ;  /* 0x000000094c007c0c */ /* 0x000fe4000bf26270 */
[C---:B------:R-:W-:Y:S02]  /*36c0*/  ISETP.LT.AND P3, PT, R94.reuse, UR8, !P0 ;  /* 0x000000085e007c0c */ /* 0x040fe4000c761270 */
[----:B------:R-:W-:-:S02]  /*36d0*/  ISETP.LT.AND P2, PT, R94, UR8, !P1 ;  /* 0x000000085e007c0c */ /* 0x000fc4000cf41270 */
[C---:B------:R-:W-:Y:S02]  /*36e0*/  ISETP.LT.AND P4, PT, R74.reuse, UR8, !P1 ;  /* 0x000000084a007c0c */ /* 0x040fe4000cf81270 */
[----:B------:R-:W-:-:S07]  /*36f0*/  ISETP.LT.AND P6, PT, R74, UR8, !P0 ;  /* 0x000000084a007c0c */ /* 0x000fce000c7c1270 */
[----:B------:R-:W-:-:S05]  /*3700*/  @P3 IMAD.MOV.U32 R104, RZ, RZ, R114 ;  /* 0x000000ffff683224 */ /* 0x000fca00078e0072 */
[----:B------:R1:W4:Y:S01]  /*3710*/  @P3 LDG.E.LTC128B.64 R88, desc[UR14][R104.64] ;  /* 0x0000000e68583981 */ /* 0x000322000c1e1b20 */
[----:B------:R-:W-:Y:S01]  /*3720*/  VIADD R74, R94, 0x2 ;  /* 0x000000025e4a7836 */ /* 0x000fe20000000000 */
[----:B------:R-:W-:-:S04]  /*3730*/  CS2R R82, SRZ ;  /* 0x0000000000527805 */ /* 0x000fc8000001ff00 */
[----:B------:R-:W-:Y:S01]  /*3740*/  ISETP.LT.AND P3, PT, R74, UR8, !P0 ;  /* 0x000000084a007c0c */ /* 0x000fe2000c761270 */
[----:B-1----:R-:W-:-:S05]  /*3750*/  @P2 IMAD.MOV.U32 R104, RZ, RZ, R114 ;  /* 0x000000ffff682224 */ /* 0x002fca00078e0072 */
[----:B------:R-:W4:Y:S01]  /*3760*/  @P2 LDG.E.LTC128B.64 R86, desc[UR14][R104.64+0x100] ;  /* 0x0001000e68562981 */ /* 0x000f22000c1e1b20 */
[----:B------:R-:W-:Y:S02]  /*3770*/  IADD3 R76, P2, PT, R70, R114, RZ ;  /* 0x00000072464c7210 */ /* 0x000fe40007f5e0ff */
[----:B------:R-:W-:-:S03]  /*3780*/  CS2R R84, SRZ ;  /* 0x0000000000547805 */ /* 0x000fc6000001ff00 */
[----:B------:R-:W-:Y:S01]  /*3790*/  IMAD.X R77, R71, 0x1, R105, P2 ;  /* 0x00000001474d7824 */ /* 0x000fe200010e0669 */
[----:B------:R-:W-:Y:S01]  /*37a0*/  ISETP.LT.AND P2, PT, R74, UR8, !P1 ;  /* 0x000000084a007c0c */ /* 0x000fe2000cf41270 */
[----:B------:R-:W-:Y:S02]  /*37b0*/  @P4 IMAD.MOV.U32 R100, RZ, RZ, R76 ;  /* 0x000000ffff644224 */ /* 0x000fe400078e004c */
[----:B------:R-:W-:Y:S01]  /*37c0*/  @P4 IMAD.MOV.U32 R101, RZ, RZ, R77 ;  /* 0x000000ffff654224 */ /* 0x000fe200078e004d */
[----:B------:R1:W4:Y:S01]  /*37d0*/  @P6 LDG.E.LTC128B.64 R84, desc[UR14][R76.64] ;  /* 0x0000000e4c546981 */ /* 0x000322000c1e1b20 */
[----:B------:R-:W-:-:S03]  /*37e0*/  VIADD R74, R94, 0x3 ;  /* 0x000000035e4a7836 */ /* 0x000fc60000000000 */
[----:B------:R2:W4:Y:S01]  /*37f0*/  @P4 LDG.E.LTC128B.64 R82, desc[UR14][R100.64+0x100] ;  /* 0x0001000e64524981 */ /* 0x000522000c1e1b20 */
[----:B------:R-:W-:Y:S02]  /*3800*/  IADD3 R98, P4, PT, R70, R76, RZ ;  /* 0x0000004c46627210 */ /* 0x000fe40007f9e0ff */
[----:B------:R-:W-:Y:S02]  /*3810*/  CS2R R80, SRZ ;  /* 0x0000000000507805 */ /* 0x000fe4000001ff00 */
[----:B------:R-:W-:Y:S02]  /*3820*/  ISETP.LT.AND P0, PT, R74, UR8, !P0 ;  /* 0x000000084a007c0c */ /* 0x000fe4000c701270 */
[----:B------:R-:W-:Y:S01]  /*3830*/  CS2R R78, SRZ ;  /* 0x00000000004e7805 */ /* 0x000fe2000001ff00 */
[----:B------:R-:W-:Y:S01]  /*3840*/  IMAD.X R99, R71, 0x1, R77, P4 ;  /* 0x0000000147637824 */ /* 0x000fe200020e064d */
[----:B------:R-:W-:-:S04]  /*3850*/  IADD3 R96, P4, PT, R70, R98, RZ ;  /* 0x0000006246607210 */ /* 0x000fc80007f9e0ff */
[----:B------:R2:W4:Y:S01]  /*3860*/  @P3 LDG.E.LTC128B.64 R80, desc[UR14][R98.64] ;  /* 0x0000000e62503981 */ /* 0x000522000c1e1b20 */
[----:B------:R-:W-:-:S03]  /*3870*/  IMAD.X R97, R71, 0x1, R99, P4 ;  /* 0x0000000147617824 */ /* 0x000fc600020e0663 */
[----:B------:R2:W4:Y:S01]  /*3880*/  @P2 LDG.E.LTC128B.64 R78, desc[UR14][R98.64+0x100] ;  /* 0x0001000e624e2981 */ /* 0x000522000c1e1b20 */
[----:B-1----:R-:W-:-:S06]  /*3890*/  CS2R R76, SRZ ;  /* 0x00000000004c7805 */ /* 0x002fcc000001ff00 */
[----:B------:R2:W4:Y:S01]  /*38a0*/  @P0 LDG.E.LTC128B.64 R76, desc[UR14][R96.64] ;  /* 0x0000000e604c0981 */ /* 0x000522000c1e1b20 */
[----:B------:R-:W-:Y:S02]  /*38b0*/  ISETP.LT.AND P1, PT, R74, UR8, !P1 ;  /* 0x000000084a007c0c */ /* 0x000fe4000cf21270 */
[----:B------:R-:W-:-:S11]  /*38c0*/  CS2R R74, SRZ ;  /* 0x00000000004a7805 */ /* 0x000fd6000001ff00 */
[----:B------:R-:W-:Y:S05]  /*38d0*/  @!P1 BRA `(.L_x_21) ;  /* 0x0000001800309947 */ /* 0x000fea0003800000 */
[----:B------:R1:W4:Y:S01]  /*38e0*/  LDG.E.LTC128B.64 R74, desc[UR14][R96.64+0x100] ;  /* 0x0001000e604a7981 */ /* 0x000322000c1e1b20 */
[----:B------:R-:W-:Y:S05]  /*38f0*/  BRA `(.L_x_21) ;  /* 0x0000001800287947 */ /* 0x000fea0003800000 */
.L_x_20:
[----:B------:R-:W-:Y:S01]  /*3900*/  IADD3 R80, P0, PT, -R2, R114, RZ ;  /* 0x0000007202507210 */ /* 0x000fe20007f1e1ff */
[----:B------:R-:W-:Y:S04]  /*3910*/  BSSY.RECONVERGENT B0, `(.L_x_22) ;  /* 0x0000028000007945 */ /* 0x000fe80003800200 */
[----:B------:R-:W-:-:S05]  /*3920*/  IMAD.X R81, R105, 0x1, ~R3, P0 ;  /* 0x0000000169517824 */ /* 0x000fca00000e0e03 */
[----:B------:R-:W-:-:S04]  /*3930*/  LOP3.LUT R74, R81, R90, RZ, 0xfc, !PT ;  /* 0x0000005a514a7212 */ /* 0x000fc800078efcff */
[----:B------:R-:W-:-:S13]  /*3940*/  ISETP.NE.U32.AND P0, PT, R74, RZ, PT ;  /* 0x000000ff4a00720c */ /* 0x000fda0003f05070 */
[----:B------:R-:W-:Y:S05]  /*3950*/  @P0 BRA `(.L_x_23) ;  /* 0x0000000000580947 */ /* 0x000fea0003800000 */
[----:B------:R-:W1:Y:S01]  /*3960*/  I2F.U32.RP R79, R91 ;  /* 0x0000005b004f7306 */ /* 0x000e620000209000 */
[----:B------:R-:W-:Y:S01]  /*3970*/  IMAD.MOV.U32 R82, RZ, RZ, RZ ;  /* 0x000000ffff527224 */ /* 0x000fe200078e00ff */
[----:B------:R-:W-:-:S06]  /*3980*/  ISETP.NE.U32.AND P0, PT, R91, RZ, PT ;  /* 0x000000ff5b00720c */ /* 0x000fcc0003f05070 */
[----:B-1----:R-:W1:Y:S02]  /*3990*/  MUFU.RCP R77, R79 ;  /* 0x0000004f004d7308 */ /* 0x002e640000001000 */
[----:B-1----:R-:W-:-:S06]  /*39a0*/  IADD3 R77, PT, PT, R77, 0xffffffe, RZ ;  /* 0x0ffffffe4d4d7810 */ /* 0x002fcc0007ffe0ff */
[----:B------:R-:W1:Y:S02]  /*39b0*/  F2I.FTZ.U32.TRUNC.NTZ R83, R77 ;  /* 0x0000004d00537305 */ /* 0x000e64000021f000 */
[----:B-1----:R-:W-:-:S05]  /*39c0*/  IADD3 R74, PT, PT, RZ, -R83, RZ ;  /* 0x80000053ff4a7210 */ /* 0x002fca0007ffe0ff */
[----:B------:R-:W-:-:S04]  /*39d0*/  IMAD R74, R74, R91, RZ ;  /* 0x0000005b4a4a7224 */ /* 0x000fc800078e02ff */
[----:B------:R-:W-:-:S06]  /*39e0*/  IMAD.HI.U32 R75, R83, R74, R82 ;  /* 0x0000004a534b7227 */ /* 0x000fcc00078e0052 */
[----:B------:R-:W-:-:S04]  /*39f0*/  IMAD.HI.U32 R78, R75, R80, RZ ;  /* 0x000000504b4e7227 */ /* 0x000fc800078e00ff */
[----:B------:R-:W-:Y:S01]  /*3a00*/  IMAD.MOV.U32 R75, RZ, RZ, RZ ;  /* 0x000000ffff4b7224 */ /* 0x000fe200078e00ff */
[----:B------:R-:W-:-:S05]  /*3a10*/  IADD3 R74, PT, PT, -R78, RZ, RZ ;  /* 0x000000ff4e4a7210 */ /* 0x000fca0007ffe1ff */
[----:B------:R-:W-:-:S05]  /*3a20*/  IMAD R74, R91, R74, R80 ;  /* 0x0000004a5b4a7224 */ /* 0x000fca00078e0250 */
[----:B------:R-:W-:-:S13]  /*3a30*/  ISETP.GE.U32.AND P2, PT, R74, R91, PT ;  /* 0x0000005b4a00720c */ /* 0x000fda0003f46070 */
[----:B------:R-:W-:Y:S01]  /*3a40*/  @P2 IMAD.IADD R74, R74, 0x1, -R91 ;  /* 0x000000014a4a2824 */ /* 0x000fe200078e0a5b */
[----:B------:R-:W-:-:S04]  /*3a50*/  @P2 IADD3 R78, PT, PT, R78, 0x1, RZ ;  /* 0x000000014e4e2810 */ /* 0x000fc80007ffe0ff */
[----:B------:R-:W-:-:S13]  /*3a60*/  ISETP.GE.U32.AND P1, PT, R74, R91, PT ;  /* 0x0000005b4a00720c */ /* 0x000fda0003f26070 */
[----:B------:R-:W-:Y:S01]  /*3a70*/  @P1 VIADD R78, R78, 0x1 ;  /* 0x000000014e4e1836 */ /* 0x000fe20000000000 */
[----:B------:R-:W-:-:S04]  /*3a80*/  @!P0 LOP3.LUT R78, RZ, R91, RZ, 0x33, !PT ;  /* 0x0000005bff4e8212 */ /* 0x000fc800078e33ff */
[----:B------:R-:W-:-:S05]  /*3a90*/  IADD3 R82, PT, PT, -R78, RZ, RZ ;  /* 0x000000ff4e527210 */ /* 0x000fca0007ffe1ff */
[----:B------:R-:W-:Y:S01]  /*3aa0*/  IMAD R82, R91, R82, R80 ;  /* 0x000000525b527224 */ /* 0x000fe200078e0250 */
[----:B------:R-:W-:Y:S05]  /*3ab0*/  BRA `(.L_x_24) ;  /* 0x0000000000347947 */ /* 0x000fea0003800000 */
.L_x_23:
[----:B------:R-:W-:Y:S01]  /*3ac0*/  IMAD.MOV.U32 R96, RZ, RZ, R80 ;  /* 0x000000ffff607224 */ /* 0x000fe200078e0050 */
[----:B------:R-:W-:Y:S01]  /*3ad0*/  MOV R104, R91 ;  /* 0x0000005b00687202 */ /* 0x000fe20000000f00 */
[----:B------:R-:W-:Y:S01]  /*3ae0*/  IMAD.MOV.U32 R95, RZ, RZ, R81 ;  /* 0x000000ffff5f7224 */ /* 0x000fe200078e0051 */
[----:B------:R-:W-:Y:S02]  /*3af0*/  MOV R102, R90 ;  /* 0x0000005a00667202 */ /* 0x000fe40000000f00 */
[----:B------:R-:W-:Y:S02]  /*3b00*/  MOV R100, 0x3b20 ;  /* 0x00003b2000647802 */ /* 0x000fe40000000f00 */
[----:B-----5:R-:W-:Y:S05]  /*3b10*/  CALL.REL.NOINC `($__internal_0_$__cuda_sm20_div_u64) ;  /* 0x0000016000847944 */ /* 0x020fea0003c00000 */
[-C--:B------:R-:W-:Y:S02]  /*3b20*/  IADD3 R75, P0, PT, RZ, -R96.reuse, RZ ;  /* 0x80000060ff4b7210 */ /* 0x080fe40007f1e0ff */
[----:B------:R-:W-:Y:S02]  /*3b30*/  MOV R78, R96 ;  /* 0x00000060004e7202 */ /* 0x000fe40000000f00 */
[----:B------:R-:W-:Y:S01]  /*3b40*/  IADD3.X R74, PT, PT, RZ, ~R95, RZ, P0, !PT ;  /* 0x8000005fff4a7210 */ /* 0x000fe200007fe4ff */
[----:B------:R-:W-:-:S04]  /*3b50*/  IMAD.WIDE.U32 R82, R91, R75, R80 ;  /* 0x0000004b5b527225 */ /* 0x000fc800078e0050 */
[----:B------:R-:W-:-:S04]  /*3b60*/  IMAD R74, R74, R91, RZ ;  /* 0x0000005b4a4a7224 */ /* 0x000fc800078e02ff */
[----:B------:R-:W-:-:S05]  /*3b70*/  IMAD R74, R90, R75, R74 ;  /* 0x0000004b5a4a7224 */ /* 0x000fca00078e024a */
[----:B------:R-:W-:Y:S02]  /*3b80*/  IADD3 R75, PT, PT, R83, R74, RZ ;  /* 0x0000004a534b7210 */ /* 0x000fe40007ffe0ff */
.L_x_24:
[----:B------:R-:W-:Y:S05]  /*3b90*/  BSYNC.RECONVERGENT B0 ;  /* 0x0000000000007941 */ /* 0x000fea0003800200 */
.L_x_22:
[----:B------:R-:W1:Y:S01]  /*3ba0*/  LDCU.64 UR4, c[0x0][0x380] ;  /* 0x00007000ff0477ac */ /* 0x000e620008000a00 */
[--C-:B------:R-:W-:Y:S02]  /*3bb0*/  SHF.R.U64 R77, R82, 0x3, R75.reuse ;  /* 0x00000003524d7819 */ /* 0x100fe4000000124b */
[----:B------:R-:W-:Y:S02]  /*3bc0*/  CS2R R88, SRZ ;  /* 0x0000000000587805 */ /* 0x000fe4000001ff00 */
[----:B------:R-:W-:Y:S02]  /*3bd0*/  SHF.R.U32.HI R74, RZ, 0x3, R75 ;  /* 0x00000003ff4a7819 */ /* 0x000fe4000001164b */
[----:B------:R-:W-:Y:S02]  /*3be0*/  ISETP.GE.U32.AND P2, PT, R78, R77, PT ;  /* 0x0000004d4e00720c */ /* 0x000fe40003f46070 */
[----:B------:R-:W-:Y:S02]  /*3bf0*/  SHF.R.S32.HI R77, RZ, 0x1f, R78 ;  /* 0x0000001fff4d7819 */ /* 0x000fe4000001144e */
[----:B-1----:R-:W-:-:S04]  /*3c00*/  ISETP.GE.AND P0, PT, R92, UR5, PT ;  /* 0x000000055c007c0c */ /* 0x002fc8000bf06270 */
[----:B------:R-:W-:-:S04]  /*3c10*/  ISETP.LT.AND P1, PT, R94, UR4, !P0 ;  /* 0x000000045e007c0c */ /* 0x000fc8000c721270 */
[----:B------:R-:W-:-:S13]  /*3c20*/  ISETP.GE.U32.AND.EX P1, PT, R77, R74, P1, P2 ;  /* 0x0000004a4d00720c */ /* 0x000fda0000f26120 */
[----:B------:R-:W-:-:S05]  /*3c30*/  @P1 IMAD.MOV.U32 R104, RZ, RZ, R114 ;  /* 0x000000ffff681224 */ /* 0x000fca00078e0072 */
[----:B------:R1:W4:Y:S01]  /*3c40*/  @P1 LDG.E.LTC128B.64 R88, desc[UR14][R104.64] ;  /* 0x0000000e68581981 */ /* 0x000322000c1e1b20 */
[----:B------:R-:W-:Y:S01]  /*3c50*/  IADD3 R75, P1, PT, R80, 0x100, RZ ;  /* 0x00000100504b7810 */ /* 0x000fe20007f3e0ff */
[----:B------:R-:W-:Y:S04]  /*3c60*/  BSSY.RECONVERGENT B0, `(.L_x_25) ;  /* 0x0000020000007945 */ /* 0x000fe80003800200 */
[----:B------:R-:W-:Y:S01]  /*3c70*/  IMAD.X R74, RZ, RZ, R81, P1 ;  /* 0x000000ffff4a7224 */ /* 0x000fe200008e0651 */
[----:B------:R-:W-:-:S04]  /*3c80*/  ISETP.GE.AND P1, PT, R94, UR4, PT ;  /* 0x000000045e007c0c */ /* 0x000fc8000bf26270 */
[----:B------:R-:W-:-:S04]  /*3c90*/  LOP3.LUT R79, R74, R90, RZ, 0xfc, !PT ;  /* 0x0000005a4a4f7212 */ /* 0x000fc800078efcff */
[----:B------:R-:W-:-:S13]  /*3ca0*/  ISETP.NE.U32.AND P2, PT, R79, RZ, PT ;  /* 0x000000ff4f00720c */ /* 0x000fda0003f45070 */
[----:B-1----:R-:W-:Y:S05]  /*3cb0*/  @P2 BRA `(.L_x_26) ;  /* 0x0000000000502947 */ /* 0x002fea0003800000 */
[----:B------:R-:W1:Y:S01]  /*3cc0*/  I2F.U32.RP R82, R91 ;  /* 0x0000005b00527306 */ /* 0x000e620000209000 */
[----:B------:R-:W-:Y:S02]  /*3cd0*/  MOV R80, RZ ;  /* 0x000000ff00507202 */ /* 0x000fe40000000f00 */
[----:B------:R-:W-:-:S05]  /*3ce0*/  MOV R103, RZ ;  /* 0x000000ff00677202 */ /* 0x000fca0000000f00 */
[----:B-1----:R-:W1:Y:S02]  /*3cf0*/  MUFU.RCP R81, R82 ;  /* 0x0000005200517308 */ /* 0x002e640000001000 */
[----:B-1----:R-:W-:-:S06]  /*3d00*/  VIADD R81, R81, 0xffffffe ;  /* 0x0ffffffe51517836 */ /* 0x002fcc0000000000 */
[----:B------:R-:W1:Y:S02]  /*3d10*/  F2I.FTZ.U32.TRUNC.NTZ R81, R81 ;  /* 0x0000005100517305 */ /* 0x000e64000021f000 */
[----:B-1----:R-:W-:-:S04]  /*3d20*/  IMAD.MOV R79, RZ, RZ, -R81 ;  /* 0x000000ffff4f7224 */ /* 0x002fc800078e0a51 */
[----:B------:R-:W-:-:S04]  /*3d30*/  IMAD R79, R79, R91, RZ ;  /* 0x0000005b4f4f7224 */ /* 0x000fc800078e02ff */
[----:B------:R-:W-:-:S06]  /*3d40*/  IMAD.HI.U32 R80, R81, R79, R80 ;  /* 0x0000004f51507227 */ /* 0x000fcc00078e0050 */
[----:B------:R-:W-:-:S04]  /*3d50*/  IMAD.HI.U32 R80, R80, R75, RZ ;  /* 0x0000004b50507227 */ /* 0x000fc800078e00ff */
[----:B------:R-:W-:-:S04]  /*3d60*/  IMAD.MOV R80, RZ, RZ, -R80 ;  /* 0x000000ffff507224 */ /* 0x000fc800078e0a50 */
[----:B------:R-:W-:-:S05]  /*3d70*/  IMAD R80, R91, R80, R75 ;  /* 0x000000505b507224 */ /* 0x000fca00078e024b */
[----:B------:R-:W-:-:S13]  /*3d80*/  ISETP.GE.U32.AND P2, PT, R80, R91, PT ;  /* 0x0000005b5000720c */ /* 0x000fda0003f46070 */
[-C--:B------:R-:W-:Y:S02]  /*3d90*/  @P2 IADD3 R80, PT, PT, R80, -R91.reuse, RZ ;  /* 0x8000005b50502210 */ /* 0x080fe40007ffe0ff */
[----:B------:R-:W-:Y:S02]  /*3da0*/  ISETP.NE.U32.AND P2, PT, R91, RZ, PT ;  /* 0x000000ff5b00720c */ /* 0x000fe40003f45070 */
[----:B------:R-:W-:-:S13]  /*3db0*/  ISETP.GE.U32.AND P3, PT, R80, R91, PT ;  /* 0x0000005b5000720c */ /* 0x000fda0003f66070 */
[----:B------:R-:W-:Y:S01]  /*3dc0*/  @P3 IMAD.IADD R80, R80, 0x1, -R91 ;  /* 0x0000000150503824 */ /* 0x000fe200078e0a5b */
[----:B------:R-:W-:-:S04]  /*3dd0*/  @!P2 LOP3.LUT R80, RZ, R91, RZ, 0x33, !PT ;  /* 0x0000005bff50a212 */ /* 0x000fc800078e33ff */
[----:B------:R-:W-:Y:S01]  /*3de0*/  MOV R102, R80 ;  /* 0x0000005000667202 */ /* 0x000fe20000000f00 */
[----:B------:R-:W-:Y:S05]  /*3df0*/  BRA `(.L_x_27) ;  /* 0x0000000000187947 */ /* 0x000fea0003800000 */
.L_x_26:
[----:B------:R-:W-:Y:S01]  /*3e00*/  IMAD.MOV.U32 R101, RZ, RZ, R75 ;  /* 0x000000ffff657224 */ /* 0x000fe200078e004b */
[----:B------:R-:W-:Y:S01]  /*3e10*/  MOV R100, R91 ;  /* 0x0000005b00647202 */ /* 0x000fe20000000f00 */
[----:B------:R-:W-:Y:S01]  /*3e20*/  IMAD.MOV.U32 R99, RZ, RZ, R74 ;  /* 0x000000ffff637224 */ /* 0x000fe200078e004a */
[----:B------:R-:W-:Y:S02]  /*3e30*/  MOV R97, R90 ;  /* 0x0000005a00617202 */ /* 0x000fe40000000f00 */
[----:B------:R-:W-:Y:S02]  /*3e40*/  MOV R98, 0x3e60 ;  /* 0x00003e6000627802 */ /* 0x000fe40000000f00 */
[----:B----45:R-:W-:Y:S05]  /*3e50*/  CALL.REL.NOINC `($__internal_1_$__cuda_sm20_rem_u64) ;  /* 0x0000016000c87944 */ /* 0x030fea0003c00000 */
.L_x_27:
[----:B------:R-:W-:Y:S05]  /*3e60*/  BSYNC.RECONVERGENT B0 ;  /* 0x0000000000007941 */ /* 0x000fea0003800200 */
.L_x_25:
[----:B------:R-:W1:Y:S01]  /*3e70*/  LDCU UR4, c[0x0][0x384] ;  /* 0x00007080ff0477ac */ /* 0x000e620008000800 */
[--C-:B------:R-:W-:Y:S02]  /*3e80*/  SHF.R.U64 R79, R102, 0x3, R103.reuse ;  /* 0x00000003664f7819 */ /* 0x100fe40000001267 */
[----:B------:R-:W-:Y:S02]  /*3e90*/  CS2R R86, SRZ ;  /* 0x0000000000567805 */ /* 0x000fe4000001ff00 */
[----:B------:R-:W-:Y:S02]  /*3ea0*/  SHF.R.U32.HI R80, RZ, 0x3, R103 ;  /* 0x00000003ff507819 */ /* 0x000fe40000011667 */
[----:B------:R-:W-:Y:S02]  /*3eb0*/  ISETP.GE.U32.AND P2, PT, R78, R79, PT ;  /* 0x0000004f4e00720c */ /* 0x000fe40003f46070 */
[----:B-1----:R-:W-:-:S04]  /*3ec0*/  ISETP.LT.AND P1, PT, R76, UR4, !P1 ;  /* 0x000000044c007c0c */ /* 0x002fc8000cf21270 */
[----:B------:R-:W-:-:S13]  /*3ed0*/  ISETP.GE.U32.AND.EX P1, PT, R77, R80, P1, P2 ;  /* 0x000000504d00720c */ /* 0x000fda0000f26120 */
[----:B------:R-:W-:-:S05]  /*3ee0*/  @P1 IMAD.MOV.U32 R104, RZ, RZ, R114 ;  /* 0x000000ffff681224 */ /* 0x000fca00078e0072 */
[----:B------:R1:W4:Y:S01]  /*3ef0*/  @P1 LDG.E.LTC128B.64 R86, desc[UR14][R104.64+0x100] ;  /* 0x0001000e68561981 */ /* 0x000322000c1e1b20 */
[----:B------:R-:W-:Y:S01]  /*3f00*/  IADD3 R76, P1, PT, R70, R114, RZ ;  /* 0x00000072464c7210 */ /* 0x000fe20007f3e0ff */
[----:B------:R-:W-:Y:S04]  /*3f10*/  BSSY.RECONVERGENT B0, `(.L_x_28) ;  /* 0x000002b000007945 */ /* 0x000fe80003800200 */
[----:B------:R-:W-:Y:S01]  /*3f20*/  IMAD.X R77, R71, 0x1, R105, P1 ;  /* 0x00000001474d7824 */ /* 0x000fe200008e0669 */
[----:B------:R-:W-:-:S05]  /*3f30*/  IADD3 R78, P1, PT, -R2, R76, RZ ;  /* 0x0000004c024e7210 */ /* 0x000fca0007f3e1ff */
[----:B------:R-:W-:-:S05]  /*3f40*/  IMAD.X R79, R77, 0x1, ~R3, P1 ;  /* 0x000000014d4f7824 */ /* 0x000fca00008e0e03 */
[----:B------:R-:W-:-:S04]  /*3f50*/  LOP3.LUT R80, R79, R90, RZ, 0xfc, !PT ;  /* 0x0000005a4f507212 */ /* 0x000fc800078efcff */
[----:B------:R-:W-:-:S13]  /*3f60*/  ISETP.NE.U32.AND P1, PT, R80, RZ, PT ;  /* 0x000000ff5000720c */ /* 0x000fda0003f25070 */
[----:B-1----:R-:W-:Y:S05]  /*3f70*/  @P1 BRA `(.L_x_29) ;  /* 0x0000000000581947 */ /* 0x002fea0003800000 */
        /* <DEDUP_REMOVED lines=8> */
[----:B------:R-:W-:-:S04]  /*4000*/  IMAD.HI.U32 R79, R81, R79, R80 ;  /* 0x0000004f514f7227 */ /* 0x000fc800078e0050 */
[----:B------:R-:W-:Y:S02]  /*4010*/  IMAD.MOV.U32 R81, RZ, RZ, RZ ;  /* 0x000000ffff517224 */ /* 0x000fe400078e00ff */
[----:B------:R-:W-:-:S05]  /*4020*/  IMAD.HI.U32 R79, R79, R78, RZ ;  /* 0x0000004e4f4f7227 */ /* 0x000fca00078e00ff */
        /* <DEDUP_REMOVED lines=11> */
.L_x_29:
[----:B------:R-:W-:Y:S01]  /*40e0*/  IMAD.MOV.U32 R96, RZ, RZ, R78 ;  /* 0x000000ffff607224 */ /* 0x000fe200078e004e */
[----:B------:R-:W-:Y:S01]  /*40f0*/  MOV R104, R91 ;  /* 0x0000005b00687202 */ /* 0x000fe20000000f00 */
[----:B------:R-:W-:Y:S01]  /*4100*/  IMAD.MOV.U32 R95, RZ, RZ, R79 ;  /* 0x000000ffff5f7224 */ /* 0x000fe200078e004f */
[----:B------:R-:W-:Y:S02]  /*4110*/  MOV R102, R90 ;  /* 0x0000005a00667202 */ /* 0x000fe40000000f00 */
[----:B------:R-:W-:Y:S02]  /*4120*/  MOV R100, 0x4140 ;  /* 0x0000414000647802 */ /* 0x000fe40000000f00 */
[----:B----45:R-:W-:Y:S05]  /*4130*/  CALL.REL.NOINC `($__internal_0_$__cuda_sm20_div_u64) ;  /* 0x0000015800fc7944 */ /* 0x030fea0003c00000 */
[----:B------:R-:W-:-:S04]  /*4140*/  IADD3 R81, P1, PT, RZ, -R96, RZ ;  /* 0x80000060ff517210 */ /* 0x000fc80007f3e0ff */
[----:B------:R-:W-:Y:S01]  /*4150*/  IADD3.X R80, PT, PT, RZ, ~R95, RZ, P1, !PT ;  /* 0x8000005fff507210 */ /* 0x000fe20000ffe4ff */
[----:B------:R-:W-:Y:S01]  /*4160*/  IMAD.WIDE.U32 R82, R91, R81, R78 ;  /* 0x000000515b527225 */ /* 0x000fe200078e004e */
[----:B------:R-:W-:-:S03]  /*4170*/  MOV R79, R96 ;  /* 0x00000060004f7202 */ /* 0x000fc60000000f00 */
[----:B------:R-:W-:Y:S01]  /*4180*/  IMAD R80, R80, R91, RZ ;  /* 0x0000005b50507224 */ /* 0x000fe200078e02ff */
[----:B------:R-:W-:-:S03]  /*4190*/  MOV R78, R82 ;  /* 0x00000052004e7202 */ /* 0x000fc60000000f00 */
[----:B------:R-:W-:-:S05]  /*41a0*/  IMAD R80, R90, R81, R80 ;  /* 0x000000515a507224 */ /* 0x000fca00078e0250 */
[----:B------:R-:W-:Y:S02]  /*41b0*/  IADD3 R81, PT, PT, R80, R83, RZ ;  /* 0x0000005350517210 */ /* 0x000fe40007ffe0ff */
.L_x_30:
[----:B------:R-:W-:Y:S05]  /*41c0*/  BSYNC.RECONVERGENT B0 ;  /* 0x0000000000007941 */ /* 0x000fea0003800200 */
.L_x_28:
[----:B------:R-:W1:Y:S01]  /*41d0*/  LDCU UR4, c[0x0][0x380] ;  /* 0x00007000ff0477ac */ /* 0x000e620008000800 */
[--C-:B------:R-:W-:Y:S01]  /*41e0*/  SHF.R.U64 R78, R78, 0x3, R81.reuse ;  /* 0x000000034e4e7819 */ /* 0x100fe20000001251 */
[----:B------:R-:W-:Y:S01]  /*41f0*/  VIADD R80, R94, 0x1 ;  /* 0x000000015e507836 */ /* 0x000fe20000000000 */
[----:B------:R-:W-:Y:S02]  /*4200*/  SHF.R.U32.HI R81, RZ, 0x3, R81 ;  /* 0x00000003ff517819 */ /* 0x000fe40000011651 */
[----:B------:R-:W-:Y:S02]  /*4210*/  CS2R R84, SRZ ;  /* 0x0000000000547805 */ /* 0x000fe4000001ff00 */
[----:B------:R-:W-:Y:S02]  /*4220*/  ISETP.GE.U32.AND P2, PT, R79, R78, PT ;  /* 0x0000004e4f00720c */ /* 0x000fe40003f46070 */
[----:B------:R-:W-:Y:S02]  /*4230*/  SHF.R.S32.HI R78, RZ, 0x1f, R79 ;  /* 0x0000001fff4e7819 */ /* 0x000fe4000001144f */
[----:B-1----:R-:W-:-:S04]  /*4240*/  ISETP.LT.AND P1, PT, R80, UR4, !P0 ;  /* 0x0000000450007c0c */ /* 0x002fc8000c721270 */
[----:B------:R-:W-:-:S13]  /*4250*/  ISETP.GE.U32.AND.EX P1, PT, R78, R81, P1, P2 ;  /* 0x000000514e00720c */ /* 0x000fda0000f26120 */
[----:B------:R1:W4:Y:S01]  /*4260*/  @P1 LDG.E.LTC128B.64 R84, desc[UR14][R76.64] ;  /* 0x0000000e4c541981 */ /* 0x000322000c1e1b20 */
[----:B------:R-:W-:Y:S01]  /*4270*/  IADD3 R75, P1, PT, R70, R75, RZ ;  /* 0x0000004b464b7210 */ /* 0x000fe20007f3e0ff */
[----:B------:R-:W-:Y:S04]  /*4280*/  BSSY.RECONVERGENT B0, `(.L_x_31) ;  /* 0x0000020000007945 */ /* 0x000fe80003800200 */
[----:B------:R-:W-:Y:S01]  /*4290*/  IMAD.X R74, R71, 0x1, R74, P1 ;  /* 0x00000001474a7824 */ /* 0x000fe200008e064a */
        /* <DEDUP_REMOVED lines=24> */
.L_x_32:
[----:B------:R-:W-:Y:S01]  /*4420*/  IMAD.MOV.U32 R101, RZ, RZ, R75 ;  /* 0x000000ffff657224 */ /* 0x000fe200078e004b */
[----:B------:R-:W-:Y:S01]  /*4430*/  MOV R100, R91 ;  /* 0x0000005b00647202 */ /* 0x000fe20000000f00 */
[----:B------:R-:W-:Y:S01]  /*4440*/  IMAD.MOV.U32 R99, RZ, RZ, R74 ;  /* 0x000000ffff637224 */ /* 0x000fe200078e004a */
[----:B------:R-:W-:Y:S02]  /*4450*/  MOV R97, R90 ;  /* 0x0000005a00617202 */ /* 0x000fe40000000f00 */
[----:B------:R-:W-:Y:S02]  /*4460*/  MOV R98, 0x4480 ;  /* 0x0000448000627802 */ /* 0x000fe40000000f00 */
[----:B----45:R-:W-:Y:S05]  /*4470*/  CALL.REL.NOINC `($__internal_1_$__cuda_sm20_rem_u64) ;  /* 0x0000015c00407944 */ /* 0x030fea0003c00000 */
.L_x_33:
[----:B------:R-:W-:Y:S05]  /*4480*/  BSYNC.RECONVERGENT B0 ;  /* 0x0000000000007941 */ /* 0x000fea0003800200 */
.L_x_31:
[----:B------:R-:W1:Y:S01]  /*4490*/  LDCU UR4, c[0x0][0x384] ;  /* 0x00007080ff0477ac */ /* 0x000e620008000800 */
[----:B------:R-:W-:Y:S01]  /*44a0*/  VIADD R80, R92, 0x20 ;  /* 0x000000205c507836 */ /* 0x000fe20000000000 */
[--C-:B------:R-:W-:Y:S02]  /*44b0*/  SHF.R.U64 R82, R102, 0x3, R103.reuse ;  /* 0x0000000366527819 */ /* 0x100fe40000001267 */
[----:B------:R-:W-:Y:S02]  /*44c0*/  SHF.R.U32.HI R81, RZ, 0x3, R103 ;  /* 0x00000003ff517819 */ /* 0x000fe40000011667 */
[----:B------:R-:W-:Y:S02]  /*44d0*/  ISETP.GE.U32.AND P2, PT, R79, R82, PT ;  /* 0x000000524f00720c */ /* 0x000fe40003f46070 */
[----:B------:R-:W-:Y:S02]  /*44e0*/  CS2R R82, SRZ ;  /* 0x0000000000527805 */ /* 0x000fe4000001ff00 */
[----:B-1----:R-:W-:-:S04]  /*44f0*/  ISETP.LT.AND P1, PT, R80, UR4, !P1 ;  /* 0x0000000450007c0c */ /* 0x002fc8000cf21270 */
[----:B------:R-:W-:-:S13]  /*4500*/  ISETP.GE.U32.AND.EX P1, PT, R78, R81, P1, P2 ;  /* 0x000000514e00720c */ /* 0x000fda0000f26120 */
[----:B------:R-:W-:Y:S02]  /*4510*/  @P1 IMAD.MOV.U32 R96, RZ, RZ, R76 ;  /* 0x000000ffff601224 */ /* 0x000fe400078e004c */
        /* <DEDUP_REMOVED lines=19> */
[----:B------:R-:W-:-:S05]  /*4650*/  IMAD.HI.U32 R79, R79, R78, RZ ;  /* 0x0000004e4f4f7227 */ /* 0x000fca00078e00ff */
[----:B------:R-:W-:-:S05]  /*4660*/  IADD3 R80, PT, PT, -R79, RZ, RZ ;  /* 0x000000ff4f507210 */ /* 0x000fca0007ffe1ff */
[----:B------:R-:W-:-:S05]  /*4670*/  IMAD R80, R91, R80, R78 ;  /* 0x000000505b507224 */ /* 0x000fca00078e024e */
[----:B------:R-:W-:-:S13]  /*4680*/  ISETP.GE.U32.AND P3, PT, R80, R91, PT ;  /* 0x0000005b5000720c */ /* 0x000fda0003f66070 */
[----:B------:R-:W-:Y:S01]  /*4690*/  @P3 IMAD.IADD R80, R80, 0x1, -R91 ;  /* 0x0000000150503824 */ /* 0x000fe200078e0a5b */
[----:B------:R-:W-:-:S04]  /*46a0*/  @P3 IADD3 R79, PT, PT, R79, 0x1, RZ ;  /* 0x000000014f4f3810 */ /* 0x000fc80007ffe0ff */
[----:B------:R-:W-:Y:S01]  /*46b0*/  ISETP.GE.U32.AND P2, PT, R80, R91, PT ;  /* 0x0000005b5000720c */ /* 0x000fe20003f46070 */
[----:B------:R-:W-:-:S12]  /*46c0*/  IMAD.MOV.U32 R80, RZ, RZ, RZ ;  /* 0x000000ffff507224 */ /* 0x000fd800078e00ff */
[----:B------:R-:W-:Y:S01]  /*46d0*/  @P2 VIADD R79, R79, 0x1 ;  /* 0x000000014f4f2836 */ /* 0x000fe20000000000 */
[----:B------:R-:W-:-:S04]  /*46e0*/  @!P1 LOP3.LUT R79, RZ, R91, RZ, 0x33, !PT ;  /* 0x0000005bff4f9212 */ /* 0x000fc800078e33ff */
[----:B------:R-:W-:-:S05]  /*46f0*/  IADD3 R81, PT, PT, -R79, RZ, RZ ;  /* 0x000000ff4f517210 */ /* 0x000fca0007ffe1ff */
[----:B------:R-:W-:Y:S01]  /*4700*/  IMAD R78, R91, R81, R78 ;  /* 0x000000515b4e7224 */ /* 0x000fe200078e024e */
[----:B------:R-:W-:Y:S05]  /*4710*/  BRA `(.L_x_36) ;  /* 0x0000000000387947 */ /* 0x000fea0003800000 */
.L_x_35:
        /* <DEDUP_REMOVED lines=14> */
.L_x_36:
[----:B------:R-:W-:Y:S05]  /*4800*/  BSYNC.RECONVERGENT B0 ;  /* 0x0000000000007941 */ /* 0x000fea0003800200 */
.L_x_34:
[----:B------:R-:W1:Y:S01]  /*4810*/  LDCU UR4, c[0x0][0x380] ;  /* 0x00007000ff0477ac */ /* 0x000e620008000800 */
[--C-:B------:R-:W-:Y:S01]  /*4820*/  SHF.R.U64 R78, R78, 0x3, R80.reuse ;  /* 0x000000034e4e7819 */ /* 0x100fe20000001250 */
[----:B------:R-:W-:Y:S01]  /*4830*/  VIADD R95, R94, 0x2 ;  /* 0x000000025e5f7836 */ /* 0x000fe20000000000 */
[----:B------:R-:W-:Y:S02]  /*4840*/  SHF.R.U32.HI R81, RZ, 0x3, R80 ;  /* 0x00000003ff517819 */ /* 0x000fe40000011650 */
[----:B------:R-:W-:Y:S02]  /*4850*/  ISETP.GE.U32.AND P2, PT, R79, R78, PT ;  /* 0x0000004e4f00720c */ /* 0x000fe40003f46070 */
[----:B------:R-:W-:Y:S02]  /*4860*/  SHF.R.S32.HI R78, RZ, 0x1f, R79 ;  /* 0x0000001fff4e7819 */ /* 0x000fe4000001144f */
[----:B-1----:R-:W-:-:S04]  /*4870*/  ISETP.LT.AND P1, PT, R95, UR4, !P0 ;  /* 0x000000045f007c0c */ /* 0x002fc8000c721270 */
[----:B------:R-:W-:Y:S02]  /*4880*/  ISETP.GE.U32.AND.EX P1, PT, R78, R81, P1, P2 ;  /* 0x000000514e00720c */ /* 0x000fe40000f26120 */
[----:B------:R-:W-:-:S11]  /*4890*/  CS2R R80, SRZ ;  /* 0x0000000000507805 */ /* 0x000fd6000001ff00 */
        /* <DEDUP_REMOVED lines=28> */
.L_x_38:
[----:B------:R-:W-:Y:S01]  /*4a60*/  IMAD.MOV.U32 R101, RZ, RZ, R75 ;  /* 0x000000ffff657224 */ /* 0x000fe200078e004b */
[----:B------:R-:W-:Y:S01]  /*4a70*/  MOV R100, R91 ;  /* 0x0000005b00647202 */ /* 0x000fe20000000f00 */
[----:B------:R-:W-:Y:S01]  /*4a80*/  IMAD.MOV.U32 R99, RZ, RZ, R74 ;  /* 0x000000ffff637224 */ /* 0x000fe200078e004a */
[----:B------:R-:W-:Y:S02]  /*4a90*/  MOV R97, R90 ;  /* 0x0000005a00617202 */ /* 0x000fe40000000f00 */
[----:B------:R-:W-:Y:S02]  /*4aa0*/  MOV R98, 0x4ac0 ;  /* 0x00004ac000627802 */ /* 0x000fe40000000f00 */
[----:B----45:R-:W-:Y:S05]  /*4ab0*/  CALL.REL.NOINC `($__internal_1_$__cuda_sm20_rem_u64) ;  /* 0x0000015400b07944 */ /* 0x030fea0003c00000 */
.L_x_39:
[----:B------:R-:W-:Y:S05]  /*4ac0*/  BSYNC.RECONVERGENT B0 ;  /* 0x0000000000007941 */ /* 0x000fea0003800200 */
.L_x_37:
[----:B------:R-:W1:Y:S01]  /*4ad0*/  LDCU UR4, c[0x0][0x384] ;  /* 0x00007080ff0477ac */ /* 0x000e620008000800 */
[----:B------:R-:W-:Y:S01]  /*4ae0*/  VIADD R95, R92, 0x20 ;  /* 0x000000205c5f7836 */ /* 0x000fe20000000000 */
[--C-:B------:R-:W-:Y:S02]  /*4af0*/  SHF.R.U64 R96, R102, 0x3, R103.reuse ;  /* 0x0000000366607819 */ /* 0x100fe40000001267 */
[----:B------:R-:W-:Y:S02]  /*4b00*/  SHF.R.U32.HI R97, RZ, 0x3, R103 ;  /* 0x00000003ff617819 */ /* 0x000fe40000011667 */
[----:B------:R-:W-:Y:S02]  /*4b10*/  ISETP.GE.U32.AND P2, PT, R79, R96, PT ;  /* 0x000000604f00720c */ /* 0x000fe40003f46070 */
[----:B-1----:R-:W-:-:S04]  /*4b20*/  ISETP.LT.AND P1, PT, R95, UR4, !P1 ;  /* 0x000000045f007c0c */ /* 0x002fc8000cf21270 */
[----:B------:R-:W-:Y:S02]  /*4b30*/  ISETP.GE.U32.AND.EX P1, PT, R78, R97, P1, P2 ;  /* 0x000000614e00720c */ /* 0x000fe40000f26120 */
[----:B------:R-:W-:-:S11]  /*4b40*/  CS2R R78, SRZ ;  /* 0x00000000004e7805 */ /* 0x000fd6000001ff00 */
        /* <DEDUP_REMOVED lines=22> */
[----:B------:R-:W-:Y:S02]  /*4cb0*/  IMAD R96, R91, R77, R76 ;  /* 0x0000004d5b607224 */ /* 0x000fe400078e024c */
[----:B------:R-:W-:-:S03]  /*4cc0*/  IMAD.MOV.U32 R77, RZ, RZ, RZ ;  /* 0x000000ffff4d7224 */ /* 0x000fc600078e00ff */
        /* <DEDUP_REMOVED lines=9> */
.L_x_41:
[----:B------:R-:W-:Y:S01]  /*4d60*/  IMAD.MOV.U32 R96, RZ, RZ, R76 ;  /* 0x000000ffff607224 */ /* 0x000fe200078e004c */
[----:B------:R-:W-:Y:S01]  /*4d70*/  MOV R104, R91 ;  /* 0x0000005b00687202 */ /* 0x000fe20000000f00 */
[----:B------:R-:W-:Y:S01]  /*4d80*/  IMAD.MOV.U32 R95, RZ, RZ, R77 ;  /* 0x000000ffff5f7224 */ /* 0x000fe200078e004d */
[----:B------:R-:W-:Y:S02]  /*4d90*/  MOV R102, R90 ;  /* 0x0000005a00667202 */ /* 0x000fe40000000f00 */
[----:B------:R-:W-:Y:S02]  /*4da0*/  MOV R100, 0x4dc0 ;  /* 0x00004dc000647802 */ /* 0x000fe40000000f00 */
[----:B----45:R-:W-:Y:S05]  /*4db0*/  CALL.REL.NOINC `($__internal_0_$__cuda_sm20_div_u64) ;  /* 0x0000014c00dc7944 */ /* 0x030fea0003c00000 */
[-C--:B------:R-:W-:Y:S02]  /*4dc0*/  IADD3 R97, P1, PT, RZ, -R96.reuse, RZ ;  /* 0x80000060ff617210 */ /* 0x080fe40007f3e0ff */
[----:B------:R-:W-:Y:S02]  /*4dd0*/  MOV R122, R96 ;  /* 0x00000060007a7202 */ /* 0x000fe40000000f00 */
[----:B------:R-:W-:Y:S01]  /*4de0*/  IADD3.X R98, PT, PT, RZ, ~R95, RZ, P1, !PT ;  /* 0x8000005fff627210 */ /* 0x000fe20000ffe4ff */
[----:B------:R-:W-:-:S04]  /*4df0*/  IMAD.WIDE.U32 R76, R91, R97, R76 ;  /* 0x000000615b4c7225 */ /* 0x000fc800078e004c */
[----:B------:R-:W-:-:S04]  /*4e00*/  IMAD R95, R98, R91, RZ ;  /* 0x0000005b625f7224 */ /* 0x000fc800078e02ff */
[----:B------:R-:W-:-:S05]  /*4e10*/  IMAD R95, R90, R97, R95 ;  /* 0x000000615a5f7224 */ /* 0x000fca00078e025f */
[----:B------:R-:W-:Y:S02]  /*4e20*/  IADD3 R77, PT, PT, R95, R77, RZ ;  /* 0x0000004d5f4d7210 */ /* 0x000fe40007ffe0ff */
.L_x_42:
[----:B------:R-:W-:Y:S05]  /*4e30*/  BSYNC.RECONVERGENT B0 ;  /* 0x0000000000007941 */ /* 0x000fea0003800200 */
.L_x_40:
[----:B------:R-:W1:Y:S01]  /*4e40*/  LDCU UR4, c[0x0][0x380] ;  /* 0x00007000ff0477ac */ /* 0x000e620008000800 */
[----:B------:R-:W-:Y:S01]  /*4e50*/  VIADD R95, R94, 0x3 ;  /* 0x000000035e5f7836 */ /* 0x000fe20000000000 */
[--C-:B------:R-:W-:Y:S02]  /*4e60*/  SHF.R.U64 R97, R76, 0x3, R77.reuse ;  /* 0x000000034c617819 */ /* 0x100fe4000000124d */
        /* <DEDUP_REMOVED lines=34> */
.L_x_44:
[----:B------:R-:W-:Y:S01]  /*5090*/  IMAD.MOV.U32 R100, RZ, RZ, R91 ;  /* 0x000000ffff647224 */ /* 0x000fe200078e005b */
[----:B------:R-:W-:Y:S02]  /*50a0*/  MOV R97, R90 ;  /* 0x0000005a00617202 */ /* 0x000fe40000000f00 */
[----:B------:R-:W-:Y:S02]  /*50b0*/  MOV R98, 0x50d0 ;  /* 0x000050d000627802 */ /* 0x000fe40000000f00 */
[----:B----45:R-:W-:Y:S05]  /*50c0*/  CALL.REL.NOINC `($__internal_1_$__cuda_sm20_rem_u64) ;  /* 0x00000150002c7944 */ /* 0x030fea0003c00000 */
.L_x_45:
[----:B------:R-:W-:Y:S05]  /*50d0*/  BSYNC.RECONVERGENT B0 ;  /* 0x0000000000007941 */ /* 0x000fea0003800200 */
.L_x_43:
[----:B------:R-:W1:Y:S01]  /*50e0*/  LDCU UR9, c[0x0][0x384] ;  /* 0x00007080ff0977ac */ /* 0x000e620008000800 */
[----:B------:R-:W-:Y:S01]  /*50f0*/  VIADD R74, R92, 0x20 ;  /* 0x000000205c4a7836 */ /* 0x000fe20000000000 */
[--C-:B------:R-:W-:Y:S02]  /*5100*/  SHF.R.U64 R75, R102, 0x3, R103.reuse ;  /* 0x00000003664b7819 */ /* 0x100fe40000001267 */
[----:B------:R-:W-:Y:S02]  /*5110*/  SHF.R.U32.HI R96, RZ, 0x3, R103 ;  /* 0x00000003ff607819 */ /* 0x000fe40000011667 */
[----:B------:R-:W-:Y:S02]  /*5120*/  ISETP.GE.U32.AND P1, PT, R122, R75, PT ;  /* 0x0000004b7a00720c */ /* 0x000fe40003f26070 */
[----:B-1----:R-:W-:Y:S02]  /*5130*/  ISETP.LT.AND P0, PT, R74, UR9, !P0 ;  /* 0x000000094a007c0c */ /* 0x002fe4000c701270 */
[----:B------:R-:W-:-:S02]  /*5140*/  CS2R R74, SRZ ;  /* 0x00000000004a7805 */ /* 0x000fc4000001ff00 */
[----:B------:R-:W-:-:S13]  /*5150*/  ISETP.GE.U32.AND.EX P0, PT, R115, R96, P0, P1 ;  /* 0x000000607300720c */ /* 0x000fda0000706110 */
[----:B------:R-:W-:Y:S05]  /*5160*/  @!P0 BRA `(.L_x_21) ;  /* 0x00000000000c8947 */ /* 0x000fea0003800000 */
[----:B------:R-:W-:Y:S02]  /*5170*/  MOV R74, R116 ;  /* 0x00000074004a7202 */ /* 0x000fe40000000f00 */
[----:B------:R-:W-:-:S06]  /*5180*/  MOV R75, R117 ;  /* 0x00000075004b7202 */ /* 0x000fcc0000000f00 */
[----:B------:R-:W4:Y:S02]  /*5190*/  LDG.E.LTC128B.64 R74, desc[UR14][R74.64+0x100] ;  /* 0x0001000e4a4a7981 */ /* 0x000f24000c1e1b20 */
.L_x_21:
[----:B------:R-:W-:Y:S05]  /*51a0*/  BSYNC.RECONVERGENT B1 ;  /* 0x0000000000017941 */ /* 0x000fea0003800200 */
.L_x_19:
[----:B------:R-:W-:Y:S08]  /*51b0*/  BAR.SYNC.DEFER_BLOCKING 0x0 ;  /* 0x0000000000007b1d */ /* 0x000ff00000010000 */
[----:B------:R-:W3:Y:S01]  /*51c0*/  S2UR UR4, SR_CgaCtaId ;  /* 0x00000000000479c3 */ /* 0x000ee20000008800 */
[----:B------:R-:W-:Y:S01]  /*51d0*/  UMOV UR5, 0x400 ;  /* 0x0000040000057882 */ /* 0x000fe20000000000 */
[----:B------:R-:W1:Y:S01]  /*51e0*/  S2R R95, SR_TID.X ;  /* 0x00000000005f7919 */ /* 0x000e620000002100 */
[----:B------:R-:W2:Y:S01]  /*51f0*/  LDCU UR6, c[0x0][0x398] ;  /* 0x00007300ff0677ac */ /* 0x000ea20008000800 */
[----:B------:R-:W-:Y:S04]  /*5200*/  BSSY.RECONVERGENT B1, `(.L_x_46) ;  /* 0x0000248000017945 */ /* 0x000fe80003800200 */
[----:B------:R-:W1:Y:S01]  /*5210*/  S2UR UR7, SR_CTAID.X ;  /* 0x00000000000779c3 */ /* 0x000e620000002500 */
[----:B------:R-:W-:-:S04]  /*5220*/  DEPBAR.LE SB5, 0xe ;  /* 0x0000d3800000791a */ /* 0x000fc80000000000 */
[----:B------:R-:W-:Y:S04]  /*5230*/  STS.128 [R93], R4 ;  /* 0x000000045d007388 */ /* 0x000fe80000000c00 */
[----:B------:R-:W-:Y:S01]  /*5240*/  STS.128 [R93+0x40], R8 ;  /* 0x000040085d007388 */ /* 0x000fe20000000c00 */
[----:B---3--:R-:W-:Y:S01]  /*5250*/  ULEA UR4, UR4, UR5, 0x18 ;  /* 0x0000000504047291 */ /* 0x008fe2000f8ec0ff */
[----:B------:R-:W-:-:S04]  /*5260*/  DEPBAR.LE SB5, 0xd ;  /* 0x0000d3400000791a */ /* 0x000fc80000000000 */
[----:B------:R-:W-:Y:S01]  /*5270*/  STS.128 [R93+0x80], R12 ;  /* 0x0000800c5d007388 */ /* 0x000fe20000000c00 */
[----:B------:R-:W-:Y:S02]  /*5280*/  UMOV UR5, 0xffffffff ;  /* 0xffffffff00057882 */ /* 0x000fe40000000000 */
[----:B--2---:R-:W-:Y:S01]  /*5290*/  USHF.L.U32 UR5, UR5, UR6, URZ ;  /* 0x0000000605057299 */ /* 0x004fe200080006ff */
[----:B------:R-:W-:-:S04]  /*52a0*/  DEPBAR.LE SB5, 0xc ;  /* 0x0000d3000000791a */ /* 0x000fc80000000000 */
[----:B------:R-:W-:Y:S01]  /*52b0*/  STS.128 [R93+0xc0], R16 ;  /* 0x0000c0105d007388 */ /* 0x000fe20000000c00 */
[----:B-1----:R-:W-:Y:S01]  /*52c0*/  ULOP3.LUT UR5, UR7, UR5, URZ, 0x30, !UPT ;  /* 0x0000000507057292 */ /* 0x002fe2000f8e30ff */
[----:B------:R-:W-:Y:S01]  /*52d0*/  IMAD.SHL.U32 R96, R95, 0x8, RZ ;  /* 0x000000085f607824 */ /* 0x000fe200078e00ff */
[----:B------:R-:W-:-:S04]  /*52e0*/  SHF.R.U32.HI R95, RZ, 0x3, R95 ;  /* 0x00000003ff5f7819 */ /* 0x000fc8000001165f */
[----:B------:R-:W-:Y:S02]  /*52f0*/  LOP3.LUT R96, R96, 0xf8, RZ, 0xc0, !PT ;  /* 0x000000f860607812 */ /* 0x000fe400078ec0ff */
[----:B------:R-:W-:-:S05]  /*5300*/  LOP3.LUT R95, R95, 0x7c, RZ, 0xc0, !PT ;  /* 0x0000007c5f5f7812 */ /* 0x000fca00078ec0ff */
[----:B------:R-:W-:Y:S01]  /*5310*/  IMAD R95, R95, 0x220, R96 ;  /* 0x000002205f5f7824 */ /* 0x000fe200078e0260 */
[----:B------:R-:W-:Y:S06]  /*5320*/  BAR.SYNC.DEFER_BLOCKING 0x0 ;  /* 0x0000000000007b1d */ /* 0x000fec0000010000 */
[----:B------:R-:W1:Y:S04]  /*5330*/  LDS.64 R118, [R95+UR4+0x760] ;  /* 0x000760045f767984 */ /* 0x000e680008000a00 */
[----:B------:R-:W2:Y:S04]  /*5340*/  LDS.64 R106, [R95+UR4+0x660] ;  /* 0x000660045f6a7984 */ /* 0x000ea80008000a00 */
[----:B------:R-:W3:Y:S04]  /*5350*/  LDS.64 R102, [R95+UR4+0x540] ;  /* 0x000540045f667984 */ /* 0x000ee80008000a00 */
[----:B------:R-:W3:Y:S04]  /*5360*/  LDS.64 R100, [R95+UR4+0x440] ;  /* 0x000440045f647984 */ /* 0x000ee80008000a00 */
[----:B------:R-:W3:Y:S04]  /*5370*/  LDS.64 R98, [R95+UR4+0x320] ;  /* 0x000320045f627984 */ /* 0x000ee80008000a00 */
[----:B------:R-:W3:Y:S04]  /*5380*/  LDS.64 R96, [R95+UR4+0x220] ;  /* 0x000220045f607984 */ /* 0x000ee80008000a00 */
[----:B------:R-:W3:Y:S04]  /*5390*/  LDS.64 R4, [R95+UR4+0x100] ;  /* 0x000100045f047984 */ /* 0x000ee80008000a00 */
[----:B------:R-:W3:Y:S01]  /*53a0*/  LDS.64 R116, [R95+UR4] ;  /* 0x000000045f747984 */ /* 0x000ee20008000a00 */
[----:B------:R-:W3:Y:S01]  /*53b0*/  S2UR UR4, SR_CTAID.Y ;  /* 0x00000000000479c3 */ /* 0x000ee20000002600 */
[----:B-1----:R-:W-:-:S02]  /*53c0*/  DMUL R6, R118, R112 ;  /* 0x0000007076067228 */ /* 0x002fc40000000000 */
[-C--:B--2---:R-:W-:Y:S02]  /*53d0*/  DMUL R8, R106, R112.reuse ;  /* 0x000000706a087228 */ /* 0x084fe40000000000 */
[----:B---3--:R-:W-:-:S04]  /*53e0*/  DMUL R10, R102, R112 ;  /* 0x00000070660a7228 */ /* 0x008fc80000000000 */
[----:B----4-:R-:W-:Y:S02]  /*53f0*/  DFMA R6, R74, R110, R6 ;  /* 0x0000006e4a06722b */ /* 0x010fe40000000006 */
[----:B------:R-:W-:Y:S01]  /*5400*/  DMUL R12, R100, R112 ;  /* 0x00000070640c7228 */ /* 0x000fe20000000000 */
[----:B------:R-:W-:Y:S01]  /*5410*/  USHF.L.U32 UR4, UR4, UR6, URZ ;  /* 0x0000000604047299 */ /* 0x000fe200080006ff */
[----:B------:R-:W-:Y:S01]  /*5420*/  DFMA R8, R76, R110, R8 ;  /* 0x0000006e4c08722b */ /* 0x000fe20000000008 */
[----:B------:R-:W-:Y:S01]  /*5430*/  USHF.R.U32.HI UR6, URZ, UR6, UR7 ;  /* 0x00000006ff067299 */ /* 0x000fe20008011607 */
[----:B------:R-:W-:Y:S01]  /*5440*/  DMUL R14, R98, R112 ;  /* 0x00000070620e7228 */ /* 0x000fe20000000000 */
[----:B------:R-:W-:Y:S01]  /*5450*/  UIADD3 UR4, UPT, UPT, UR4, UR5, URZ ;  /* 0x0000000504047290 */ /* 0x000fe2000fffe0ff */
[----:B------:R-:W-:Y:S01]  /*5460*/  DFMA R10, R78, R110, R10 ;  /* 0x0000006e4e0a722b */ /* 0x000fe2000000000a */
[----:B------:R-:W-:Y:S01]  /*5470*/  USHF.L.U32 UR6, UR6, 0x6, URZ ;  /* 0x0000000606067899 */ /* 0x000fe200080006ff */
[----:B------:R-:W-:Y:S01]  /*5480*/  DMUL R16, R96, R112 ;  /* 0x0000007060107228 */ /* 0x000fe20000000000 */
[----:B------:R-:W-:Y:S01]  /*5490*/  ULEA UR4, UR4, 0x40, 0x6 ;  /* 0x0000004004047891 */ /* 0x000fe2000f8e30ff */
[----:B------:R-:W-:-:S02]  /*54a0*/  DFMA R12, R80, R110, R12 ;  /* 0x0000006e500c722b */ /* 0x000fc4000000000c */
[----:B------:R-:W-:Y:S01]  /*54b0*/  DMUL R18, R4, R112 ;  /* 0x0000007004127228 */ /* 0x000fe20000000000 */
[----:B------:R-:W-:Y:S01]  /*54c0*/  UISETP.GE.AND UP0, UPT, UR6, UR4, UPT ;  /* 0x000000040600728c */ /* 0x000fe2000bf06270 */
[----:B------:R-:W-:Y:S02]  /*54d0*/  DFMA R14, R82, R110, R14 ;  /* 0x0000006e520e722b */ /* 0x000fe4000000000e */
[----:B------:R-:W-:Y:S02]  /*54e0*/  DMUL R116, R116, R112 ;  /* 0x0000007074747228 */ /* 0x000fe40000000000 */
[-C--:B------:R-:W-:Y:S02]  /*54f0*/  DFMA R16, R84, R110.reuse, R16 ;  /* 0x0000006e5410722b */ /* 0x080fe40000000010 */
[----:B------:R-:W-:-:S04]  /*5500*/  DFMA R18, R86, R110, R18 ;  /* 0x0000006e5612722b */ /* 0x000fc80000000012 */
[----:B------:R-:W-:Y:S01]  /*5510*/  DFMA R116, R88, R110, R116 ;  /* 0x0000006e5874722b */ /* 0x000fe20000000074 */
[----:B------:R-:W-:Y:S10]  /*5520*/  BRA.U !UP0, `(.L_x_47) ;  /* 0x0000000108a07547 */ /* 0x000ff4000b800000 */
[----:B------:R-:W1:Y:S01]  /*5530*/  LDCU.64 UR6, c[0x0][0x420] ;  /* 0x00008400ff0677ac */ /* 0x000e620008000a00 */
[C---:B------:R-:W-:Y:S01]  /*5540*/  IMAD.WIDE R98, R92.reuse, 0x8, RZ ;  /* 0x000000085c627825 */ /* 0x040fe200078e02ff */
[C---:B------:R-:W-:Y:S01]  /*5550*/  ISETP.GE.AND P0, PT, R92.reuse, UR9, PT ;  /* 0x000000095c007c0c */ /* 0x040fe2000bf06270 */
[----:B------:R-:W2:Y:S02]  /*5560*/  LDCU UR8, c[0x0][0x380] ;  /* 0x00007000ff0877ac */ /* 0x000ea40008000800 */
[----:B------:R-:W-:Y:S02]  /*5570*/  VIADD R4, R92, 0x20 ;  /* 0x000000205c047836 */ /* 0x000fe40000000000 */
[C---:B------:R-:W-:Y:S01]  /*5580*/  VIADD R5, R94.reuse, 0x1 ;  /* 0x000000015e057836 */ /* 0x040fe20000000000 */
[----:B------:R-:W3:Y:S01]  /*5590*/  LDCU.64 UR4, c[0x0][0x428] ;  /* 0x00008500ff0477ac */ /* 0x000ee20008000a00 */
[----:B------:R-:W-:Y:S01]  /*55a0*/  VIADD R95, R94, 0x3 ;  /* 0x000000035e5f7836 */ /* 0x000fe20000000000 */
[----:B------:R-:W-:Y:S01]  /*55b0*/  ISETP.GE.AND P4, PT, R4, UR9, PT ;  /* 0x0000000904007c0c */ /* 0x000fe2000bf86270 */
[----:B-1----:R-:W-:-:S03]  /*55c0*/  IMAD.WIDE.U32 R98, R94, UR6, R98 ;  /* 0x000000065e627c25 */ /* 0x002fc6000f8e0062 */
[C---:B--2---:R-:W-:Y:S01]  /*55d0*/  ISETP.LT.AND P2, PT, R94.reuse, UR8, !P4 ;  /* 0x000000085e007c0c */ /* 0x044fe2000e741270 */
[----:B------:R-:W-:Y:S01]  /*55e0*/  IMAD R96, R94, UR7, R99 ;  /* 0x000000075e607c24 */ /* 0x000fe2000f8e0263 */
[----:B------:R-:W-:Y:S02]  /*55f0*/  IADD3 R98, P3, PT, R68, R98, RZ ;  /* 0x0000006244627210 */ /* 0x000fe40007f7e0ff */
[----:B------:R-:W-:Y:S02]  /*5600*/  ISETP.LT.AND P6, PT, R94, UR8, !P0 ;  /* 0x000000085e007c0c */ /* 0x000fe4000c7c1270 */
[----:B------:R-:W-:Y:S01]  /*5610*/  ISETP.LT.AND P1, PT, R5, UR8, !P0 ;  /* 0x0000000805007c0c */ /* 0x000fe2000c721270 */
[----:B------:R-:W-:Y:S01]  /*5620*/  IMAD.X R99, R69, 0x1, R96, P3 ;  /* 0x0000000145637824 */ /* 0x000fe200018e0660 */
[----:B---3--:R-:W-:-:S04]  /*5630*/  IADD3 R96, P3, PT, R98, UR4, RZ ;  /* 0x0000000462607c10 */ /* 0x008fc8000ff7e0ff */
[----:B------:R-:W-:Y:S01]  /*5640*/  IADD3.X R97, PT, PT, R99, UR5, RZ, P3, !PT ;  /* 0x0000000563617c10 */ /* 0x000fe20009ffe4ff */
[----:B------:R-:W-:Y:S01]  /*5650*/  @P2 IMAD.MOV.U32 R102, RZ, RZ, R98 ;  /* 0x000000ffff662224 */ /* 0x000fe200078e0062 */
[----:B------:R-:W-:Y:S01]  /*5660*/  ISETP.LT.AND P3, PT, R5, UR8, !P4 ;  /* 0x0000000805007c0c */ /* 0x000fe2000e761270 */
[----:B------:R-:W-:Y:S02]  /*5670*/  @P2 IMAD.MOV.U32 R103, RZ, RZ, R99 ;  /* 0x000000ffff672224 */ /* 0x000fe400078e0063 */
[----:B------:R-:W-:Y:S01]  /*5680*/  VIADD R5, R94, 0x2 ;  /* 0x000000025e057836 */ /* 0x000fe20000000000 */
[----:B------:R1:W-:Y:S01]  /*5690*/  @P6 STG.E.64 desc[UR14][R98.64], R116 ;  /* 0x0000007462006986 */ /* 0x0003e2000c101b0e */
[----:B------:R-:W-:-:S03]  /*56a0*/  IADD3 R100, P6, PT, R96, UR4, RZ ;  /* 0x0000000460647c10 */ /* 0x000fc6000ffde0ff */
[----:B------:R2:W-:Y:S01]  /*56b0*/  @P2 STG.E.64 desc[UR14][R102.64+0x100], R18 ;  /* 0x0001001266002986 */ /* 0x0005e2000c101b0e */
[----:B------:R-:W-:Y:S02]  /*56c0*/  ISETP.LT.AND P2, PT, R5, UR8, !P0 ;  /* 0x0000000805007c0c */ /* 0x000fe4000c741270 */
[----:B------:R-:W-:Y:S01]  /*56d0*/  ISETP.LT.AND P0, PT, R95, UR8, !P0 ;  /* 0x000000085f007c0c */ /* 0x000fe2000c701270 */
[----:B------:R2:W-:Y:S01]  /*56e0*/  @P1 STG.E.64 desc[UR14][R96.64], R16 ;  /* 0x0000001060001986 */ /* 0x0005e2000c101b0e */
[----:B------:R-:W-:Y:S02]  /*56f0*/  ISETP.LT.AND P1, PT, R5, UR8, !P4 ;  /* 0x0000000805007c0c */ /* 0x000fe4000e721270 */
[----:B------:R-:W-:Y:S01]  /*5700*/  IADD3.X R101, PT, PT, R97, UR5, RZ, P6, !PT ;  /* 0x0000000561657c10 */ /* 0x000fe2000b7fe4ff */
[----:B------:R2:W-:Y:S01]  /*5710*/  @P3 STG.E.64 desc[UR14][R96.64+0x100], R14 ;  /* 0x0001000e60003986 */ /* 0x0005e2000c101b0e */
[----:B------:R-:W-:-:S05]  /*5720*/  ISETP.LT.AND P4, PT, R95, UR8, !P4 ;  /* 0x000000085f007c0c */ /* 0x000fca000e781270 */
[----:B------:R2:W-:Y:S04]  /*5730*/  @P2 STG.E.64 desc[UR14][R100.64], R12 ;  /* 0x0000000c64002986 */ /* 0x0005e8000c101b0e */
[----:B------:R2:W-:Y:S01]  /*5740*/  @P1 STG.E.64 desc[UR14][R100.64+0x100], R10 ;  /* 0x0001000a64001986 */ /* 0x0005e2000c101b0e */
[----:B-1----:R-:W-:-:S04]  /*5750*/  IADD3 R98, P6, PT, R100, UR4, RZ ;  /* 0x0000000464627c10 */ /* 0x002fc8000ffde0ff */
[----:B------:R-:W-:-:S05]  /*5760*/  IADD3.X R99, PT, PT, R101, UR5, RZ, P6, !PT ;  /* 0x0000000565637c10 */ /* 0x000fca000b7fe4ff */
[----:B------:R2:W-:Y:S01]  /*5770*/  @P0 STG.E.64 desc[UR14][R98.64], R8 ;  /* 0x0000000862000986 */ /* 0x0005e2000c101b0e */
[----:B------:R-:W-:Y:S05]  /*5780*/  @!P4 BRA `(.L_x_48) ;  /* 0x0000001c00bcc947 */ /* 0x000fea0003800000 */
[----:B------:R3:W-:Y:S01]  /*5790*/  STG.E.64 desc[UR14][R98.64+0x100], R6 ;  /* 0x0001000662007986 */ /* 0x0007e2000c101b0e */
[----:B------:R-:W-:Y:S05]  /*57a0*/  BRA `(.L_x_48) ;  /* 0x0000001c00b47947 */ /* 0x000fea0003800000 */
.L_x_47:
[----:B------:R-:W1:Y:S01]  /*57b0*/  LDCU.64 UR4, c[0x0][0x420] ;  /* 0x00008400ff0477ac */ /* 0x000e620008000a00 */
[----:B------:R-:W-:Y:S01]  /*57c0*/  IMAD.WIDE R4, R92, 0x8, RZ ;  /* 0x000000085c047825 */ /* 0x000fe200078e02ff */
[----:B------:R-:W-:Y:S01]  /*57d0*/  BSSY.RECONVERGENT B0, `(.L_x_49) ;  /* 0x0000034000007945 */ /* 0x000fe20003800200 */
[----:B-1----:R-:W-:Y:S02]  /*57e0*/  MOV R97, UR4 ;  /* 0x0000000400617c02 */ /* 0x002fe40008000f00 */
[----:B------:R-:W-:-:S03]  /*57f0*/  MOV R95, UR5 ;  /* 0x00000005005f7c02 */ /* 0x000fc60008000f00 */
[----:B------:R-:W-:-:S04]  /*5800*/  IMAD.WIDE.U32 R4, R94, R97, R4 ;  /* 0x000000615e047225 */ /* 0x000fc800078e0004 */
[----:B------:R-:W-:-:S05]  /*5810*/  IMAD R125, R94, R95, RZ ;  /* 0x0000005f5e7d7224 */ /* 0x000fca00078e02ff */
[----:B------:R-:W-:-:S04]  /*5820*/  IADD3 R125, PT, PT, R5, R125, RZ ;  /* 0x0000007d057d7210 */ /* 0x000fc80007ffe0ff */
[----:B------:R-:W-:-:S04]  /*5830*/  LOP3.LUT R96, R125, R95, RZ, 0xfc, !PT ;  /* 0x0000005f7d607212 */ /* 0x000fc800078efcff */
[----:B------:R-:W-:-:S13]  /*5840*/  ISETP.NE.U32.AND P0, PT, R96, RZ, PT ;  /* 0x000000ff6000720c */ /* 0x000fda0003f05070 */
[----:B------:R-:W-:Y:S05]  /*5850*/  @P0 BRA `(.L_x_50) ;  /* 0x0000000000600947 */ /* 0x000fea0003800000 */
[----:B------:R-:W1:Y:S01]  /*5860*/  I2F.U32.RP R99, R97 ;  /* 0x0000006100637306 */ /* 0x000e620000209000 */
[----:B------:R-:W-:Y:S01]  /*5870*/  IMAD.MOV.U32 R100, RZ, RZ, RZ ;  /* 0x000000ffff647224 */ /* 0x000fe200078e00ff */
[----:B------:R-:W-:Y:S02]  /*5880*/  SHF.L.U32 R96, R92, 0x3, RZ ;  /* 0x000000035c607819 */ /* 0x000fe400000006ff */
[----:B------:R-:W-:-:S03]  /*5890*/  ISETP.NE.U32.AND P0, PT, R97, RZ, PT ;  /* 0x000000ff6100720c */ /* 0x000fc60003f05070 */
[----:B------:R-:W-:Y:S01]  /*58a0*/  IMAD R96, R94, R97, R96 ;  /* 0x000000615e607224 */ /* 0x000fe200078e0260 */
[----:B-1----:R-:W1:Y:S02]  /*58b0*/  MUFU.RCP R98, R99 ;  /* 0x0000006300627308 */ /* 0x002e640000001000 */
[----:B-1----:R-:W-:Y:S02]  /*58c0*/  IADD3 R98, PT, PT, R98, 0xffffffe, RZ ;  /* 0x0ffffffe62627810 */ /* 0x002fe40007ffe0ff */
[----:B------:R-:W-:-:S04]  /*58d0*/  MOV R99, RZ ;  /* 0x000000ff00637202 */ /* 0x000fc80000000f00 */
[----:B------:R-:W1:Y:S02]  /*58e0*/  F2I.FTZ.U32.TRUNC.NTZ R101, R98 ;  /* 0x0000006200657305 */ /* 0x000e64000021f000 */
[----:B-1----:R-:W-:-:S04]  /*58f0*/  IMAD.MOV R4, RZ, RZ, -R101 ;  /* 0x000000ffff047224 */ /* 0x002fc800078e0a65 */
        /* <DEDUP_REMOVED lines=14> */
.L_x_50:
[----:B------:R-:W1:Y:S01]  /*59e0*/  LDCU.64 UR4, c[0x0][0x420] ;  /* 0x00008400ff0477ac */ /* 0x000e620008000a00 */
[----:B------:R-:W-:Y:S01]  /*59f0*/  IMAD.MOV.U32 R96, RZ, RZ, R4 ;  /* 0x000000ffff607224 */ /* 0x000fe200078e0004 */
[----:B------:R-:W-:Y:S02]  /*5a00*/  MOV R95, R125 ;  /* 0x0000007d005f7202 */ /* 0x000fe40000000f00 */
[----:B------:R-:W-:Y:S01]  /*5a10*/  MOV R100, 0x5a50 ;  /* 0x00005a5000647802 */ /* 0x000fe20000000f00 */
[----:B-1----:R-:W-:Y:S01]  /*5a20*/  IMAD.U32 R104, RZ, RZ, UR4 ;  /* 0x00000004ff687e24 */ /* 0x002fe2000f8e00ff */
[----:B------:R-:W-:Y:S02]  /*5a30*/  MOV R102, UR5 ;  /* 0x0000000500667c02 */ /* 0x000fe40008000f00 */
[----:B-----5:R-:W-:Y:S05]  /*5a40*/  CALL.REL.NOINC `($__internal_0_$__cuda_sm20_div_u64) ;  /* 0x0000014000b87944 */ /* 0x020fea0003c00000 */
[----:B------:R-:W1:Y:S01]  /*5a50*/  LDCU.64 UR4, c[0x0][0x420] ;  /* 0x00008400ff0477ac */ /* 0x000e620008000a00 */
[----:B------:R-:W-:Y:S01]  /*5a60*/  IADD3 R98, P0, PT, RZ, -R96, RZ ;  /* 0x80000060ff627210 */ /* 0x000fe20007f1e0ff */
[----:B------:R-:W-:Y:S01]  /*5a70*/  IMAD.MOV.U32 R5, RZ, RZ, R96 ;  /* 0x000000ffff057224 */ /* 0x000fe200078e0060 */
[----:B------:R-:W-:Y:S02]  /*5a80*/  MOV R124, R4 ;  /* 0x00000004007c7202 */ /* 0x000fe40000000f00 */
[----:B------:R-:W-:Y:S02]  /*5a90*/  IADD3.X R100, PT, PT, RZ, ~R95, RZ, P0, !PT ;  /* 0x8000005fff647210 */ /* 0x000fe400007fe4ff */
[----:B-1----:R-:W-:Y:S01]  /*5aa0*/  MOV R97, UR4 ;  /* 0x0000000400617c02 */ /* 0x002fe20008000f00 */
[----:B------:R-:W-:-:S04]  /*5ab0*/  IMAD.U32 R95, RZ, RZ, UR5 ;  /* 0x00000005ff5f7e24 */ /* 0x000fc8000f8e00ff */
[-C--:B------:R-:W-:Y:S02]  /*5ac0*/  IMAD R100, R100, R97.reuse, RZ ;  /* 0x0000006164647224 */ /* 0x080fe400078e02ff */
[----:B------:R-:W-:-:S04]  /*5ad0*/  IMAD.WIDE.U32 R124, R98, R97, R124 ;  /* 0x00000061627c7225 */ /* 0x000fc800078e007c */
[----:B------:R-:W-:Y:S01]  /*5ae0*/  IMAD R100, R98, R95, R100 ;  /* 0x0000005f62647224 */ /* 0x000fe200078e0264 */
[----:B------:R-:W-:-:S04]  /*5af0*/  MOV R4, R124 ;  /* 0x0000007c00047202 */ /* 0x000fc80000000f00 */
[----:B------:R-:W-:Y:S02]  /*5b00*/  IADD3 R99, PT, PT, R125, R100, RZ ;  /* 0x000000647d637210 */ /* 0x000fe40007ffe0ff */
.L_x_51:
[----:B------:R-:W-:Y:S05]  /*5b10*/  BSYNC.RECONVERGENT B0 ;  /* 0x0000000000007941 */ /* 0x000fea0003800200 */
.L_x_49:
[----:B------:R-:W1:Y:S01]  /*5b20*/  LDCU.64 UR4, c[0x0][0x380] ;  /* 0x00007000ff0477ac */ /* 0x000e620008000a00 */
[----:B------:R-:W-:Y:S01]  /*5b30*/  IMAD.WIDE R100, R92, 0x8, RZ ;  /* 0x000000085c647825 */ /* 0x000fe200078e02ff */
[--C-:B------:R-:W-:Y:S01]  /*5b40*/  SHF.R.U64 R4, R4, 0x3, R99.reuse ;  /* 0x0000000304047819 */ /* 0x100fe20000001263 */
[----:B------:R-:W-:Y:S01]  /*5b50*/  BSSY.RECONVERGENT B0, `(.L_x_52) ;  /* 0x000002d000007945 */ /* 0x000fe20003800200 */
[----:B------:R-:W-:Y:S02]  /*5b60*/  SHF.R.U32.HI R99, RZ, 0x3, R99 ;  /* 0x00000003ff637819 */ /* 0x000fe40000011663 */
[----:B------:R-:W-:Y:S01]  /*5b70*/  ISETP.GE.U32.AND P2, PT, R5, R4, PT ;  /* 0x000000040500720c */ /* 0x000fe20003f46070 */
[----:B------:R-:W-:Y:S01]  /*5b80*/  IMAD.WIDE.U32 R100, R94, R97, R100 ;  /* 0x000000615e647225 */ /* 0x000fe200078e0064 */
[----:B------:R-:W-:-:S03]  /*5b90*/  SHF.R.S32.HI R4, RZ, 0x1f, R5 ;  /* 0x0000001fff047819 */ /* 0x000fc60000011405 */
[C---:B------:R-:W-:Y:S01]  /*5ba0*/  IMAD R96, R94.reuse, R95, R101 ;  /* 0x0000005f5e607224 */ /* 0x040fe200078e0265 */
[----:B-1----:R-:W-:-:S04]  /*5bb0*/  ISETP.GE.AND P0, PT, R94, UR4, PT ;  /* 0x000000045e007c0c */ /* 0x002fc8000bf06270 */
[----:B------:R-:W-:-:S04]  /*5bc0*/  ISETP.LT.AND P1, PT, R92, UR5, !P0 ;  /* 0x000000055c007c0c */ /* 0x000fc8000c721270 */
[----:B------:R-:W-:Y:S02]  /*5bd0*/  ISETP.GE.U32.AND.EX P2, PT, R4, R99, P1, P2 ;  /* 0x000000630400720c */ /* 0x000fe40000f46120 */
[----:B------:R-:W-:-:S05]  /*5be0*/  IADD3 R102, P1, PT, R68, R100, RZ ;  /* 0x0000006444667210 */ /* 0x000fca0007f3e0ff */
[----:B------:R-:W-:Y:S01]  /*5bf0*/  IMAD.X R103, R69, 0x1, R96, P1 ;  /* 0x0000000145677824 */ /* 0x000fe200008e0660 */
[----:B------:R-:W-:-:S05]  /*5c00*/  IADD3 R101, P1, PT, R100, 0x100, RZ ;  /* 0x0000010064657810 */ /* 0x000fca0007f3e0ff */
[----:B------:R-:W-:Y:S01]  /*5c10*/  IMAD.X R99, RZ, RZ, R96, P1 ;  /* 0x000000ffff637224 */ /* 0x000fe200008e0660 */
[----:B------:R1:W-:Y:S04]  /*5c20*/  @P2 STG.E.64 desc[UR14][R102.64], R116 ;  /* 0x0000007466002986 */ /* 0x0003e8000c101b0e */
[----:B------:R-:W-:-:S04]  /*5c30*/  LOP3.LUT R95, R99, R95, RZ, 0xfc, !PT ;  /* 0x0000005f635f7212 */ /* 0x000fc800078efcff */
[----:B------:R-:W-:-:S13]  /*5c40*/  ISETP.NE.U32.AND P1, PT, R95, RZ, PT ;  /* 0x000000ff5f00720c */ /* 0x000fda0003f25070 */
[----:B------:R-:W-:Y:S05]  /*5c50*/  @P1 BRA `(.L_x_53) ;  /* 0x00000000005c1947 */ /* 0x000fea0003800000 */
[----:B------:R-:W2:Y:S01]  /*5c60*/  I2F.U32.RP R99, R97 ;  /* 0x0000006100637306 */ /* 0x000ea20000209000 */
[----:B------:R-:W-:Y:S01]  /*5c70*/  SHF.L.U32 R96, R92, 0x3, RZ ;  /* 0x000000035c607819 */ /* 0x000fe200000006ff */
[----:B------:R-:W-:Y:S01]  /*5c80*/  IMAD.MOV.U32 R100, RZ, RZ, RZ ;  /* 0x000000ffff647224 */ /* 0x000fe200078e00ff */
[----:B-1----:R-:W-:-:S03]  /*5c90*/  MOV R103, RZ ;  /* 0x000000ff00677202 */ /* 0x002fc60000000f00 */
[----:B------:R-:W-:-:S05]  /*5ca0*/  IMAD R96, R94, R97, R96 ;  /* 0x000000615e607224 */ /* 0x000fca00078e0260 */
[----:B------:R-:W-:Y:S01]  /*5cb0*/  IADD3 R96, PT, PT, R96, 0x100, RZ ;  /* 0x0000010060607810 */ /* 0x000fe20007ffe0ff */
[----:B--2---:R-:W1:Y:S02]  /*5cc0*/  MUFU.RCP R98, R99 ;  /* 0x0000006300627308 */ /* 0x004e640000001000 */
[----:B-1----:R-:W-:-:S06]  /*5cd0*/  IADD3 R98, PT, PT, R98, 0xffffffe, RZ ;  /* 0x0ffffffe62627810 */ /* 0x002fcc0007ffe0ff */
        /* <DEDUP_REMOVED lines=15> */
.L_x_53:
[----:B------:R-:W2:Y:S01]  /*5dd0*/  LDCU.64 UR4, c[0x0][0x420] ;  /* 0x00008400ff0477ac */ /* 0x000ea20008000a00 */
[----:B------:R-:W-:Y:S01]  /*5de0*/  MOV R98, 0x5e20 ;  /* 0x00005e2000627802 */ /* 0x000fe20000000f00 */
[----:B--2---:R-:W-:Y:S01]  /*5df0*/  IMAD.U32 R100, RZ, RZ, UR4 ;  /* 0x00000004ff647e24 */ /* 0x004fe2000f8e00ff */
[----:B------:R-:W-:Y:S02]  /*5e00*/  MOV R97, UR5 ;  /* 0x0000000500617c02 */ /* 0x000fe40008000f00 */
[----:B-1---5:R-:W-:Y:S05]  /*5e10*/  CALL.REL.NOINC `($__internal_1_$__cuda_sm20_rem_u64) ;  /* 0x0000014000d87944 */ /* 0x022fea0003c00000 */
.L_x_54:
[----:B------:R-:W-:Y:S05]  /*5e20*/  BSYNC.RECONVERGENT B0 ;  /* 0x0000000000007941 */ /* 0x000fea0003800200 */
.L_x_52:
[----:B------:R-:W1:Y:S01]  /*5e30*/  LDCU.64 UR4, c[0x0][0x420] ;  /* 0x00008400ff0477ac */ /* 0x000e620008000a00 */
[----:B------:R-:W-:Y:S01]  /*5e40*/  IMAD.WIDE R100, R92, 0x8, RZ ;  /* 0x000000085c647825 */ /* 0x000fe200078e02ff */
[--C-:B------:R-:W-:Y:S01]  /*5e50*/  SHF.R.U64 R98, R102, 0x3, R103.reuse ;  /* 0x0000000366627819 */ /* 0x100fe20000001267 */
[----:B------:R-:W-:Y:S01]  /*5e60*/  BSSY.RECONVERGENT B0, `(.L_x_55) ;  /* 0x000003f000007945 */ /* 0x000fe20003800200 */
[----:B------:R-:W2:Y:S01]  /*5e70*/  LDCU UR8, c[0x0][0x384] ;  /* 0x00007080ff0877ac */ /* 0x000ea20008000800 */
[----:B------:R-:W-:Y:S01]  /*5e80*/  VIADD R96, R92, 0x20 ;  /* 0x000000205c607836 */ /* 0x000fe20000000000 */
[----:B------:R-:W-:Y:S01]  /*5e90*/  SHF.R.U32.HI R99, RZ, 0x3, R103 ;  /* 0x00000003ff637819 */ /* 0x000fe20000011667 */
[----:B------:R-:W3:Y:S01]  /*5ea0*/  LDCU.64 UR6, c[0x0][0x428] ;  /* 0x00008500ff0677ac */ /* 0x000ee20008000a00 */
[----:B------:R-:W-:Y:S01]  /*5eb0*/  ISETP.GE.U32.AND P1, PT, R5, R98, PT ;  /* 0x000000620500720c */ /* 0x000fe20003f26070 */
[----:B-1----:R-:W-:Y:S02]  /*5ec0*/  IMAD.U32 R97, RZ, RZ, UR4 ;  /* 0x00000004ff617e24 */ /* 0x002fe4000f8e00ff */
[----:B------:R-:W-:Y:S01]  /*5ed0*/  IMAD.U32 R95, RZ, RZ, UR5 ;  /* 0x00000005ff5f7e24 */ /* 0x000fe2000f8e00ff */
[----:B--2---:R-:W-:Y:S01]  /*5ee0*/  ISETP.LT.AND P0, PT, R96, UR8, !P0 ;  /* 0x0000000860007c0c */ /* 0x004fe2000c701270 */
[----:B------:R-:W-:-:S03]  /*5ef0*/  IMAD.WIDE.U32 R102, R94, R97, R100 ;  /* 0x000000615e667225 */ /* 0x000fc600078e0064 */
[----:B------:R-:W-:Y:S01]  /*5f00*/  ISETP.GE.U32.AND.EX P1, PT, R4, R99, P0, P1 ;  /* 0x000000630400720c */ /* 0x000fe20000726110 */
[----:B------:R-:W-:Y:S01]  /*5f10*/  IMAD R96, R94, R95, RZ ;  /* 0x0000005f5e607224 */ /* 0x000fe200078e02ff */
[----:B------:R-:W-:-:S03]  /*5f20*/  IADD3 R98, P0, PT, R68, R102, RZ ;  /* 0x0000006644627210 */ /* 0x000fc60007f1e0ff */
[----:B------:R-:W-:-:S04]  /*5f30*/  IMAD.IADD R96, R103, 0x1, R96 ;  /* 0x0000000167607824 */ /* 0x000fc800078e0260 */
[----:B------:R-:W-:Y:S01]  /*5f40*/  IMAD.X R99, R69, 0x1, R96, P0 ;  /* 0x0000000145637824 */ /* 0x000fe200000e0660 */
[----:B---3--:R-:W-:-:S04]  /*5f50*/  IADD3 R4, P0, PT, R102, UR6, RZ ;  /* 0x0000000666047c10 */ /* 0x008fc8000ff1e0ff */
[----:B------:R-:W-:Y:S01]  /*5f60*/  IADD3.X R5, PT, PT, R96, UR7, RZ, P0, !PT ;  /* 0x0000000760057c10 */ /* 0x000fe200087fe4ff */
[----:B------:R1:W-:Y:S03]  /*5f70*/  @P1 STG.E.64 desc[UR14][R98.64+0x100], R18 ;  /* 0x0001001262001986 */ /* 0x0003e6000c101b0e */
[----:B------:R-:W-:-:S04]  /*5f80*/  LOP3.LUT R96, R5, R95, RZ, 0xfc, !PT ;  /* 0x0000005f05607212 */ /* 0x000fc800078efcff */
[----:B------:R-:W-:-:S13]  /*5f90*/  ISETP.NE.U32.AND P0, PT, R96, RZ, PT ;  /* 0x000000ff6000720c */ /* 0x000fda0003f05070 */
[----:B------:R-:W-:Y:S05]  /*5fa0*/  @P0 BRA `(.L_x_56) ;  /* 0x0000000000600947 */ /* 0x000fea0003800000 */
[----:B------:R-:W2:Y:S01]  /*5fb0*/  I2F.U32.RP R5, R97 ;  /* 0x0000006100057306 */ /* 0x000ea20000209000 */
[----:B-1----:R-:W-:Y:S01]  /*5fc0*/  MOV R98, RZ ;  /* 0x000000ff00627202 */ /* 0x002fe20000000f00 */
[----:B------:R-:W-:Y:S01]  /*5fd0*/  IMAD R4, R94, R97, R100 ;  /* 0x000000615e047224 */ /* 0x000fe200078e0264 */
[----:B------:R-:W-:Y:S02]  /*5fe0*/  ISETP.NE.U32.AND P0, PT, R97, RZ, PT ;  /* 0x000000ff6100720c */ /* 0x000fe40003f05070 */
[----:B------:R-:W-:Y:S01]  /*5ff0*/  MOV R101, RZ ;  /* 0x000000ff00657202 */ /* 0x000fe20000000f00 */
[----:B------:R-:W-:Y:S02]  /*6000*/  VIADD R4, R4, UR6 ;  /* 0x0000000604047c36 */ /* 0x000fe40008000000 */
[----:B--2---:R-:W1:Y:S02]  /*6010*/  MUFU.RCP R96, R5 ;  /* 0x0000000500607308 */ /* 0x004e640000001000 */
[----:B-1----:R-:W-:-:S06]  /*6020*/  IADD3 R96, PT, PT, R96, 0xffffffe, RZ ;  /* 0x0ffffffe60607810 */ /* 0x002fcc0007ffe0ff */
        /* <DEDUP_REMOVED lines=16> */
.L_x_56:
[----:B------:R-:W2:Y:S01]  /*6130*/  LDCU.64 UR4, c[0x0][0x420] ;  /* 0x00008400ff0477ac */ /* 0x000ea20008000a00 */
[----:B------:R-:W-:Y:S01]  /*6140*/  IMAD.MOV.U32 R96, RZ, RZ, R4 ;  /* 0x000000ffff607224 */ /* 0x000fe200078e0004 */
[----:B------:R-:W-:Y:S02]  /*6150*/  MOV R95, R5 ;  /* 0x00000005005f7202 */ /* 0x000fe40000000f00 */
[----:B------:R-:W-:Y:S01]  /*6160*/  MOV R100, 0x61a0 ;  /* 0x000061a000647802 */ /* 0x000fe20000000f00 */
[----:B--2---:R-:W-:Y:S01]  /*6170*/  IMAD.U32 R104, RZ, RZ, UR4 ;  /* 0x00000004ff687e24 */ /* 0x004fe2000f8e00ff */
[----:B------:R-:W-:Y:S02]  /*6180*/  MOV R102, UR5 ;  /* 0x0000000500667c02 */ /* 0x000fe40008000f00 */
[----:B-1---5:R-:W-:Y:S05]  /*6190*/  CALL.REL.NOINC `($__internal_0_$__cuda_sm20_div_u64) ;  /* 0x0000013800e47944 */ /* 0x022fea0003c00000 */
[----:B------:R-:W1:Y:S01]  /*61a0*/  LDCU.64 UR4, c[0x0][0x420] ;  /* 0x00008400ff0477ac */ /* 0x000e620008000a00 */
[----:B------:R-:W-:-:S04]  /*61b0*/  IADD3 R18, P0, PT, RZ, -R96, RZ ;  /* 0x80000060ff127210 */ /* 0x000fc80007f1e0ff */
[----:B------:R-:W-:Y:S02]  /*61c0*/  IADD3.X R98, PT, PT, RZ, ~R95, RZ, P0, !PT ;  /* 0x8000005fff627210 */ /* 0x000fe400007fe4ff */
[----:B-1----:R-:W-:Y:S02]  /*61d0*/  MOV R97, UR4 ;  /* 0x0000000400617c02 */ /* 0x002fe40008000f00 */
[----:B------:R-:W-:-:S03]  /*61e0*/  MOV R95, UR5 ;  /* 0x00000005005f7c02 */ /* 0x000fc60008000f00 */
[-C--:B------:R-:W-:Y:S02]  /*61f0*/  IMAD R19, R98, R97.reuse, RZ ;  /* 0x0000006162137224 */ /* 0x080fe400078e02ff */
[----:B------:R-:W-:-:S04]  /*6200*/  IMAD.WIDE.U32 R4, R18, R97, R4 ;  /* 0x0000006112047225 */ /* 0x000fc800078e0004 */
[----:B------:R-:W-:Y:S02]  /*6210*/  IMAD R18, R18, R95, R19 ;  /* 0x0000005f12127224 */ /* 0x000fe400078e0213 */
[----:B------:R-:W-:Y:S01]  /*6220*/  IMAD.MOV.U32 R19, RZ, RZ, R96 ;  /* 0x000000ffff137224 */ /* 0x000fe200078e0060 */
[----:B------:R-:W-:Y:S01]  /*6230*/  MOV R96, R4 ;  /* 0x0000000400607202 */ /* 0x000fe20000000f00 */
[----:B------:R-:W-:Y:S02]  /*6240*/  IMAD.IADD R101, R18, 0x1, R5 ;  /* 0x0000000112657824 */ /* 0x000fe400078e0205 */
.L_x_57:
[----:B------:R-:W-:Y:S05]  /*6250*/  BSYNC.RECONVERGENT B0 ;  /* 0x0000000000007941 */ /* 0x000fea0003800200 */
.L_x_55:
[----:B------:R-:W1:Y:S01]  /*6260*/  LDC.64 R4, c[0x0][0x428] ;  /* 0x00010a00ff047b82 */ /* 0x000e620000000a00 */
[----:B------:R-:W2:Y:S01]  /*6270*/  LDCU.64 UR4, c[0x0][0x380] ;  /* 0x00007000ff0477ac */ /* 0x000ea20008000a00 */
[----:B------:R-:W-:Y:S01]  /*6280*/  IMAD.WIDE R98, R92, 0x8, RZ ;  /* 0x000000085c627825 */ /* 0x000fe200078e02ff */
[--C-:B------:R-:W-:Y:S01]  /*6290*/  SHF.R.U64 R96, R96, 0x3, R101.reuse ;  /* 0x0000000360607819 */ /* 0x100fe20000001265 */
[----:B------:R-:W-:Y:S01]  /*62a0*/  BSSY.RECONVERGENT B0, `(.L_x_58) ;  /* 0x0000030000007945 */ /* 0x000fe20003800200 */
[----:B------:R-:W-:Y:S01]  /*62b0*/  SHF.R.U32.HI R101, RZ, 0x3, R101 ;  /* 0x00000003ff657819 */ /* 0x000fe20000011665 */
[C---:B------:R-:W-:Y:S01]  /*62c0*/  VIADD R18, R94.reuse, 0x1 ;  /* 0x000000015e127836 */ /* 0x040fe20000000000 */
[----:B------:R-:W-:Y:S01]  /*62d0*/  ISETP.GE.U32.AND P2, PT, R19, R96, PT ;  /* 0x000000601300720c */ /* 0x000fe20003f46070 */
[----:B------:R-:W-:-:S04]  /*62e0*/  IMAD.WIDE.U32 R98, R94, R97, R98 ;  /* 0x000000615e627225 */ /* 0x000fc800078e0062 */
[----:B------:R-:W-:Y:S01]  /*62f0*/  IMAD R96, R94, R95, R99 ;  /* 0x0000005f5e607224 */ /* 0x000fe200078e0263 */
[----:B--2---:R-:W-:Y:S02]  /*6300*/  ISETP.GE.AND P0, PT, R18, UR4, PT ;  /* 0x0000000412007c0c */ /* 0x004fe4000bf06270 */
[----:B------:R-:W-:Y:S02]  /*6310*/  SHF.R.S32.HI R18, RZ, 0x1f, R19 ;  /* 0x0000001fff127819 */ /* 0x000fe40000011413 */
[----:B------:R-:W-:Y:S02]  /*6320*/  ISETP.LT.AND P3, PT, R92, UR5, !P0 ;  /* 0x000000055c007c0c */ /* 0x000fe4000c761270 */
[----:B-1----:R-:W-:Y:S02]  /*6330*/  IADD3 R99, P1, PT, R98, R4, RZ ;  /* 0x0000000462637210 */ /* 0x002fe40007f3e0ff */
[----:B------:R-:W-:-:S03]  /*6340*/  ISETP.GE.U32.AND.EX P2, PT, R18, R101, P3, P2 ;  /* 0x000000651200720c */ /* 0x000fc60001f46120 */
[----:B------:R-:W-:Y:S01]  /*6350*/  IMAD.X R96, R96, 0x1, R5, P1 ;  /* 0x0000000160607824 */ /* 0x000fe200008e0605 */
[----:B------:R-:W-:-:S05]  /*6360*/  IADD3 R102, P1, PT, R68, R99, RZ ;  /* 0x0000006344667210 */ /* 0x000fca0007f3e0ff */
[----:B------:R-:W-:Y:S01]  /*6370*/  IMAD.X R103, R69, 0x1, R96, P1 ;  /* 0x0000000145677824 */ /* 0x000fe200008e0660 */
[----:B------:R-:W-:-:S04]  /*6380*/  IADD3 R101, P1, PT, R99, 0x100, RZ ;  /* 0x0000010063657810 */ /* 0x000fc80007f3e0ff */
[----:B------:R1:W-:Y:S01]  /*6390*/  @P2 STG.E.64 desc[UR14][R102.64], R16 ;  /* 0x0000001066002986 */ /* 0x0003e2000c101b0e */
[----:B------:R-:W-:-:S05]  /*63a0*/  IMAD.X R99, RZ, RZ, R96, P1 ;  /* 0x000000ffff637224 */ /* 0x000fca00008e0660 */
[----:B------:R-:W-:-:S04]  /*63b0*/  LOP3.LUT R95, R99, R95, RZ, 0xfc, !PT ;  /* 0x0000005f635f7212 */ /* 0x000fc800078efcff */
[----:B------:R-:W-:-:S13]  /*63c0*/  ISETP.NE.U32.AND P1, PT, R95, RZ, PT ;  /* 0x000000ff5f00720c */ /* 0x000fda0003f25070 */
[----:B------:R-:W-:Y:S05]  /*63d0*/  @P1 BRA `(.L_x_59) ;  /* 0x00000000005c1947 */ /* 0x000fea0003800000 */
[----:B------:R-:W2:Y:S01]  /*63e0*/  I2F.U32.RP R96, R97 ;  /* 0x0000006100607306 */ /* 0x000ea20000209000 */
[----:B-1----:R-:W-:Y:S01]  /*63f0*/  IMAD.SHL.U32 R16, R92, 0x8, RZ ;  /* 0x000000085c107824 */ /* 0x002fe200078e00ff */
[----:B------:R-:W-:Y:S01]  /*6400*/  MOV R98, RZ ;  /* 0x000000ff00627202 */ /* 0x000fe20000000f00 */
[----:B------:R-:W-:Y:S02]  /*6410*/  IMAD.MOV.U32 R103, RZ, RZ, RZ ;  /* 0x000000ffff677224 */ /* 0x000fe400078e00ff */
[----:B------:R-:W-:-:S05]  /*6420*/  IMAD R17, R94, R97, R16 ;  /* 0x000000615e117224 */ /* 0x000fca00078e0210 */
[----:B------:R-:W-:Y:S01]  /*6430*/  IADD3 R4, PT, PT, R4, 0x100, R17 ;  /* 0x0000010004047810 */ /* 0x000fe20007ffe011 */
[----:B--2---:R-:W1:Y:S02]  /*6440*/  MUFU.RCP R95, R96 ;  /* 0x00000060005f7308 */ /* 0x004e640000001000 */
[----:B-1----:R-:W-:-:S06]  /*6450*/  IADD3 R95, PT, PT, R95, 0xffffffe, RZ ;  /* 0x0ffffffe5f5f7810 */ /* 0x002fcc0007ffe0ff */
[----:B------:R-:W1:Y:S02]  /*6460*/  F2I.FTZ.U32.TRUNC.NTZ R99, R95 ;  /* 0x0000005f00637305 */ /* 0x000e64000021f000 */
[----:B-1----:R-:W-:-:S05]  /*6470*/  IADD3 R5, PT, PT, RZ, -R99, RZ ;  /* 0x80000063ff057210 */ /* 0x002fca0007ffe0ff */
        /* <DEDUP_REMOVED lines=13> */
.L_x_59:
[----:B------:R-:W2:Y:S01]  /*6550*/  LDCU.64 UR4, c[0x0][0x420] ;  /* 0x00008400ff0477ac */ /* 0x000ea20008000a00 */
[----:B------:R-:W-:Y:S01]  /*6560*/  MOV R98, 0x65a0 ;  /* 0x000065a000627802 */ /* 0x000fe20000000f00 */
[----:B--2---:R-:W-:Y:S01]  /*6570*/  IMAD.U32 R100, RZ, RZ, UR4 ;  /* 0x00000004ff647e24 */ /* 0x004fe2000f8e00ff */
[----:B------:R-:W-:Y:S02]  /*6580*/  MOV R97, UR5 ;  /* 0x0000000500617c02 */ /* 0x000fe40008000f00 */
[----:B-1---5:R-:W-:Y:S05]  /*6590*/  CALL.REL.NOINC `($__internal_1_$__cuda_sm20_rem_u64) ;  /* 0x0000013800f87944 */ /* 0x022fea0003c00000 */
.L_x_60:
[----:B------:R-:W-:Y:S05]  /*65a0*/  BSYNC.RECONVERGENT B0 ;  /* 0x0000000000007941 */ /* 0x000fea0003800200 */
.L_x_58:
[----:B------:R-:W1:Y:S01]  /*65b0*/  LDCU.128 UR4, c[0x0][0x420] ;  /* 0x00008400ff0477ac */ /* 0x000e620008000c00 */
[----:B------:R-:W-:Y:S01]  /*65c0*/  VIADD R4, R92, 0x20 ;  /* 0x000000205c047836 */ /* 0x000fe20000000000 */
[--C-:B------:R-:W-:Y:S01]  /*65d0*/  SHF.R.U64 R16, R102, 0x3, R103.reuse ;  /* 0x0000000366107819 */ /* 0x100fe20000001267 */
[----:B------:R-:W-:Y:S01]  /*65e0*/  IMAD.WIDE R96, R92, 0x8, RZ ;  /* 0x000000085c607825 */ /* 0x000fe200078e02ff */
[----:B------:R-:W2:Y:S01]  /*65f0*/  LDCU UR8, c[0x0][0x384] ;  /* 0x00007080ff0877ac */ /* 0x000ea20008000800 */
[----:B------:R-:W-:Y:S01]  /*6600*/  SHF.R.U32.HI R5, RZ, 0x3, R103 ;  /* 0x00000003ff057819 */ /* 0x000fe20000011667 */
[----:B------:R-:W-:Y:S01]  /*6610*/  BSSY.RECONVERGENT B0, `(.L_x_61) ;  /* 0x000003e000007945 */ /* 0x000fe20003800200 */
[----:B------:R-:W-:Y:S01]  /*6620*/  ISETP.GE.U32.AND P2, PT, R19, R16, PT ;  /* 0x000000101300720c */ /* 0x000fe20003f46070 */
[----:B-1----:R-:W-:Y:S02]  /*6630*/  IMAD.U32 R17, RZ, RZ, UR5 ;  /* 0x00000005ff117e24 */ /* 0x002fe4000f8e00ff */
[----:B------:R-:W-:Y:S01]  /*6640*/  IMAD.U32 R95, RZ, RZ, UR4 ;  /* 0x00000004ff5f7e24 */ /* 0x000fe2000f8e00ff */
[----:B--2---:R-:W-:Y:S01]  /*6650*/  ISETP.LT.AND P0, PT, R4, UR8, !P0 ;  /* 0x0000000804007c0c */ /* 0x004fe2000c701270 */
[----:B------:R-:W-:-:S02]  /*6660*/  IMAD R4, R94, R17, RZ ;  /* 0x000000115e047224 */ /* 0x000fc400078e02ff */
[----:B------:R-:W-:Y:S01]  /*6670*/  IMAD.WIDE.U32 R98, R94, R95, R96 ;  /* 0x0000005f5e627225 */ /* 0x000fe200078e0060 */
[----:B------:R-:W-:-:S03]  /*6680*/  ISETP.GE.U32.AND.EX P2, PT, R18, R5, P0, P2 ;  /* 0x000000051200720c */ /* 0x000fc60000746120 */
[----:B------:R-:W-:Y:S01]  /*6690*/  IMAD.IADD R4, R99, 0x1, R4 ;  /* 0x0000000163047824 */ /* 0x000fe200078e0204 */
[----:B------:R-:W-:-:S04]  /*66a0*/  IADD3 R98, P1, P0, R68, UR6, R98 ;  /* 0x0000000644627c10 */ /* 0x000fc8000f83e062 */
[----:B------:R-:W-:Y:S02]  /*66b0*/  IADD3.X R99, PT, PT, R69, UR7, R4, P1, P0 ;  /* 0x0000000745637c10 */ /* 0x000fe40008fe0404 */
[----:B------:R-:W-:-:S03]  /*66c0*/  IADD3 RZ, P1, P0, -R68, UR6, R98 ;  /* 0x0000000644ff7c10 */ /* 0x000fc6000f83e162 */
[----:B------:R1:W-:Y:S01]  /*66d0*/  @P2 STG.E.64 desc[UR14][R98.64+0x100], R14 ;  /* 0x0001000e62002986 */ /* 0x0003e2000c101b0e */
[----:B------:R-:W-:-:S04]  /*66e0*/  IADD3.X R4, PT, PT, ~R69, UR7, R99, P1, P0 ;  /* 0x0000000745047c10 */ /* 0x000fc80008fe0563 */
[----:B------:R-:W-:-:S04]  /*66f0*/  LOP3.LUT R4, R4, R17, RZ, 0xfc, !PT ;  /* 0x0000001104047212 */ /* 0x000fc800078efcff */
[----:B------:R-:W-:-:S13]  /*6700*/  ISETP.NE.U32.AND P0, PT, R4, RZ, PT ;  /* 0x000000ff0400720c */ /* 0x000fda0003f05070 */
[----:B------:R-:W-:Y:S05]  /*6710*/  @P0 BRA `(.L_x_62) ;  /* 0x0000000000640947 */ /* 0x000fea0003800000 */
[----:B------:R-:W1:Y:S01]  /*6720*/  I2F.U32.RP R16, R95 ;  /* 0x0000005f00107306 */ /* 0x000e620000209000 */
[----:B------:R-:W-:Y:S01]  /*6730*/  IMAD R5, R94, R95, R96 ;  /* 0x0000005f5e057224 */ /* 0x000fe200078e0260 */
[----:B------:R-:W-:Y:S01]  /*6740*/  ISETP.NE.U32.AND P0, PT, R95, RZ, PT ;  /* 0x000000ff5f00720c */ /* 0x000fe20003f05070 */
[----:B------:R-:W-:Y:S02]  /*6750*/  IMAD.MOV.U32 R18, RZ, RZ, RZ ;  /* 0x000000ffff127224 */ /* 0x000fe400078e00ff */
[----:B------:R-:W-:Y:S01]  /*6760*/  IMAD.MOV.U32 R97, RZ, RZ, RZ ;  /* 0x000000ffff617224 */ /* 0x000fe200078e00ff */
[----:B------:R-:W-:Y:S02]  /*6770*/  IADD3 R5, PT, PT, R68, UR6, R5 ;  /* 0x0000000644057c10 */ /* 0x000fe4000fffe005 */
[----:B-1----:R-:W1:Y:S02]  /*6780*/  MUFU.RCP R14, R16 ;  /* 0x00000010000e7308 */ /* 0x002e640000001000 */
[----:B-1----:R-:W-:-:S06]  /*6790*/  IADD3 R14, PT, PT, R14, 0xffffffe, RZ ;  /* 0x0ffffffe0e0e7810 */ /* 0x002fcc0007ffe0ff */
[----:B------:R-:W1:Y:S02]  /*67a0*/  F2I.FTZ.U32.TRUNC.NTZ R19, R14 ;  /* 0x0000000e00137305 */ /* 0x000e64000021f000 */
[----:B-1----:R-:W-:-:S05]  /*67b0*/  IADD3 R4, PT, PT, RZ, -R19, RZ ;  /* 0x80000013ff047210 */ /* 0x002fca0007ffe0ff */
[----:B------:R-:W-:Y:S01]  /*67c0*/  IMAD R15, R4, R95, RZ ;  /* 0x0000005f040f7224 */ /* 0x000fe200078e02ff */
[----:B------:R-:W-:-:S03]  /*67d0*/  IADD3 R4, PT, PT, -R68, UR6, R5 ;  /* 0x0000000644047c10 */ /* 0x000fc6000fffe105 */
        /* <DEDUP_REMOVED lines=13> */
.L_x_62:
[----:B------:R-:W2:Y:S01]  /*68b0*/  LDCU.64 UR4, c[0x0][0x420] ;  /* 0x00008400ff0477ac */ /* 0x000ea20008000a00 */
[----:B------:R-:W-:Y:S02]  /*68c0*/  IADD3 R4, P1, P0, -R68, UR6, R98 ;  /* 0x0000000644047c10 */ /* 0x000fe4000f83e162 */
[----:B------:R-:W-:Y:S02]  /*68d0*/  MOV R100, 0x6940 ;  /* 0x0000694000647802 */ /* 0x000fe40000000f00 */
[----:B------:R-:W-:Y:S02]  /*68e0*/  IADD3.X R5, PT, PT, ~R69, UR7, R99, P1, P0 ;  /* 0x0000000745057c10 */ /* 0x000fe40008fe0563 */
[----:B------:R-:W-:-:S03]  /*68f0*/  MOV R96, R4 ;  /* 0x0000000400607202 */ /* 0x000fc60000000f00 */
[----:B------:R-:W-:Y:S02]  /*6900*/  IMAD.MOV.U32 R95, RZ, RZ, R5 ;  /* 0x000000ffff5f7224 */ /* 0x000fe400078e0005 */
[----:B--2---:R-:W-:Y:S02]  /*6910*/  IMAD.U32 R104, RZ, RZ, UR4 ;  /* 0x00000004ff687e24 */ /* 0x004fe4000f8e00ff */
[----:B------:R-:W-:Y:S02]  /*6920*/  IMAD.U32 R102, RZ, RZ, UR5 ;  /* 0x00000005ff667e24 */ /* 0x000fe4000f8e00ff */
        /* <DEDUP_REMOVED lines=8> */
[----:B------:R-:W-:Y:S01]  /*69b0*/  IMAD R14, R14, R17, R15 ;  /* 0x000000110e0e7224 */ /* 0x000fe200078e020f */
[----:B------:R-:W-:Y:S01]  /*69c0*/  MOV R16, R4 ;  /* 0x0000000400107202 */ /* 0x000fe20000000f00 */
[----:B------:R-:W-:Y:S02]  /*69d0*/  IMAD.MOV.U32 R15, RZ, RZ, R96 ;  /* 0x000000ffff0f7224 */ /* 0x000fe400078e0060 */
[----:B------:R-:W-:Y:S02]  /*69e0*/  IMAD.IADD R97, R14, 0x1, R5 ;  /* 0x000000010e617824 */ /* 0x000fe400078e0205 */
.L_x_63:
[----:B------:R-:W-:Y:S05]  /*69f0*/  BSYNC.RECONVERGENT B0 ;  /* 0x0000000000007941 */ /* 0x000fea0003800200 */
.L_x_61:
        /* <DEDUP_REMOVED lines=14> */
[----:B------:R-:W-:Y:S02]  /*6ae0*/  ISETP.GE.U32.AND.EX P3, PT, R14, R97, P4, P3 ;  /* 0x000000610e00720c */ /* 0x000fe40002766130 */
[----:B------:R-:W-:-:S04]  /*6af0*/  IADD3 R19, P2, PT, R4, R19, RZ ;  /* 0x0000001304137210 */ /* 0x000fc80007f5e0ff */
[----:B------:R-:W-:Y:S02]  /*6b00*/  IADD3.X R16, PT, PT, R5, R16, R5, P2, P1 ;  /* 0x0000001005107210 */ /* 0x000fe400017e2405 */
        /* <DEDUP_REMOVED lines=8> */
[----:B------:R-:W1:Y:S01]  /*6b90*/  I2F.U32.RP R16, R95 ;  /* 0x0000005f00107306 */ /* 0x000e620000209000 */
[----:B------:R-:W-:Y:S02]  /*6ba0*/  IMAD R5, R94, R95, R102 ;  /* 0x0000005f5e057224 */ /* 0x000fe400078e0266 */
[----:B------:R-:W-:Y:S02]  /*6bb0*/  IMAD.MOV.U32 R18, RZ, RZ, RZ ;  /* 0x000000ffff127224 */ /* 0x000fe400078e00ff */
[----:B------:R-:W-:Y:S01]  /*6bc0*/  IMAD.MOV.U32 R103, RZ, RZ, RZ ;  /* 0x000000ffff677224 */ /* 0x000fe200078e00ff */
[----:B------:R-:W-:-:S04]  /*6bd0*/  IADD3 R5, PT, PT, R4, 0x100, R5 ;  /* 0x0000010004057810 */ /* 0x000fc80007ffe005 */
[----:B------:R-:W-:Y:S01]  /*6be0*/  IADD3 R5, PT, PT, R5, R4, RZ ;  /* 0x0000000405057210 */ /* 0x000fe20007ffe0ff */
[----:B-1----:R-:W1:Y:S02]  /*6bf0*/  MUFU.RCP R13, R16 ;  /* 0x00000010000d7308 */ /* 0x002e640000001000 */
        /* <DEDUP_REMOVED lines=16> */
.L_x_65:
[----:B------:R-:W2:Y:S01]  /*6d00*/  LDCU.64 UR4, c[0x0][0x420] ;  /* 0x00008400ff0477ac */ /* 0x000ea20008000a00 */
[----:B------:R-:W-:Y:S01]  /*6d10*/  MOV R98, 0x6d50 ;  /* 0x00006d5000627802 */ /* 0x000fe20000000f00 */
[----:B--2---:R-:W-:Y:S01]  /*6d20*/  IMAD.U32 R100, RZ, RZ, UR4 ;  /* 0x00000004ff647e24 */ /* 0x004fe2000f8e00ff */
[----:B-1----:R-:W-:Y:S02]  /*6d30*/  MOV R97, UR5 ;  /* 0x0000000500617c02 */ /* 0x002fe40008000f00 */
[----:B-----5:R-:W-:Y:S05]  /*6d40*/  CALL.REL.NOINC `($__internal_1_$__cuda_sm20_rem_u64) ;  /* 0x00000134000c7944 */ /* 0x020fea0003c00000 */
.L_x_66:
[----:B------:R-:W-:Y:S05]  /*6d50*/  BSYNC.RECONVERGENT B0 ;  /* 0x0000000000007941 */ /* 0x000fea0003800200 */
.L_x_64:
[----:B------:R-:W1:Y:S01]  /*6d60*/  LDCU.128 UR4, c[0x0][0x420] ;  /* 0x00008400ff0477ac */ /* 0x000e620008000c00 */
[----:B------:R-:W-:Y:S01]  /*6d70*/  IMAD.WIDE R96, R92, 0x8, RZ ;  /* 0x000000085c607825 */ /* 0x000fe200078e02ff */
[--C-:B------:R-:W-:Y:S01]  /*6d80*/  SHF.R.U64 R12, R102, 0x3, R103.reuse ;  /* 0x00000003660c7819 */ /* 0x100fe20000001267 */
[----:B------:R-:W-:Y:S01]  /*6d90*/  BSSY.RECONVERGENT B0, `(.L_x_67) ;  /* 0x0000044000007945 */ /* 0x000fe20003800200 */
[----:B------:R-:W2:Y:S01]  /*6da0*/  LDCU UR8, c[0x0][0x384] ;  /* 0x00007080ff0877ac */ /* 0x000ea20008000800 */
[----:B------:R-:W-:Y:S01]  /*6db0*/  VIADD R5, R92, 0x20 ;  /* 0x000000205c057836 */ /* 0x000fe20000000000 */
[----:B------:R-:W-:Y:S02]  /*6dc0*/  ISETP.GE.U32.AND P1, PT, R15, R12, PT ;  /* 0x0000000c0f00720c */ /* 0x000fe40003f26070 */
[----:B------:R-:W-:Y:S01]  /*6dd0*/  SHF.R.U32.HI R19, RZ, 0x3, R103 ;  /* 0x00000003ff137819 */ /* 0x000fe20000011667 */
[----:B-1----:R-:W-:Y:S02]  /*6de0*/  IMAD.U32 R13, RZ, RZ, UR5 ;  /* 0x00000005ff0d7e24 */ /* 0x002fe4000f8e00ff */
[----:B------:R-:W-:-:S02]  /*6df0*/  IMAD.U32 R17, RZ, RZ, UR4 ;  /* 0x00000004ff117e24 */ /* 0x000fc4000f8e00ff */
[C---:B------:R-:W-:Y:S01]  /*6e00*/  IMAD R4, R94.reuse, R13, RZ ;  /* 0x0000000d5e047224 */ /* 0x040fe200078e02ff */
[----:B--2---:R-:W-:Y:S01]  /*6e10*/  ISETP.LT.AND P3, PT, R5, UR8, !P0 ;  /* 0x0000000805007c0c */ /* 0x004fe2000c761270 */
[----:B------:R-:W-:-:S03]  /*6e20*/  IMAD.WIDE.U32 R98, R94, R17, R96 ;  /* 0x000000115e627225 */ /* 0x000fc600078e0060 */
[----:B------:R-:W-:Y:S01]  /*6e30*/  ISETP.GE.U32.AND.EX P1, PT, R14, R19, P3, P1 ;  /* 0x000000130e00720c */ /* 0x000fe20001f26110 */
[----:B------:R-:W-:Y:S01]  /*6e40*/  IMAD.IADD R12, R99, 0x1, R4 ;  /* 0x00000001630c7824 */ /* 0x000fe200078e0204 */
[----:B------:R-:W-:-:S04]  /*6e50*/  IADD3 R4, P2, P0, R68, UR6, R98 ;  /* 0x0000000644047c10 */ /* 0x000fc8000f85e062 */
[----:B------:R-:W-:Y:S02]  /*6e60*/  IADD3.X R12, PT, PT, R69, UR7, R12, P2, P0 ;  /* 0x00000007450c7c10 */ /* 0x000fe400097e040c */
[----:B------:R-:W-:-:S04]  /*6e70*/  IADD3 R14, P0, PT, R4, UR6, RZ ;  /* 0x00000006040e7c10 */ /* 0x000fc8000ff1e0ff */
[----:B------:R-:W-:Y:S02]  /*6e80*/  IADD3.X R15, PT, PT, R12, UR7, RZ, P0, !PT ;  /* 0x000000070c0f7c10 */ /* 0x000fe400087fe4ff */
[----:B------:R-:W-:-:S03]  /*6e90*/  IADD3 RZ, P2, P0, -R68, UR6, R14 ;  /* 0x0000000644ff7c10 */ /* 0x000fc6000f85e10e */
[----:B------:R1:W-:Y:S01]  /*6ea0*/  @P1 STG.E.64 desc[UR14][R14.64+0x100], R10 ;  /* 0x0001000a0e001986 */ /* 0x0003e2000c101b0e */
[----:B------:R-:W-:-:S04]  /*6eb0*/  IADD3.X R4, PT, PT, ~R69, UR7, R15, P2, P0 ;  /* 0x0000000745047c10 */ /* 0x000fc800097e050f */
[----:B------:R-:W-:-:S04]  /*6ec0*/  LOP3.LUT R4, R4, R13, RZ, 0xfc, !PT ;  /* 0x0000000d04047212 */ /* 0x000fc800078efcff */
[----:B------:R-:W-:-:S13]  /*6ed0*/  ISETP.NE.U32.AND P0, PT, R4, RZ, PT ;  /* 0x000000ff0400720c */ /* 0x000fda0003f05070 */
[----:B------:R-:W-:Y:S05]  /*6ee0*/  @P0 BRA `(.L_x_68) ;  /* 0x0000000000680947 */ /* 0x000fea0003800000 */
[----:B------:R-:W2:Y:S01]  /*6ef0*/  I2F.U32.RP R12, R17 ;  /* 0x00000011000c7306 */ /* 0x000ea20000209000 */
[----:B------:R-:W-:Y:S01]  /*6f00*/  IMAD R5, R94, R17, R96 ;  /* 0x000000115e057224 */ /* 0x000fe200078e0260 */
[----:B------:R-:W-:Y:S01]  /*6f10*/  ISETP.NE.U32.AND P0, PT, R17, RZ, PT ;  /* 0x000000ff1100720c */ /* 0x000fe20003f05070 */
[----:B-1----:R-:W-:Y:S01]  /*6f20*/  IMAD.MOV.U32 R14, RZ, RZ, RZ ;  /* 0x000000ffff0e7224 */ /* 0x002fe200078e00ff */
[----:B------:R-:W-:Y:S02]  /*6f30*/  MOV R19, RZ ;  /* 0x000000ff00137202 */ /* 0x000fe40000000f00 */
[----:B------:R-:W-:-:S04]  /*6f40*/  IADD3 R5, PT, PT, R68, UR6, R5 ;  /* 0x0000000644057c10 */ /* 0x000fc8000fffe005 */
[----:B------:R-:W-:Y:S01]  /*6f50*/  IADD3 R5, PT, PT, R5, UR6, RZ ;  /* 0x0000000605057c10 */ /* 0x000fe2000fffe0ff */
[----:B--2---:R-:W1:Y:S02]  /*6f60*/  MUFU.RCP R10, R12 ;  /* 0x0000000c000a7308 */ /* 0x004e640000001000 */
[----:B-1----:R-:W-:-:S06]  /*6f70*/  VIADD R10, R10, 0xffffffe ;  /* 0x0ffffffe0a0a7836 */ /* 0x002fcc0000000000 */
[----:B------:R-:W1:Y:S02]  /*6f80*/  F2I.FTZ.U32.TRUNC.NTZ R15, R10 ;  /* 0x0000000a000f7305 */ /* 0x000e64000021f000 */
[----:B-1----:R-:W-:-:S04]  /*6f90*/  IMAD.MOV R4, RZ, RZ, -R15 ;  /* 0x000000ffff047224 */ /* 0x002fc800078e0a0f */
        /* <DEDUP_REMOVED lines=15> */
.L_x_68:
        /* <DEDUP_REMOVED lines=20> */
.L_x_69:
[----:B------:R-:W-:Y:S05]  /*71d0*/  BSYNC.RECONVERGENT B0 ;  /* 0x0000000000007941 */ /* 0x000fea0003800200 */
.L_x_67:
        /* <DEDUP_REMOVED lines=8> */
[----:B------:R-:W-:Y:S01]  /*7260*/  IMAD.WIDE.U32 R98, R94, R17, R96 ;  /* 0x000000115e627225 */ /* 0x000fe200078e0060 */
[----:B------:R-:W-:Y:S02]  /*7270*/  SHF.R.S32.HI R10, RZ, 0x1f, R11 ;  /* 0x0000001fff0a7819 */ /* 0x000fe4000001140b */
[----:B--2---:R-:W-:Y:S01]  /*7280*/  ISETP.GE.AND P0, PT, R12, UR4, PT ;  /* 0x000000040c007c0c */ /* 0x004fe2000bf06270 */
[----:B------:R-:W-:-:S03]  /*7290*/  IMAD R12, R94, R13, R99 ;  /* 0x0000000d5e0c7224 */ /* 0x000fc600078e0263 */
[----:B------:R-:W-:Y:S02]  /*72a0*/  ISETP.LT.AND P4, PT, R92, UR5, !P0 ;  /* 0x000000055c007c0c */ /* 0x000fe4000c781270 */
[----:B-1----:R-:W-:Y:S02]  /*72b0*/  IADD3 R15, P2, PT, R98, R4, RZ ;  /* 0x00000004620f7210 */ /* 0x002fe40007f5e0ff */
[----:B------:R-:W-:Y:S02]  /*72c0*/  ISETP.GE.U32.AND.EX P3, PT, R10, R19, P4, P3 ;  /* 0x000000130a00720c */ /* 0x000fe40002766130 */
[----:B------:R-:W-:-:S04]  /*72d0*/  IADD3 R15, P1, PT, R4, R15, RZ ;  /* 0x0000000f040f7210 */ /* 0x000fc80007f3e0ff */
[----:B------:R-:W-:Y:S02]  /*72e0*/  IADD3.X R12, PT, PT, R5, R12, R5, P1, P2 ;  /* 0x0000000c050c7210 */ /* 0x000fe40000fe4405 */
[----:B------:R-:W-:-:S05]  /*72f0*/  IADD3 R15, P1, PT, R15, R4, RZ ;  /* 0x000000040f0f7210 */ /* 0x000fca0007f3e0ff */
        /* <DEDUP_REMOVED lines=14> */
[----:B------:R-:W-:Y:S01]  /*73e0*/  LEA R5, R4, R5, 0x1 ;  /* 0x0000000504057211 */ /* 0x000fe200078e08ff */
        /* <DEDUP_REMOVED lines=17> */
.L_x_71:
[----:B------:R-:W2:Y:S01]  /*7500*/  LDCU.64 UR4, c[0x0][0x420] ;  /* 0x00008400ff0477ac */ /* 0x000ea20008000a00 */
[----:B------:R-:W-:Y:S01]  /*7510*/  MOV R98, 0x7550 ;  /* 0x0000755000627802 */ /* 0x000fe20000000f00 */
[----:B--2---:R-:W-:Y:S01]  /*7520*/  IMAD.U32 R100, RZ, RZ, UR4 ;  /* 0x00000004ff647e24 */ /* 0x004fe2000f8e00ff */
[----:B------:R-:W-:Y:S02]  /*7530*/  MOV R97, UR5 ;  /* 0x0000000500617c02 */ /* 0x000fe40008000f00 */
[----:B-1---5:R-:W-:Y:S05]  /*7540*/  CALL.REL.NOINC `($__internal_1_$__cuda_sm20_rem_u64) ;  /* 0x0000012c000c7944 */ /* 0x022fea0003c00000 */
.L_x_72:
[----:B------:R-:W-:Y:S05]  /*7550*/  BSYNC.RECONVERGENT B0 ;  /* 0x0000000000007941 */ /* 0x000fea0003800200 */
.L_x_70:
[----:B------:R-:W1:Y:S01]  /*7560*/  LDC.64 R4, c[0x0][0x420] ;  /* 0x00010800ff047b82 */ /* 0x000e620000000a00 */
[----:B------:R-:W2:Y:S01]  /*7570*/  LDCU UR9, c[0x0][0x384] ;  /* 0x00007080ff0977ac */ /* 0x000ea20008000800 */
[----:B------:R-:W-:Y:S01]  /*7580*/  IMAD.WIDE R14, R92, 0x8, RZ ;  /* 0x000000085c0e7825 */ /* 0x000fe200078e02ff */
[--C-:B------:R-:W-:Y:S02]  /*7590*/  SHF.R.U64 R12, R102, 0x3, R103.reuse ;  /* 0x00000003660c7819 */ /* 0x100fe40000001267 */
[----:B------:R-:W-:Y:S02]  /*75a0*/  SHF.R.U32.HI R13, RZ, 0x3, R103 ;  /* 0x00000003ff0d7819 */ /* 0x000fe40000011667 */
[----:B------:R-:W-:Y:S01]  /*75b0*/  ISETP.GE.U32.AND P1, PT, R11, R12, PT ;  /* 0x0000000c0b00720c */ /* 0x000fe20003f26070 */
[----:B------:R-:W3:Y:S01]  /*75c0*/  LDC.64 R8, c[0x0][0x428] ;  /* 0x00010a00ff087b82 */ /* 0x000ee20000000a00 */
[----:B-1----:R-:W-:-:S04]  /*75d0*/  IMAD.WIDE.U32 R14, R94, R4, R14 ;  /* 0x000000045e0e7225 */ /* 0x002fc800078e000e */
[----:B------:R-:W-:Y:S02]  /*75e0*/  VIADD R4, R92, 0x20 ;  /* 0x000000205c047836 */ /* 0x000fe40000000000 */
[----:B------:R-:W-:-:S03]  /*75f0*/  IMAD R12, R94, R5, R15 ;  /* 0x000000055e0c7224 */ /* 0x000fc600078e020f */
[----:B--2---:R-:W-:Y:S02]  /*7600*/  ISETP.LT.AND P3, PT, R4, UR9, !P0 ;  /* 0x0000000904007c0c */ /* 0x004fe4000c761270 */
[----:B---3--:R-:W-:Y:S02]  /*7610*/  IADD3 R11, P2, P0, R68, R8, R14 ;  /* 0x00000008440b7210 */ /* 0x008fe4000785e00e */
[----:B------:R-:W-:Y:S02]  /*7620*/  ISETP.GE.U32.AND.EX P3, PT, R10, R13, P3, P1 ;  /* 0x0000000d0a00720c */ /* 0x000fe40001f66110 */
[C---:B------:R-:W-:Y:S02]  /*7630*/  IADD3 R11, P1, PT, R8.reuse, R11, RZ ;  /* 0x0000000b080b7210 */ /* 0x040fe40007f3e0ff */
[----:B------:R-:W-:Y:S02]  /*7640*/  IADD3.X R12, PT, PT, R69, R9, R12, P2, P0 ;  /* 0x00000009450c7210 */ /* 0x000fe400017e040c */
[----:B------:R-:W-:-:S04]  /*7650*/  IADD3 R8, P0, PT, R8, R11, RZ ;  /* 0x0000000b08087210 */ /* 0x000fc80007f1e0ff */
[----:B------:R-:W-:-:S05]  /*7660*/  IADD3.X R9, PT, PT, R9, R9, R12, P0, P1 ;  /* 0x0000000909097210 */ /* 0x000fca00007e240c */
[----:B------:R1:W-:Y:S04]  /*7670*/  @P3 STG.E.64 desc[UR14][R8.64+0x100], R6 ;  /* 0x0001000608003986 */ /* 0x0003e8000c101b0e */
.L_x_48:
[----:B------:R-:W-:Y:S05]  /*7680*/  BSYNC.RECONVERGENT B1 ;  /* 0x0000000000017941 */ /* 0x000fea0003800200 */
.L_x_46:
[----:B------:R-:W4:Y:S01]  /*7690*/  S2UR UR4, SR_CTAID.Y ;  /* 0x00000000000479c3 */ /* 0x000f220000002600 */
[----:B------:R-:W2:Y:S01]  /*76a0*/  LDCU UR6, c[0x0][0x398] ;  /* 0x00007300ff0677ac */ /* 0x000ea20008000800 */
[----:B------:R-:W-:Y:S01]  /*76b0*/  IADD3 R114, P0, PT, R72, R114, RZ ;  /* 0x0000007248727210 */ /* 0x000fe20007f1e0ff */
[----:B------:R-:W-:Y:S01]  /*76c0*/  BSSY.RECONVERGENT B1, `(.L_x_73) ;  /* 0x00001ad000017945 */ /* 0x000fe20003800200 */
[----:B-1-3--:R-:W-:Y:S01]  /*76d0*/  VIADD R7, R94, 0x8 ;  /* 0x000000085e077836 */ /* 0x00afe20000000000 */
[----:B------:R-:W-:Y:S01]  /*76e0*/  UMOV UR5, 0xffffffff ;  /* 0xffffffff00057882 */ /* 0x000fe20000000000 */
[----:B------:R-:W-:Y:S02]  /*76f0*/  IADD3.X R115, PT, PT, R73, R105, RZ, P0, !PT ;  /* 0x0000006949737210 */ /* 0x000fe400007fe4ff */
[----:B------:R-:W1:Y:S01]  /*7700*/  S2UR UR7, SR_CTAID.X ;  /* 0x00000000000779c3 */ /* 0x000e620000002500 */
[----:B--2---:R-:W-:Y:S02]  /*7710*/  USHF.L.U32 UR5, UR5, UR6, URZ ;  /* 0x0000000605057299 */ /* 0x004fe400080006ff */
[----:B----4-:R-:W-:-:S02]  /*7720*/  USHF.L.U32 UR4, UR4, UR6, URZ ;  /* 0x0000000604047299 */ /* 0x010fc400080006ff */
[----:B-1----:R-:W-:Y:S02]  /*7730*/  ULOP3.LUT UR5, UR7, UR5, URZ, 0x30, !UPT ;  /* 0x0000000507057292 */ /* 0x002fe4000f8e30ff */
[----:B------:R-:W-:Y:S02]  /*7740*/  USHF.R.U32.HI UR6, URZ, UR6, UR7 ;  /* 0x00000006ff067299 */ /* 0x000fe40008011607 */
[----:B------:R-:W-:Y:S02]  /*7750*/  UIADD3 UR4, UPT, UPT, UR4, UR5, URZ ;  /* 0x0000000504047290 */ /* 0x000fe4000fffe0ff */
[----:B------:R-:W-:Y:S02]  /*7760*/  USHF.L.U32 UR6, UR6, 0x6, URZ ;  /* 0x0000000606067899 */ /* 0x000fe400080006ff */
[----:B------:R-:W-:-:S04]  /*7770*/  ULEA UR4, UR4, 0x40, 0x6 ;  /* 0x0000004004047891 */ /* 0x000fc8000f8e30ff */
[----:B------:R-:W-:-:S09]  /*7780*/  UISETP.GE.AND UP0, UPT, UR6, UR4, UPT ;  /* 0x000000040600728c */ /* 0x000fd2000bf06270 */
[----:B------:R-:W-:Y:S05]  /*7790*/  BRA.U UP0, `(.L_x_74) ;  /* 0x0000001500fc7547 */ /* 0x000fea000b800000 */
[----:B------:R-:W-:Y:S01]  /*77a0*/  IADD3 R10, P0, PT, -R2, R114, RZ ;  /* 0x00000072020a7210 */ /* 0x000fe20007f1e1ff */
[----:B------:R-:W-:Y:S04]  /*77b0*/  BSSY.RECONVERGENT B0, `(.L_x_75) ;  /* 0x0000029000007945 */ /* 0x000fe80003800200 */
[----:B------:R-:W-:-:S05]  /*77c0*/  IMAD.X R11, R115, 0x1, ~R3, P0 ;  /* 0x00000001730b7824 */ /* 0x000fca00000e0e03 */
[----:B------:R-:W-:-:S04]  /*77d0*/  LOP3.LUT R5, R11, R90, RZ, 0xfc, !PT ;  /* 0x0000005a0b057212 */ /* 0x000fc800078efcff */
[----:B------:R-:W-:-:S13]  /*77e0*/  ISETP.NE.U32.AND P0, PT, R5, RZ, PT ;  /* 0x000000ff0500720c */ /* 0x000fda0003f05070 */
[----:B------:R-:W-:Y:S05]  /*77f0*/  @P0 BRA `(.L_x_76) ;  /* 0x0000000000580947 */ /* 0x000fea0003800000 */
[----:B------:R-:W1:Y:S01]  /*7800*/  I2F.U32.RP R12, R91 ;  /* 0x0000005b000c7306 */ /* 0x000e620000209000 */
[----:B------:R-:W-:-:S07]  /*7810*/  ISETP.NE.U32.AND P0, PT, R91, RZ, PT ;  /* 0x000000ff5b00720c */ /* 0x000fce0003f05070 */
[----:B-1----:R-:W1:Y:S02]  /*7820*/  MUFU.RCP R8, R12 ;  /* 0x0000000c00087308 */ /* 0x002e640000001000 */
[----:B-1----:R-:W-:-:S06]  /*7830*/  IADD3 R8, PT, PT, R8, 0xffffffe, RZ ;  /* 0x0ffffffe08087810 */ /* 0x002fcc0007ffe0ff */
[----:B------:R-:W1:Y:S02]  /*7840*/  F2I.FTZ.U32.TRUNC.NTZ R9, R8 ;  /* 0x0000000800097305 */ /* 0x000e64000021f000 */
[----:B-1----:R-:W-:Y:S01]  /*7850*/  IADD3 R5, PT, PT, RZ, -R9, RZ ;  /* 0x80000009ff057210 */ /* 0x002fe20007ffe0ff */
[----:B------:R-:W-:-:S04]  /*7860*/  IMAD.MOV.U32 R8, RZ, RZ, RZ ;  /* 0x000000ffff087224 */ /* 0x000fc800078e00ff */
        /* <DEDUP_REMOVED lines=15> */
.L_x_76:
        /* <DEDUP_REMOVED lines=11> */
[----:B------:R-:W-:Y:S01]  /*7a10*/  IMAD R5, R90, R5, R6 ;  /* 0x000000055a057224 */ /* 0x000fe200078e0206 */
[----:B------:R-:W-:-:S04]  /*7a20*/  MOV R6, R12 ;  /* 0x0000000c00067202 */ /* 0x000fc80000000f00 */
[----:B------:R-:W-:Y:S02]  /*7a30*/  IADD3 R5, PT, PT, R5, R13, RZ ;  /* 0x0000000d05057210 */ /* 0x000fe40007ffe0ff */
.L_x_77:
[----:B------:R-:W-:Y:S05]  /*7a40*/  BSYNC.RECONVERGENT B0 ;  /* 0x0000000000007941 */ /* 0x000fea0003800200 */
.L_x_75:
[----:B------:R-:W1:Y:S01]  /*7a50*/  LDCU.64 UR4, c[0x0][0x380] ;  /* 0x00007000ff0477ac */ /* 0x000e620008000a00 */
[--C-:B------:R-:W-:Y:S02]  /*7a60*/  SHF.R.U64 R6, R6, 0x3, R5.reuse ;  /* 0x0000000306067819 */ /* 0x100fe40000001205 */
[----:B------:R-:W-:Y:S02]  /*7a70*/  SHF.R.U32.HI R5, RZ, 0x3, R5 ;  /* 0x00000003ff057819 */ /* 0x000fe40000011605 */
[----:B------:R-:W-:Y:S02]  /*7a80*/  ISETP.GE.U32.AND P0, PT, R9, R6, PT ;  /* 0x000000060900720c */ /* 0x000fe40003f06070 */
[----:B------:R-:W-:Y:S02]  /*7a90*/  SHF.R.S32.HI R8, RZ, 0x1f, R9 ;  /* 0x0000001fff087819 */ /* 0x000fe40000011409 */
[----:B-1----:R-:W-:-:S04]  /*7aa0*/  ISETP.GE.AND P1, PT, R92, UR5, PT ;  /* 0x000000055c007c0c */ /* 0x002fc8000bf26270 */
[----:B------:R-:W-:-:S04]  /*7ab0*/  ISETP.LT.AND P2, PT, R7, UR4, !P1 ;  /* 0x0000000407007c0c */ /* 0x000fc8000cf41270 */
[----:B------:R-:W-:-:S13]  /*7ac0*/  ISETP.GE.U32.AND.EX P0, PT, R8, R5, P2, P0 ;  /* 0x000000050800720c */ /* 0x000fda0001706100 */
[----:B------:R1:W4:Y:S01]  /*7ad0*/  @P0 LDG.E.LTC128B.64 R88, desc[UR14][R114.64] ;  /* 0x0000000e72580981 */ /* 0x000322000c1e1b20 */
[----:B------:R-:W-:Y:S01]  /*7ae0*/  IADD3 R6, P0, PT, R10, 0x100, RZ ;  /* 0x000001000a067810 */ /* 0x000fe20007f1e0ff */
[----:B------:R-:W-:Y:S04]  /*7af0*/  BSSY.RECONVERGENT B0, `(.L_x_78) ;  /* 0x000001f000007945 */ /* 0x000fe80003800200 */
[----:B------:R-:W-:-:S05]  /*7b00*/  IMAD.X R5, RZ, RZ, R11, P0 ;  /* 0x000000ffff057224 */ /* 0x000fca00000e060b */
        /* <DEDUP_REMOVED lines=23> */
.L_x_79:
[----:B------:R-:W-:Y:S01]  /*7c80*/  IMAD.MOV.U32 R101, RZ, RZ, R6 ;  /* 0x000000ffff657224 */ /* 0x000fe200078e0006 */
[----:B------:R-:W-:Y:S01]  /*7c90*/  MOV R100, R91 ;  /* 0x0000005b00647202 */ /* 0x000fe20000000f00 */
[----:B------:R-:W-:Y:S01]  /*7ca0*/  IMAD.MOV.U32 R99, RZ, RZ, R5 ;  /* 0x000000ffff637224 */ /* 0x000fe200078e0005 */
[----:B------:R-:W-:Y:S02]  /*7cb0*/  MOV R97, R90 ;  /* 0x0000005a00617202 */ /* 0x000fe40000000f00 */
[----:B------:R-:W-:Y:S02]  /*7cc0*/  MOV R98, 0x7ce0 ;  /* 0x00007ce000627802 */ /* 0x000fe40000000f00 */
[----:B----45:R-:W-:Y:S05]  /*7cd0*/  CALL.REL.NOINC `($__internal_1_$__cuda_sm20_rem_u64) ;  /* 0x0000012400287944 */ /* 0x030fea0003c00000 */
.L_x_80:
[----:B------:R-:W-:Y:S05]  /*7ce0*/  BSYNC.RECONVERGENT B0 ;  /* 0x0000000000007941 */ /* 0x000fea0003800200 */
.L_x_78:
[----:B------:R-:W1:Y:S01]  /*7cf0*/  LDCU.64 UR4, c[0x0][0x380] ;  /* 0x00007000ff0477ac */ /* 0x000e620008000a00 */
[--C-:B------:R-:W-:Y:S02]  /*7d00*/  SHF.R.U64 R10, R102, 0x3, R103.reuse ;  /* 0x00000003660a7819 */ /* 0x100fe40000001267 */
[----:B------:R-:W-:Y:S02]  /*7d10*/  SHF.R.U32.HI R11, RZ, 0x3, R103 ;  /* 0x00000003ff0b7819 */ /* 0x000fe40000011667 */
[----:B------:R-:W-:Y:S02]  /*7d20*/  ISETP.GE.U32.AND P2, PT, R9, R10, PT ;  /* 0x0000000a0900720c */ /* 0x000fe40003f46070 */
[----:B-1----:R-:W-:-:S04]  /*7d30*/  ISETP.GE.AND P0, PT, R4, UR5, PT ;  /* 0x0000000504007c0c */ /* 0x002fc8000bf06270 */
[----:B------:R-:W-:-:S04]  /*7d40*/  ISETP.LT.AND P3, PT, R7, UR4, !P0 ;  /* 0x0000000407007c0c */ /* 0x000fc8000c761270 */
        /* <DEDUP_REMOVED lines=34> */
.L_x_82:
        /* <DEDUP_REMOVED lines=14> */
.L_x_83:
[----:B------:R-:W-:Y:S05]  /*8050*/  BSYNC.RECONVERGENT B0 ;  /* 0x0000000000007941 */ /* 0x000fea0003800200 */
.L_x_81:
[----:B------:R-:W1:Y:S01]  /*8060*/  LDCU UR4, c[0x0][0x380] ;  /* 0x00007000ff0477ac */ /* 0x000e620008000800 */
[----:B------:R-:W-:Y:S01]  /*8070*/  SHF.R.U64 R12, R10, 0x3, R7 ;  /* 0x000000030a0c7819 */ /* 0x000fe20000001207 */
[----:B------:R-:W-:-:S03]  /*8080*/  VIADD R10, R94, 0x9 ;  /* 0x000000095e0a7836 */ /* 0x000fc60000000000 */
[----:B------:R-:W-:Y:S02]  /*8090*/  ISETP.GE.U32.AND P2, PT, R11, R12, PT ;  /* 0x0000000c0b00720c */ /* 0x000fe40003f46070 */
[----:B------:R-:W-:Y:S02]  /*80a0*/  SHF.R.U32.HI R12, RZ, 0x3, R7 ;  /* 0x00000003ff0c7819 */ /* 0x000fe40000011607 */
[----:B------:R-:W-:Y:S02]  /*80b0*/  SHF.R.S32.HI R7, RZ, 0x1f, R11 ;  /* 0x0000001fff077819 */ /* 0x000fe4000001140b */
[----:B-1----:R-:W-:-:S04]  /*80c0*/  ISETP.LT.AND P1, PT, R10, UR4, !P1 ;  /* 0x000000040a007c0c */ /* 0x002fc8000cf21270 */
[----:B------:R-:W-:-:S13]  /*80d0*/  ISETP.GE.U32.AND.EX P1, PT, R7, R12, P1, P2 ;  /* 0x0000000c0700720c */ /* 0x000fda0000f26120 */
[----:B------:R1:W4:Y:S01]  /*80e0*/  @P1 LDG.E.LTC128B.64 R84, desc[UR14][R8.64] ;  /* 0x0000000e08541981 */ /* 0x000322000c1e1b20 */
[----:B------:R-:W-:Y:S01]  /*80f0*/  IADD3 R6, P1, PT, R70, R6, RZ ;  /* 0x0000000646067210 */ /* 0x000fe20007f3e0ff */
[----:B------:R-:W-:Y:S04]  /*8100*/  BSSY.RECONVERGENT B0, `(.L_x_84) ;  /* 0x000001f000007945 */ /* 0x000fe80003800200 */
[----:B------:R-:W-:-:S05]  /*8110*/  IMAD.X R5, R71, 0x1, R5, P1 ;  /* 0x0000000147057824 */ /* 0x000fca00008e0605 */
        /* <DEDUP_REMOVED lines=23> */
.L_x_85:
[----:B------:R-:W-:Y:S01]  /*8290*/  IMAD.MOV.U32 R101, RZ, RZ, R6 ;  /* 0x000000ffff657224 */ /* 0x000fe200078e0006 */
[----:B------:R-:W-:Y:S01]  /*82a0*/  MOV R100, R91 ;  /* 0x0000005b00647202 */ /* 0x000fe20000000f00 */
[----:B------:R-:W-:Y:S01]  /*82b0*/  IMAD.MOV.U32 R99, RZ, RZ, R5 ;  /* 0x000000ffff637224 */ /* 0x000fe200078e0005 */
[----:B------:R-:W-:Y:S02]  /*82c0*/  MOV R97, R90 ;  /* 0x0000005a00617202 */ /* 0x000fe40000000f00 */
[----:B------:R-:W-:Y:S02]  /*82d0*/  MOV R98, 0x82f0 ;  /* 0x000082f000627802 */ /* 0x000fe40000000f00 */
[----:B----45:R-:W-:Y:S05]  /*82e0*/  CALL.REL.NOINC `($__internal_1_$__cuda_sm20_rem_u64) ;  /* 0x0000011c00a47944 */ /* 0x030fea0003c00000 */
.L_x_86:
[----:B------:R-:W-:Y:S05]  /*82f0*/  BSYNC.RECONVERGENT B0 ;  /* 0x0000000000007941 */ /* 0x000fea0003800200 */
.L_x_84:
[----:B------:R-:W1:Y:S01]  /*8300*/  LDCU UR4, c[0x0][0x380] ;  /* 0x00007000ff0477ac */ /* 0x000e620008000800 */
[--C-:B------:R-:W-:Y:S02]  /*8310*/  SHF.R.U64 R14, R102, 0x3, R103.reuse ;  /* 0x00000003660e7819 */ /* 0x100fe40000001267 */
[----:B------:R-:W-:Y:S02]  /*8320*/  SHF.R.U32.HI R12, RZ, 0x3, R103 ;  /* 0x00000003ff0c7819 */ /* 0x000fe40000011667 */
[----:B------:R-:W-:Y:S02]  /*8330*/  ISETP.GE.U32.AND P1, PT, R11, R14, PT ;  /* 0x0000000e0b00720c */ /* 0x000fe40003f26070 */
        /* <DEDUP_REMOVED lines=35> */
.L_x_88:
        /* <DEDUP_REMOVED lines=14> */
.L_x_89:
[----:B------:R-:W-:Y:S05]  /*8650*/  BSYNC.RECONVERGENT B0 ;  /* 0x0000000000007941 */ /* 0x000fea0003800200 */
.L_x_87:
[----:B------:R-:W1:Y:S01]  /*8660*/  LDCU.64 UR4, c[0x0][0x380] ;  /* 0x00007000ff0477ac */ /* 0x000e620008000a00 */
[----:B------:R-:W-:Y:S01]  /*8670*/  SHF.R.U64 R12, R10, 0x3, R7 ;  /* 0x000000030a0c7819 */ /* 0x000fe20000001207 */
[----:B------:R-:W-:-:S03]  /*8680*/  VIADD R10, R94, 0xa ;  /* 0x0000000a5e0a7836 */ /* 0x000fc60000000000 */
[----:B------:R-:W-:Y:S02]  /*8690*/  ISETP.GE.U32.AND P0, PT, R11, R12, PT ;  /* 0x0000000c0b00720c */ /* 0x000fe40003f06070 */
[----:B------:R-:W-:Y:S02]  /*86a0*/  SHF.R.U32.HI R12, RZ, 0x3, R7 ;  /* 0x00000003ff0c7819 */ /* 0x000fe40000011607 */
[----:B------:R-:W-:Y:S02]  /*86b0*/  SHF.R.S32.HI R7, RZ, 0x1f, R11 ;  /* 0x0000001fff077819 */ /* 0x000fe4000001140b */
[----:B-1----:R-:W-:-:S04]  /*86c0*/  ISETP.GE.AND P1, PT, R92, UR5, PT ;  /* 0x000000055c007c0c */ /* 0x002fc8000bf26270 */
[----:B------:R-:W-:-:S04]  /*86d0*/  ISETP.LT.AND P2, PT, R10, UR4, !P1 ;  /* 0x000000040a007c0c */ /* 0x000fc8000cf41270 */
        /* <DEDUP_REMOVED lines=28> */
.L_x_91:
[----:B------:R-:W-:Y:S01]  /*88a0*/  IMAD.MOV.U32 R101, RZ, RZ, R6 ;  /* 0x000000ffff657224 */ /* 0x000fe200078e0006 */
[----:B------:R-:W-:Y:S01]  /*88b0*/  MOV R100, R91 ;  /* 0x0000005b00647202 */ /* 0x000fe20000000f00 */
[----:B------:R-:W-:Y:S01]  /*88c0*/  IMAD.MOV.U32 R99, RZ, RZ, R5 ;  /* 0x000000ffff637224 */ /* 0x000fe200078e0005 */
[----:B------:R-:W-:Y:S02]  /*88d0*/  MOV R97, R90 ;  /* 0x0000005a00617202 */ /* 0x000fe40000000f00 */
[----:B------:R-:W-:Y:S02]  /*88e0*/  MOV R98, 0x8900 ;  /* 0x0000890000627802 */ /* 0x000fe40000000f00 */
[----:B----45:R-:W-:Y:S05]  /*88f0*/  CALL.REL.NOINC `($__internal_1_$__cuda_sm20_rem_u64) ;  /* 0x0000011800207944 */ /* 0x030fea0003c00000 */
.L_x_92:
[----:B------:R-:W-:Y:S05]  /*8900*/  BSYNC.RECONVERGENT B0 ;  /* 0x0000000000007941 */ /* 0x000fea0003800200 */
.L_x_90:
[----:B------:R-:W1:Y:S01]  /*8910*/  LDCU.64 UR4, c[0x0][0x380] ;  /* 0x00007000ff0477ac */ /* 0x000e620008000a00 */
[----:B------:R-:W-:-:S04]  /*8920*/  SHF.R.U64 R12, R102, 0x3, R103 ;  /* 0x00000003660c7819 */ /* 0x000fc80000001267 */
[----:B------:R-:W-:Y:S02]  /*8930*/  ISETP.GE.U32.AND P2, PT, R11, R12, PT ;  /* 0x0000000c0b00720c */ /* 0x000fe40003f46070 */
[----:B-1----:R-:W-:Y:S02]  /*8940*/  ISETP.GE.AND P0, PT, R4, UR5, PT ;  /* 0x0000000504007c0c */ /* 0x002fe4000bf06270 */
[----:B------:R-:W-:Y:S02]  /*8950*/  SHF.R.U32.HI R4, RZ, 0x3, R103 ;  /* 0x00000003ff047819 */ /* 0x000fe40000011667 */
        /* <DEDUP_REMOVED lines=35> */
.L_x_94:
        /* <DEDUP_REMOVED lines=14> */
.L_x_95:
[----:B------:R-:W-:Y:S05]  /*8c70*/  BSYNC.RECONVERGENT B0 ;  /* 0x0000000000007941 */ /* 0x000fea0003800200 */
.L_x_93:
        /* <DEDUP_REMOVED lines=35> */
.L_x_97:
[----:B------:R-:W-:Y:S01]  /*8eb0*/  IMAD.MOV.U32 R100, RZ, RZ, R91 ;  /* 0x000000ffff647224 */ /* 0x000fe200078e005b */
[----:B------:R-:W-:Y:S02]  /*8ec0*/  MOV R97, R90 ;  /* 0x0000005a00617202 */ /* 0x000fe40000000f00 */
[----:B------:R-:W-:Y:S02]  /*8ed0*/  MOV R98, 0x8ef0 ;  /* 0x00008ef000627802 */ /* 0x000fe40000000f00 */
[----:B----45:R-:W-:Y:S05]  /*8ee0*/  CALL.REL.NOINC `($__internal_1_$__cuda_sm20_rem_u64) ;  /* 0x0000011000a47944 */ /* 0x030fea0003c00000 */
.L_x_98:
[----:B------:R-:W-:Y:S05]  /*8ef0*/  BSYNC.RECONVERGENT B0 ;  /* 0x0000000000007941 */ /* 0x000fea0003800200 */
.L_x_96:
[----:B------:R-:W1:Y:S01]  /*8f00*/  LDCU UR8, c[0x0][0x380] ;  /* 0x00007000ff0877ac */ /* 0x000e620008000800 */
[--C-:B------:R-:W-:Y:S02]  /*8f10*/  SHF.R.U64 R11, R102, 0x3, R103.reuse ;  /* 0x00000003660b7819 */ /* 0x100fe40000001267 */
[----:B------:R-:W-:Y:S02]  /*8f20*/  SHF.R.U32.HI R5, RZ, 0x3, R103 ;  /* 0x00000003ff057819 */ /* 0x000fe40000011667 */
[----:B------:R-:W-:Y:S02]  /*8f30*/  ISETP.GE.U32.AND P1, PT, R10, R11, PT ;  /* 0x0000000b0a00720c */ /* 0x000fe40003f26070 */
[----:B-1----:R-:W-:-:S04]  /*8f40*/  ISETP.LT.AND P6, PT, R7, UR8, !P0 ;  /* 0x0000000807007c0c */ /* 0x002fc8000c7c1270 */
[----:B------:R-:W-:-:S13]  /*8f50*/  ISETP.GE.U32.AND.EX P1, PT, R4, R5, P6, P1 ;  /* 0x000000050400720c */ /* 0x000fda0003726110 */
[----:B------:R-:W-:Y:S05]  /*8f60*/  @!P1 BRA `(.L_x_99) ;  /* 0x0000000000889947 */ /* 0x000fea0003800000 */
[----:B------:R1:W4:Y:S01]  /*8f70*/  LDG.E.LTC128B.64 R74, desc[UR14][R8.64+0x100] ;  /* 0x0001000e084a7981 */ /* 0x000322000c1e1b20 */
[----:B------:R-:W-:Y:S05]  /*8f80*/  BRA `(.L_x_99) ;  /* 0x0000000000807947 */ /* 0x000fea0003800000 */
.L_x_74:
[----:B------:R-:W1:Y:S01]  /*8f90*/  LDCU UR8, c[0x0][0x380] ;  /* 0x00007000ff0877ac */ /* 0x000e620008000800 */
[----:B------:R-:W-:Y:S02]  /*8fa0*/  ISETP.GE.AND P4, PT, R92, UR9, PT ;  /* 0x000000095c007c0c */ /* 0x000fe4000bf86270 */
[----:B------:R-:W-:Y:S01]  /*8fb0*/  ISETP.GE.AND P6, PT, R4, UR9, PT ;  /* 0x0000000904007c0c */ /* 0x000fe2000bfc6270 */
[----:B------:R-:W-:Y:S01]  /*8fc0*/  VIADD R4, R94, 0x9 ;  /* 0x000000095e047836 */ /* 0x000fe20000000000 */
[C---:B-1----:R-:W-:Y:S02]  /*8fd0*/  ISETP.LT.AND P1, PT, R7.reuse, UR8, !P4 ;  /* 0x0000000807007c0c */ /* 0x042fe4000e721270 */
[----:B------:R-:W-:Y:S02]  /*8fe0*/  ISETP.LT.AND P2, PT, R7, UR8, !P6 ;  /* 0x0000000807007c0c */ /* 0x000fe4000f741270 */
[C---:B------:R-:W-:Y:S02]  /*8ff0*/  ISETP.LT.AND P0, PT, R4.reuse, UR8, !P4 ;  /* 0x0000000804007c0c */ /* 0x040fe4000e701270 */
[----:B------:R-:W-:-:S07]  /*9000*/  ISETP.LT.AND P3, PT, R4, UR8, !P6 ;  /* 0x0000000804007c0c */ /* 0x000fce000f761270 */
[--C-:B------:R-:W-:Y:S02]  /*9010*/  @P1 IMAD.MOV.U32 R6, RZ, RZ, R114.reuse ;  /* 0x000000ffff061224 */ /* 0x100fe400078e0072 */
[----:B------:R-:W-:Y:S02]  /*9020*/  @P1 IMAD.MOV.U32 R7, RZ, RZ, R115 ;  /* 0x000000ffff071224 */ /* 0x000fe400078e0073 */
[----:B------:R-:W-:-:S03]  /*9030*/  @P2 IMAD.MOV.U32 R10, RZ, RZ, R114 ;  /* 0x000000ffff0a2224 */ /* 0x000fc600078e0072 */
[----:B------:R1:W4:Y:S01]  /*9040*/  @P1 LDG.E.LTC128B.64 R88, desc[UR14][R6.64] ;  /* 0x0000000e06581981 */ /* 0x000322000c1e1b20 */
[----:B------:R-:W-:Y:S01]  /*9050*/  IADD3 R8, P1, PT, R70, R114, RZ ;  /* 0x0000007246087210 */ /* 0x000fe20007f3e0ff */
[--C-:B------:R-:W-:Y:S02]  /*9060*/  @P2 IMAD.MOV.U32 R11, RZ, RZ, R115.reuse ;  /* 0x000000ffff0b2224 */ /* 0x100fe400078e0073 */
[----:B------:R-:W-:Y:S02]  /*9070*/  VIADD R4, R94, 0xa ;  /* 0x0000000a5e047836 */ /* 0x000fe40000000000 */
[----:B------:R-:W-:Y:S01]  /*9080*/  IMAD.X R9, R71, 0x1, R115, P1 ;  /* 0x0000000147097824 */ /* 0x000fe200008e0673 */
[----:B------:R2:W4:Y:S02]  /*9090*/  @P2 LDG.E.LTC128B.64 R86, desc[UR14][R10.64+0x100] ;  /* 0x0001000e0a562981 */ /* 0x000524000c1e1b20 */
[C---:B------:R-:W-:Y:S02]  /*90a0*/  ISETP.LT.AND P2, PT, R4.reuse, UR8, !P4 ;  /* 0x0000000804007c0c */ /* 0x040fe4000e741270 */
[----:B------:R2:W4:Y:S01]  /*90b0*/  @P0 LDG.E.LTC128B.64 R84, desc[UR14][R8.64] ;  /* 0x0000000e08540981 */ /* 0x000522000c1e1b20 */
[----:B------:R-:W-:Y:S01]  /*90c0*/  ISETP.LT.AND P1, PT, R4, UR8, !P6 ;  /* 0x0000000804007c0c */ /* 0x000fe2000f721270 */
[----:B------:R-:W-:-:S02]  /*90d0*/  VIADD R4, R94, 0xb ;  /* 0x0000000b5e047836 */ /* 0x000fc40000000000 */
[----:B------:R2:W4:Y:S01]  /*90e0*/  @P3 LDG.E.LTC128B.64 R82, desc[UR14][R8.64+0x100] ;  /* 0x0001000e08523981 */ /* 0x000522000c1e1b20 */
[----:B-1----:R-:W-:Y:S02]  /*90f0*/  IADD3 R6, P0, PT, R70, R8, RZ ;  /* 0x0000000846067210 */ /* 0x002fe40007f1e0ff */
[----:B------:R-:W-:-:S03]  /*9100*/  ISETP.LT.AND P6, PT, R4, UR8, !P6 ;  /* 0x0000000804007c0c */ /* 0x000fc6000f7c1270 */
[----:B------:R-:W-:Y:S01]  /*9110*/  IMAD.X R7, R71, 0x1, R9, P0 ;  /* 0x0000000147077824 */ /* 0x000fe200000e0609 */
[----:B------:R-:W-:-:S04]  /*9120*/  ISETP.LT.AND P0, PT, R4, UR8, !P4 ;  /* 0x0000000804007c0c */ /* 0x000fc8000e701270 */
[----:B------:R2:W4:Y:S01]  /*9130*/  @P2 LDG.E.LTC128B.64 R80, desc[UR14][R6.64] ;  /* 0x0000000e06502981 */ /* 0x000522000c1e1b20 */
[----:B------:R-:W-:-:S03]  /*9140*/  IADD3 R4, P2, PT, R70, R6, RZ ;  /* 0x0000000646047210 */ /* 0x000fc60007f5e0ff */
[----:B------:R2:W4:Y:S02]  /*9150*/  @P1 LDG.E.LTC128B.64 R78, desc[UR14][R6.64+0x100] ;  /* 0x0001000e064e1981 */ /* 0x000524000c1e1b20 */
[----:B------:R-:W-:-:S05]  /*9160*/  IMAD.X R5, R71, 0x1, R7, P2 ;  /* 0x0000000147057824 */ /* 0x000fca00010e0607 */
[----:B------:R2:W4:Y:S04]  /*9170*/  @P0 LDG.E.LTC128B.64 R76, desc[UR14][R4.64] ;  /* 0x0000000e044c0981 */ /* 0x000528000c1e1b20 */
[----:B------:R2:W4:Y:S02]  /*9180*/  @P6 LDG.E.LTC128B.64 R74, desc[UR14][R4.64+0x100] ;  /* 0x0001000e044a6981 */ /* 0x000524000c1e1b20 */
.L_x_99:
[----:B------:R-:W-:Y:S05]  /*9190*/  BSYNC.RECONVERGENT B1 ;  /* 0x0000000000017941 */ /* 0x000fea0003800200 */
.L_x_73:
[----:B------:R-:W-:Y:S01]  /*91a0*/  BAR.SYNC.DEFER_BLOCKING 0x0 ;  /* 0x0000000000007b1d */ /* 0x000fe20000010000 */
[----:B-12---:R-:W-:-:S07]  /*91b0*/  IMAD.WIDE R8, R92, 0x8, RZ ;  /* 0x000000085c087825 */ /* 0x006fce00078e02ff */
[----:B------:R-:W1:Y:S01]  /*91c0*/  S2UR UR6, SR_CgaCtaId ;  /* 0x00000000000679c3 */ /* 0x000e620000008800 */
[----:B------:R-:W-:Y:S01]  /*91d0*/  UMOV UR4, 0x400 ;  /* 0x0000040000047882 */ /* 0x000fe20000000000 */
[----:B------:R-:W2:Y:S01]  /*91e0*/  S2R R4, SR_TID.X ;  /* 0x0000000000047919 */ /* 0x000ea20000002100 */
[----:B------:R-:W-:Y:S05]  /*91f0*/  BSSY.RECONVERGENT B1, `(.L_x_100) ;  /* 0x00001fd000017945 */ /* 0x000fea0003800200 */
[----:B------:R-:W-:Y:S01]  /*9200*/  S2UR UR9, SR_CTAID.X ;  /* 0x00000000000979c3 */ /* 0x000fe20000002500 */
[----:B------:R-:W-:-:S04]  /*9210*/  DEPBAR.LE SB5, 0x8 ;  /* 0x0000d2000000791a */ /* 0x000fc80000000000 */
[----:B------:R-:W-:Y:S04]  /*9220*/  STS.128 [R93], R32 ;  /* 0x000000205d007388 */ /* 0x000fe80000000c00 */
[----:B------:R3:W-:Y:S01]  /*9230*/  STS.128 [R93+0x40], R28 ;  /* 0x0000401c5d007388 */ /* 0x0007e20000000c00 */
[----:B-1----:R-:W-:-:S03]  /*9240*/  ULEA UR6, UR6, UR4, 0x18 ;  /* 0x0000000406067291 */ /* 0x002fc6000f8ec0ff */
[----:B------:R-:W-:Y:S01]  /*9250*/  STS.128 [R93+0x80], R24 ;  /* 0x000080185d007388 */ /* 0x000fe20000000c00 */
[----:B------:R-:W3:Y:S03]  /*9260*/  LDCU.64 UR4, c[0x0][0x420] ;  /* 0x00008400ff0477ac */ /* 0x000ee60008000a00 */
[----:B------:R1:W-:Y:S01]  /*9270*/  STS.128 [R93+0xc0], R20 ;  /* 0x0000c0145d007388 */ /* 0x0003e20000000c00 */
[----:B--2---:R-:W-:Y:S01]  /*9280*/  IMAD.SHL.U32 R5, R4, 0x8, RZ ;  /* 0x0000000804057824 */ /* 0x004fe200078e00ff */
[----:B------:R-:W-:-:S04]  /*9290*/  SHF.R.U32.HI R4, RZ, 0x3, R4 ;  /* 0x00000003ff047819 */ /* 0x000fc80000011604 */
[----:B------:R-:W-:Y:S02]  /*92a0*/  LOP3.LUT R5, R5, 0xf8, RZ, 0xc0, !PT ;  /* 0x000000f805057812 */ /* 0x000fe400078ec0ff */
[----:B------:R-:W-:-:S05]  /*92b0*/  LOP3.LUT R4, R4, 0x7c, RZ, 0xc0, !PT ;  /* 0x0000007c04047812 */ /* 0x000fca00078ec0ff */
[----:B------:R-:W-:Y:S01]  /*92c0*/  IMAD R4, R4, 0x220, R5 ;  /* 0x0000022004047824 */ /* 0x000fe200078e0205 */
[----:B------:R-:W-:Y:S01]  /*92d0*/  BAR.SYNC.DEFER_BLOCKING 0x0 ;  /* 0x0000000000007b1d */ /* 0x000fe20000010000 */
[----:B---3--:R-:W-:-:S07]  /*92e0*/  MOV R31, UR4 ;  /* 0x00000004001f7c02 */ /* 0x008fce0008000f00 */
[----:B------:R-:W2:Y:S01]  /*92f0*/  S2UR UR4, SR_CTAID.Y ;  /* 0x00000000000479c3 */ /* 0x000ea20000002600 */
[----:B------:R-:W-:-:S04]  /*9300*/  IMAD.WIDE.U32 R8, R94, R31, R8 ;  /* 0x0000001f5e087225 */ /* 0x000fc800078e0008 */
[----:B-1----:R-:W-:Y:S01]  /*9310*/  IMAD.U32 R23, RZ, RZ, UR5 ;  /* 0x00000005ff177e24 */ /* 0x002fe2000f8e00ff */
[----:B------:R-:W2:Y:S01]  /*9320*/  LDCU UR5, c[0x0][0x398] ;  /* 0x00007300ff0577ac */ /* 0x000ea20008000800 */
[----:B------:R-:W1:Y:S04]  /*9330*/  LDS.64 R10, [R4+UR6+0x760] ;  /* 0x00076006040a7984 */ /* 0x000e680008000a00 */
[----:B------:R-:W3:Y:S04]  /*9340*/  LDS.64 R12, [R4+UR6+0x660] ;  /* 0x00066006040c7984 */ /* 0x000ee80008000a00 */
[----:B------:R-:W3:Y:S01]  /*9350*/  LDS.64 R14, [R4+UR6+0x540] ;  /* 0x00054006040e7984 */ /* 0x000ee20008000a00 */
[----:B--2---:R-:W-:-:S03]  /*9360*/  USHF.L.U32 UR4, UR4, UR5, URZ ;  /* 0x0000000504047299 */ /* 0x004fc600080006ff */
[----:B------:R-:W2:Y:S04]  /*9370*/  LDS.64 R16, [R4+UR6+0x440] ;  /* 0x0004400604107984 */ /* 0x000ea80008000a00 */
[----:B------:R-:W2:Y:S04]  /*9380*/  LDS.64 R18, [R4+UR6+0x320] ;  /* 0x0003200604127984 */ /* 0x000ea80008000a00 */
[----:B------:R-:W2:Y:S04]  /*9390*/  LDS.64 R32, [R4+UR6+0x220] ;  /* 0x0002200604207984 */ /* 0x000ea80008000a00 */
[----:B------:R-:W2:Y:S04]  /*93a0*/  LDS.64 R6, [R4+UR6+0x100] ;  /* 0x0001000604067984 */ /* 0x000ea80008000a00 */
[----:B------:R2:W2:Y:S01]  /*93b0*/  LDS.64 R26, [R4+UR6] ;  /* 0x00000006041a7984 */ /* 0x0004a20008000a00 */
[----:B------:R-:W2:Y:S01]  /*93c0*/  LDCU.64 UR6, c[0x0][0x440] ;  /* 0x00008800ff0677ac */ /* 0x000ea20008000a00 */
[----:B-1----:R-:W-:-:S02]  /*93d0*/  DMUL R10, R10, R112 ;  /* 0x000000700a0a7228 */ /* 0x002fc40000000000 */
[-C--:B---3--:R-:W-:Y:S01]  /*93e0*/  DMUL R12, R12, R112.reuse ;  /* 0x000000700c0c7228 */ /* 0x088fe20000000000 */
[----:B--2---:R-:W-:Y:S01]  /*93f0*/  IADD3 R8, P1, P0, R68, UR6, R8 ;  /* 0x0000000644087c10 */ /* 0x004fe2000f83e008 */
[----:B------:R-:W-:Y:S01]  /*9400*/  UMOV UR6, 0xffffffff ;  /* 0xffffffff00067882 */ /* 0x000fe20000000000 */
[-C--:B------:R-:W-:Y:S01]  /*9410*/  DMUL R14, R14, R112.reuse ;  /* 0x000000700e0e7228 */ /* 0x080fe20000000000 */
[----:B------:R-:W-:Y:S01]  /*9420*/  USHF.L.U32 UR6, UR6, UR5, URZ ;  /* 0x0000000506067299 */ /* 0x000fe200080006ff */
[----:B------:R-:W-:Y:S01]  /*9430*/  IMAD R4, R94, R23, RZ ;  /* 0x000000175e047224 */ /* 0x000fe200078e02ff */
[----:B------:R-:W-:Y:S01]  /*9440*/  USHF.R.U32.HI UR5, URZ, UR5, UR9 ;  /* 0x00000005ff057299 */ /* 0x000fe20008011609 */
[----:B------:R-:W-:Y:S01]  /*9450*/  DMUL R16, R16, R112 ;  /* 0x0000007010107228 */ /* 0x000fe20000000000 */
[----:B------:R-:W-:Y:S01]  /*9460*/  ULOP3.LUT UR6, UR9, UR6, URZ, 0x30, !UPT ;  /* 0x0000000609067292 */ /* 0x000fe2000f8e30ff */
[----:B----4-:R-:W-:Y:S01]  /*9470*/  DFMA R10, R74, R110, R10 ;  /* 0x0000006e4a0a722b */ /* 0x010fe2000000000a */
[----:B------:R-:W-:Y:S01]  /*9480*/  USHF.L.U32 UR5, UR5, 0x6, URZ ;  /* 0x0000000605057899 */ /* 0x000fe200080006ff */
[-C--:B------:R-:W-:Y:S01]  /*9490*/  DMUL R18, R18, R112.reuse ;  /* 0x0000007012127228 */ /* 0x080fe20000000000 */
[----:B------:R-:W-:Y:S01]  /*94a0*/  UIADD3 UR4, UPT, UPT, UR4, UR6, URZ ;  /* 0x0000000604047290 */ /* 0x000fe2000fffe0ff */
[----:B------:R-:W-:Y:S01]  /*94b0*/  IADD3 R4, PT, PT, R9, R4, RZ ;  /* 0x0000000409047210 */ /* 0x000fe20007ffe0ff */
[----:B------:R-:W-:-:S02]  /*94c0*/  DMUL R20, R32, R112 ;  /* 0x0000007020147228 */ /* 0x000fc40000000000 */
[----:B------:R-:W-:Y:S01]  /*94d0*/  ULEA UR4, UR4, 0x40, 0x6 ;  /* 0x0000004004047891 */ /* 0x000fe2000f8e30ff */
[----:B------:R-:W-:Y:S01]  /*94e0*/  DFMA R12, R76, R110, R12 ;  /* 0x0000006e4c0c722b */ /* 0x000fe2000000000c */
[----:B------:R-:W-:Y:S01]  /*94f0*/  IADD3.X R9, PT, PT, R69, UR7, R4, P1, P0 ;  /* 0x0000000745097c10 */ /* 0x000fe20008fe0404 */
[----:B------:R-:W-:Y:S01]  /*9500*/  DMUL R24, R6, R112 ;  /* 0x0000007006187228 */ /* 0x000fe20000000000 */
[----:B------:R-:W-:Y:S01]  /*9510*/  UISETP.GE.AND UP0, UPT, UR5, UR4, UPT ;  /* 0x000000040500728c */ /* 0x000fe2000bf06270 */
[----:B------:R-:W-:Y:S01]  /*9520*/  DFMA R14, R78, R110, R14 ;  /* 0x0000006e4e0e722b */ /* 0x000fe2000000000e */
[----:B------:R-:W-:Y:S01]  /*9530*/  VIADD R4, R94, 0x10 ;  /* 0x000000105e047836 */ /* 0x000fe20000000000 */
[----:B------:R-:W-:Y:S02]  /*9540*/  DMUL R26, R26, R112 ;  /* 0x000000701a1a7228 */ /* 0x000fe40000000000 */
[-C--:B------:R-:W-:Y:S02]  /*9550*/  DFMA R16, R80, R110.reuse, R16 ;  /* 0x0000006e5010722b */ /* 0x080fe40000000010 */
[----:B------:R-:W-:-:S02]  /*9560*/  DFMA R18, R82, R110, R18 ;  /* 0x0000006e5212722b */ /* 0x000fc40000000012 */
[-C--:B------:R-:W-:Y:S02]  /*9570*/  DFMA R20, R84, R110.reuse, R20 ;  /* 0x0000006e5414722b */ /* 0x080fe40000000014 */
[-C--:B------:R-:W-:Y:S02]  /*9580*/  DFMA R24, R86, R110.reuse, R24 ;  /* 0x0000006e5618722b */ /* 0x080fe40000000018 */
[----:B------:R-:W-:Y:S01]  /*9590*/  DFMA R26, R88, R110, R26 ;  /* 0x0000006e581a722b */ /* 0x000fe2000000001a */
[----:B------:R-:W-:Y:S10]  /*95a0*/  BRA.U UP0, `(.L_x_101) ;  /* 0x00000019008c7547 */ /* 0x000ff4000b800000 */
        /* <DEDUP_REMOVED lines=28> */
.L_x_103:
        /* <DEDUP_REMOVED lines=18> */
.L_x_104:
[----:B------:R-:W-:Y:S05]  /*9890*/  BSYNC.RECONVERGENT B0 ;  /* 0x0000000000007941 */ /* 0x000fea0003800200 */
.L_x_102:
[----:B------:R-:W1:Y:S01]  /*98a0*/  LDCU.64 UR4, c[0x0][0x380] ;  /* 0x00007000ff0477ac */ /* 0x000e620008000a00 */
[--C-:B------:R-:W-:Y:S01]  /*98b0*/  SHF.R.U64 R7, R6, 0x3, R5.reuse ;  /* 0x0000000306077819 */ /* 0x100fe20000001205 */
[----:B------:R-:W-:Y:S01]  /*98c0*/  VIADD R30, R94, 0x8 ;  /* 0x000000085e1e7836 */ /* 0x000fe20000000000 */
[----:B------:R-:W-:Y:S01]  /*98d0*/  SHF.R.U32.HI R6, RZ, 0x3, R5 ;  /* 0x00000003ff067819 */ /* 0x000fe20000011605 */
[----:B------:R-:W-:Y:S01]  /*98e0*/  BSSY.RECONVERGENT B0, `(.L_x_105) ;  /* 0x0000028000007945 */ /* 0x000fe20003800200 */
[----:B------:R-:W-:Y:S02]  /*98f0*/  ISETP.GE.U32.AND P2, PT, R22, R7, PT ;  /* 0x000000071600720c */ /* 0x000fe40003f46070 */
[----:B------:R-:W-:Y:S02]  /*9900*/  SHF.R.S32.HI R7, RZ, 0x1f, R22 ;  /* 0x0000001fff077819 */ /* 0x000fe40000011416 */
[----:B-1----:R-:W-:-:S04]  /*9910*/  ISETP.GE.AND P1, PT, R92, UR5, PT ;  /* 0x000000055c007c0c */ /* 0x002fc8000bf26270 */
[----:B------:R-:W-:-:S04]  /*9920*/  ISETP.LT.AND P0, PT, R30, UR4, !P1 ;  /* 0x000000041e007c0c */ /* 0x000fc8000cf01270 */
[----:B------:R-:W-:Y:S02]  /*9930*/  ISETP.GE.U32.AND.EX P2, PT, R7, R6, P0, P2 ;  /* 0x000000060700720c */ /* 0x000fe40000746120 */
[----:B------:R-:W-:-:S05]  /*9940*/  IADD3 R6, P0, PT, R28, 0x100, RZ ;  /* 0x000001001c067810 */ /* 0x000fca0007f1e0ff */
[----:B------:R-:W-:Y:S01]  /*9950*/  IMAD.X R5, RZ, RZ, R29, P0 ;  /* 0x000000ffff057224 */ /* 0x000fe200000e061d */
[----:B------:R-:W-:-:S04]  /*9960*/  ISETP.GE.AND P0, PT, R30, UR4, PT ;  /* 0x000000041e007c0c */ /* 0x000fc8000bf06270 */
[----:B------:R-:W-:Y:S01]  /*9970*/  LOP3.LUT R23, R5, R23, RZ, 0xfc, !PT ;  /* 0x0000001705177212 */ /* 0x000fe200078efcff */
[----:B------:R1:W-:Y:S03]  /*9980*/  @P2 STG.E.64 desc[UR14][R8.64], R26 ;  /* 0x0000001a08002986 */ /* 0x0003e6000c101b0e */
[----:B------:R-:W-:-:S13]  /*9990*/  ISETP.NE.U32.AND P2, PT, R23, RZ, PT ;  /* 0x000000ff1700720c */ /* 0x000fda0003f45070 */
[----:B------:R-:W-:Y:S05]  /*99a0*/  @P2 BRA `(.L_x_106) ;  /* 0x0000000000502947 */ /* 0x000fea0003800000 */
[----:B-1----:R-:W1:Y:S01]  /*99b0*/  I2F.U32.RP R27, R31 ;  /* 0x0000001f001b7306 */ /* 0x002e620000209000 */
        /* <DEDUP_REMOVED lines=19> */
.L_x_106:
[----:B------:R-:W2:Y:S01]  /*9af0*/  LDCU.64 UR4, c[0x0][0x420] ;  /* 0x00008400ff0477ac */ /* 0x000ea20008000a00 */
[----:B------:R-:W-:Y:S01]  /*9b00*/  IMAD.MOV.U32 R101, RZ, RZ, R6 ;  /* 0x000000ffff657224 */ /* 0x000fe200078e0006 */
[----:B------:R-:W-:Y:S02]  /*9b10*/  MOV R99, R5 ;  /* 0x0000000500637202 */ /* 0x000fe40000000f00 */
[----:B------:R-:W-:Y:S01]  /*9b20*/  MOV R98, 0x9b60 ;  /* 0x00009b6000627802 */ /* 0x000fe20000000f00 */
[----:B--2---:R-:W-:Y:S01]  /*9b30*/  IMAD.U32 R100, RZ, RZ, UR4 ;  /* 0x00000004ff647e24 */ /* 0x004fe2000f8e00ff */
[----:B------:R-:W-:Y:S02]  /*9b40*/  MOV R97, UR5 ;  /* 0x0000000500617c02 */ /* 0x000fe40008000f00 */
[----:B-1---5:R-:W-:Y:S05]  /*9b50*/  CALL.REL.NOINC `($__internal_1_$__cuda_sm20_rem_u64) ;  /* 0x0000010400887944 */ /* 0x022fea0003c00000 */
.L_x_107:
[----:B------:R-:W-:Y:S05]  /*9b60*/  BSYNC.RECONVERGENT B0 ;  /* 0x0000000000007941 */ /* 0x000fea0003800200 */
.L_x_105:
[----:B------:R-:W1:Y:S01]  /*9b70*/  LDCU UR6, c[0x0][0x384] ;  /* 0x00007080ff0677ac */ /* 0x000e620008000800 */
[----:B------:R-:W-:Y:S01]  /*9b80*/  VIADD R23, R92, 0x20 ;  /* 0x000000205c177836 */ /* 0x000fe20000000000 */
[--C-:B------:R-:W-:Y:S01]  /*9b90*/  SHF.R.U64 R27, R102, 0x3, R103.reuse ;  /* 0x00000003661b7819 */ /* 0x100fe20000001267 */
[----:B------:R-:W-:Y:S01]  /*9ba0*/  BSSY.RECONVERGENT B0, `(.L_x_108) ;  /* 0x0000039000007945 */ /* 0x000fe20003800200 */
[----:B------:R-:W2:Y:S01]  /*9bb0*/  LDCU.64 UR4, c[0x0][0x428] ;  /* 0x00008500ff0477ac */ /* 0x000ea20008000a00 */
[----:B------:R-:W-:Y:S02]  /*9bc0*/  SHF.R.U32.HI R26, RZ, 0x3, R103 ;  /* 0x00000003ff1a7819 */ /* 0x000fe40000011667 */
[----:B------:R-:W-:Y:S02]  /*9bd0*/  ISETP.GE.U32.AND P2, PT, R22, R27, PT ;  /* 0x0000001b1600720c */ /* 0x000fe40003f46070 */
[----:B-1----:R-:W-:Y:S01]  /*9be0*/  ISETP.LT.AND P0, PT, R23, UR6, !P0 ;  /* 0x0000000617007c0c */ /* 0x002fe2000c701270 */
[----:B------:R-:W1:Y:S03]  /*9bf0*/  LDCU UR6, c[0x0][0x424] ;  /* 0x00008480ff0677ac */ /* 0x000e660008000800 */
[----:B------:R-:W-:-:S02]  /*9c00*/  ISETP.GE.U32.AND.EX P2, PT, R7, R26, P0, P2 ;  /* 0x0000001a0700720c */ /* 0x000fc40000746120 */
[----:B--2---:R-:W-:-:S04]  /*9c10*/  IADD3 R22, P0, PT, R8, UR4, RZ ;  /* 0x0000000408167c10 */ /* 0x004fc8000ff1e0ff */
[----:B------:R-:W-:Y:S02]  /*9c20*/  IADD3.X R23, PT, PT, R9, UR5, RZ, P0, !PT ;  /* 0x0000000509177c10 */ /* 0x000fe400087fe4ff */
[----:B------:R-:W-:-:S05]  /*9c30*/  IADD3 R26, P0, PT, -R68, R22, RZ ;  /* 0x00000016441a7210 */ /* 0x000fca0007f1e1ff */
[----:B------:R-:W-:Y:S01]  /*9c40*/  IMAD.X R27, R23, 0x1, ~R69, P0 ;  /* 0x00000001171b7824 */ /* 0x000fe200000e0e45 */
[----:B------:R2:W-:Y:S01]  /*9c50*/  @P2 STG.E.64 desc[UR14][R8.64+0x100], R24 ;  /* 0x0001001808002986 */ /* 0x0005e2000c101b0e */
[----:B-1----:R-:W-:-:S05]  /*9c60*/  IMAD.U32 R28, RZ, RZ, UR6 ;  /* 0x00000006ff1c7e24 */ /* 0x002fca000f8e00ff */
[----:B------:R-:W-:-:S04]  /*9c70*/  LOP3.LUT R7, R27, R28, RZ, 0xfc, !PT ;  /* 0x0000001c1b077212 */ /* 0x000fc800078efcff */
[----:B------:R-:W-:-:S13]  /*9c80*/  ISETP.NE.U32.AND P0, PT, R7, RZ, PT ;  /* 0x000000ff0700720c */ /* 0x000fda0003f05070 */
[----:B------:R-:W-:Y:S05]  /*9c90*/  @P0 BRA `(.L_x_109) ;  /* 0x0000000000600947 */ /* 0x000fea0003800000 */
[----:B------:R-:W2:Y:S01]  /*9ca0*/  LDCU UR4, c[0x0][0x420] ;  /* 0x00008400ff0477ac */ /* 0x000ea20008000800 */
[----:B------:R-:W-:Y:S01]  /*9cb0*/  IMAD.MOV.U32 R30, RZ, RZ, RZ ;  /* 0x000000ffff1e7224 */ /* 0x000fe200078e00ff */
[----:B--2---:R-:W-:-:S04]  /*9cc0*/  MOV R25, UR4 ;  /* 0x0000000400197c02 */ /* 0x004fc80008000f00 */
[----:B------:R-:W1:Y:S01]  /*9cd0*/  I2F.U32.RP R29, R25 ;  /* 0x00000019001d7306 */ /* 0x000e620000209000 */
[----:B------:R-:W-:-:S07]  /*9ce0*/  ISETP.NE.U32.AND P0, PT, R25, RZ, PT ;  /* 0x000000ff1900720c */ /* 0x000fce0003f05070 */
[----:B-1----:R-:W1:Y:S02]  /*9cf0*/  MUFU.RCP R27, R29 ;  /* 0x0000001d001b7308 */ /* 0x002e640000001000 */
[----:B-1----:R-:W-:-:S06]  /*9d00*/  VIADD R27, R27, 0xffffffe ;  /* 0x0ffffffe1b1b7836 */ /* 0x002fcc0000000000 */
[----:B------:R-:W1:Y:S02]  /*9d10*/  F2I.FTZ.U32.TRUNC.NTZ R31, R27 ;  /* 0x0000001b001f7305 */ /* 0x000e64000021f000 */
[----:B-1----:R-:W-:-:S05]  /*9d20*/  IMAD R7, R31, R25, RZ ;  /* 0x000000191f077224 */ /* 0x002fca00078e02ff */
[----:B------:R-:W-:-:S05]  /*9d30*/  IADD3 R7, PT, PT, -R7, RZ, RZ ;  /* 0x000000ff07077210 */ /* 0x000fca0007ffe1ff */
[----:B------:R-:W-:-:S06]  /*9d40*/  IMAD.HI.U32 R7, R31, R7, R30 ;  /* 0x000000071f077227 */ /* 0x000fcc00078e001e */
[----:B------:R-:W-:-:S05]  /*9d50*/  IMAD.HI.U32 R24, R7, R26, RZ ;  /* 0x0000001a07187227 */ /* 0x000fca00078e00ff */
[----:B------:R-:W-:-:S05]  /*9d60*/  IADD3 R7, PT, PT, -R24, RZ, RZ ;  /* 0x000000ff18077210 */ /* 0x000fca0007ffe1ff */
[----:B------:R-:W-:Y:S01]  /*9d70*/  IMAD R30, R25, R7, R26 ;  /* 0x00000007191e7224 */ /* 0x000fe200078e021a */
[----:B------:R-:W-:-:S04]  /*9d80*/  MOV R7, RZ ;  /* 0x000000ff00077202 */ /* 0x000fc80000000f00 */
        /* <DEDUP_REMOVED lines=9> */
.L_x_109:
[----:B------:R-:W1:Y:S01]  /*9e20*/  LDCU.64 UR4, c[0x0][0x420] ;  /* 0x00008400ff0477ac */ /* 0x000e620008000a00 */
[----:B------:R-:W-:Y:S01]  /*9e30*/  IMAD.MOV.U32 R96, RZ, RZ, R26 ;  /* 0x000000ffff607224 */ /* 0x000fe200078e001a */
[----:B------:R-:W-:Y:S02]  /*9e40*/  MOV R95, R27 ;  /* 0x0000001b005f7202 */ /* 0x000fe40000000f00 */
[----:B------:R-:W-:Y:S01]  /*9e50*/  MOV R100, 0x9e90 ;  /* 0x00009e9000647802 */ /* 0x000fe20000000f00 */
[----:B-1----:R-:W-:Y:S01]  /*9e60*/  IMAD.U32 R104, RZ, RZ, UR4 ;  /* 0x00000004ff687e24 */ /* 0x002fe2000f8e00ff */
[----:B------:R-:W-:Y:S02]  /*9e70*/  MOV R102, UR5 ;  /* 0x0000000500667c02 */ /* 0x000fe40008000f00 */
[----:B--2--5:R-:W-:Y:S05]  /*9e80*/  CALL.REL.NOINC `($__internal_0_$__cuda_sm20_div_u64) ;  /* 0x000000fc00a87944 */ /* 0x024fea0003c00000 */
        /* <DEDUP_REMOVED lines=8> */
[----:B------:R-:W-:-:S04]  /*9f10*/  MOV R24, R96 ;  /* 0x0000006000187202 */ /* 0x000fc80000000f00 */
[----:B------:R-:W-:Y:S02]  /*9f20*/  IADD3 R7, PT, PT, R7, R27, RZ ;  /* 0x0000001b07077210 */ /* 0x000fe40007ffe0ff */
.L_x_110:
[----:B------:R-:W-:Y:S05]  /*9f30*/  BSYNC.RECONVERGENT B0 ;  /* 0x0000000000007941 */ /* 0x000fea0003800200 */
.L_x_108:
[----:B------:R-:W1:Y:S01]  /*9f40*/  LDCU UR6, c[0x0][0x380] ;  /* 0x00007000ff0677ac */ /* 0x000e620008000800 */
[--C-:B------:R-:W-:Y:S01]  /*9f50*/  SHF.R.U64 R27, R26, 0x3, R7.reuse ;  /* 0x000000031a1b7819 */ /* 0x100fe20000001207 */
[----:B------:R-:W-:Y:S01]  /*9f60*/  VIADD R26, R94, 0x9 ;  /* 0x000000095e1a7836 */ /* 0x000fe20000000000 */
[----:B------:R-:W-:Y:S01]  /*9f70*/  SHF.R.U32.HI R30, RZ, 0x3, R7 ;  /* 0x00000003ff1e7819 */ /* 0x000fe20000011607 */
[----:B------:R-:W2:Y:S01]  /*9f80*/  LDCU.64 UR4, c[0x0][0x428] ;  /* 0x00008500ff0477ac */ /* 0x000ea20008000a00 */
[----:B------:R-:W-:Y:S01]  /*9f90*/  ISETP.GE.U32.AND P2, PT, R24, R27, PT ;  /* 0x0000001b1800720c */ /* 0x000fe20003f46070 */
[----:B------:R-:W-:Y:S01]  /*9fa0*/  BSSY.RECONVERGENT B0, `(.L_x_111) ;  /* 0x0000026000007945 */ /* 0x000fe20003800200 */
[----:B------:R-:W-:Y:S02]  /*9fb0*/  SHF.R.S32.HI R7, RZ, 0x1f, R24 ;  /* 0x0000001fff077819 */ /* 0x000fe40000011418 */
[----:B-1----:R-:W-:-:S04]  /*9fc0*/  ISETP.LT.AND P0, PT, R26, UR6, !P1 ;  /* 0x000000061a007c0c */ /* 0x002fc8000cf01270 */
[----:B------:R-:W-:Y:S02]  /*9fd0*/  ISETP.GE.U32.AND.EX P2, PT, R7, R30, P0, P2 ;  /* 0x0000001e0700720c */ /* 0x000fe40000746120 */
[----:B--2---:R-:W-:-:S04]  /*9fe0*/  IADD3 R6, P0, PT, R6, UR4, RZ ;  /* 0x0000000406067c10 */ /* 0x004fc8000ff1e0ff */
[----:B------:R-:W-:Y:S02]  /*9ff0*/  IADD3.X R5, PT, PT, R5, UR5, RZ, P0, !PT ;  /* 0x0000000505057c10 */ /* 0x000fe400087fe4ff */
[----:B------:R-:W-:Y:S02]  /*a000*/  ISETP.GE.AND P0, PT, R26, UR6, PT ;  /* 0x000000061a007c0c */ /* 0x000fe4000bf06270 */
[----:B------:R-:W-:-:S03]  /*a010*/  LOP3.LUT R28, R5, R28, RZ, 0xfc, !PT ;  /* 0x0000001c051c7212 */ /* 0x000fc600078efcff */
[----:B------:R1:W-:Y:S01]  /*a020*/  @P2 STG.E.64 desc[UR14][R22.64], R20 ;  /* 0x0000001416002986 */ /* 0x0003e2000c101b0e */
[----:B------:R-:W-:-:S13]  /*a030*/  ISETP.NE.U32.AND P2, PT, R28, RZ, PT ;  /* 0x000000ff1c00720c */ /* 0x000fda0003f45070 */
[----:B------:R-:W-:Y:S05]  /*a040*/  @P2 BRA `(.L_x_112) ;  /* 0x0000000000502947 */ /* 0x000fea0003800000 */
[----:B------:R-:W2:Y:S01]  /*a050*/  I2F.U32.RP R27, R25 ;  /* 0x00000019001b7306 */ /* 0x000ea20000209000 */
[----:B------:R-:W-:Y:S02]  /*a060*/  MOV R28, RZ ;  /* 0x000000ff001c7202 */ /* 0x000fe40000000f00 */
[----:B------:R-:W-:-:S05]  /*a070*/  MOV R103, RZ ;  /* 0x000000ff00677202 */ /* 0x000fca0000000f00 */
[----:B--2---:R-:W2:Y:S02]  /*a080*/  MUFU.RCP R26, R27 ;  /* 0x0000001b001a7308 */ /* 0x004ea40000001000 */
[----:B--2---:R-:W-:-:S06]  /*a090*/  VIADD R26, R26, 0xffffffe ;  /* 0x0ffffffe1a1a7836 */ /* 0x004fcc0000000000 */
        /* <DEDUP_REMOVED lines=15> */
.L_x_112:
[----:B------:R-:W2:Y:S01]  /*a190*/  LDCU.64 UR4, c[0x0][0x420] ;  /* 0x00008400ff0477ac */ /* 0x000ea20008000a00 */
[----:B------:R-:W-:Y:S01]  /*a1a0*/  IMAD.MOV.U32 R101, RZ, RZ, R6 ;  /* 0x000000ffff657224 */ /* 0x000fe200078e0006 */
[----:B------:R-:W-:Y:S02]  /*a1b0*/  MOV R99, R5 ;  /* 0x0000000500637202 */ /* 0x000fe40000000f00 */
[----:B------:R-:W-:Y:S01]  /*a1c0*/  MOV R98, 0xa200 ;  /* 0x0000a20000627802 */ /* 0x000fe20000000f00 */
[----:B--2---:R-:W-:Y:S01]  /*a1d0*/  IMAD.U32 R100, RZ, RZ, UR4 ;  /* 0x00000004ff647e24 */ /* 0x004fe2000f8e00ff */
[----:B------:R-:W-:Y:S02]  /*a1e0*/  MOV R97, UR5 ;  /* 0x0000000500617c02 */ /* 0x000fe40008000f00 */
[----:B-1---5:R-:W-:Y:S05]  /*a1f0*/  CALL.REL.NOINC `($__internal_1_$__cuda_sm20_rem_u64) ;  /* 0x000000fc00e07944 */ /* 0x022fea0003c00000 */
.L_x_113:
[----:B------:R-:W-:Y:S05]  /*a200*/  BSYNC.RECONVERGENT B0 ;  /* 0x0000000000007941 */ /* 0x000fea0003800200 */
.L_x_111:
        /* <DEDUP_REMOVED lines=13> */
[----:B------:R-:W-:Y:S02]  /*a2e0*/  @P2 IMAD.MOV.U32 R26, RZ, RZ, R22 ;  /* 0x000000ffff1a2224 */ /* 0x000fe400078e0016 */
[----:B------:R-:W-:Y:S02]  /*a2f0*/  @P2 IMAD.MOV.U32 R27, RZ, RZ, R23 ;  /* 0x000000ffff1b2224 */ /* 0x000fe400078e0017 */
[----:B-1----:R-:W-:Y:S02]  /*a300*/  IMAD.U32 R22, RZ, RZ, UR6 ;  /* 0x00000006ff167e24 */ /* 0x002fe4000f8e00ff */
[----:B------:R-:W-:Y:S01]  /*a310*/  IMAD.X R25, R21, 0x1, ~R69, P0 ;  /* 0x0000000115197824 */ /* 0x000fe200000e0e45 */
[----:B------:R1:W-:Y:S04]  /*a320*/  @P2 STG.E.64 desc[UR14][R26.64+0x100], R18 ;  /* 0x000100121a002986 */ /* 0x0003e8000c101b0e */
[----:B------:R-:W-:-:S04]  /*a330*/  LOP3.LUT R7, R25, R22, RZ, 0xfc, !PT ;  /* 0x0000001619077212 */ /* 0x000fc800078efcff */
[----:B------:R-:W-:-:S13]  /*a340*/  ISETP.NE.U32.AND P0, PT, R7, RZ, PT ;  /* 0x000000ff0700720c */ /* 0x000fda0003f05070 */
[----:B------:R-:W-:Y:S05]  /*a350*/  @P0 BRA `(.L_x_115) ;  /* 0x0000000000600947 */ /* 0x000fea0003800000 */
[----:B------:R-:W2:Y:S01]  /*a360*/  LDCU UR4, c[0x0][0x420] ;  /* 0x00008400ff0477ac */ /* 0x000ea20008000800 */
[----:B------:R-:W-:Y:S01]  /*a370*/  IMAD.MOV.U32 R28, RZ, RZ, RZ ;  /* 0x000000ffff1c7224 */ /* 0x000fe200078e00ff */
[----:B--2---:R-:W-:-:S04]  /*a380*/  MOV R23, UR4 ;  /* 0x0000000400177c02 */ /* 0x004fc80008000f00 */
[----:B-1----:R-:W1:Y:S01]  /*a390*/  I2F.U32.RP R26, R23 ;  /* 0x00000017001a7306 */ /* 0x002e620000209000 */
        /* <DEDUP_REMOVED lines=9> */
[----:B------:R-:W-:-:S05]  /*a430*/  IMAD R18, R23, R7, R24 ;  /* 0x0000000717127224 */ /* 0x000fca00078e0218 */
[----:B------:R-:W-:-:S13]  /*a440*/  ISETP.GE.U32.AND P3, PT, R18, R23, PT ;  /* 0x000000171200720c */ /* 0x000fda0003f66070 */
[----:B------:R-:W-:Y:S01]  /*a450*/  @P3 IMAD.IADD R18, R18, 0x1, -R23 ;  /* 0x0000000112123824 */ /* 0x000fe200078e0a17 */
[----:B------:R-:W-:-:S04]  /*a460*/  @P3 IADD3 R19, PT, PT, R19, 0x1, RZ ;  /* 0x0000000113133810 */ /* 0x000fc80007ffe0ff */
[----:B------:R-:W-:Y:S02]  /*a470*/  ISETP.GE.U32.AND P2, PT, R18, R23, PT ;  /* 0x000000171200720c */ /* 0x000fe40003f46070 */
[----:B------:R-:W-:-:S11]  /*a480*/  MOV R18, RZ ;  /* 0x000000ff00127202 */ /* 0x000fd60000000f00 */
[----:B------:R-:W-:Y:S01]  /*a490*/  @P2 VIADD R19, R19, 0x1 ;  /* 0x0000000113132836 */ /* 0x000fe20000000000 */
[----:B------:R-:W-:-:S04]  /*a4a0*/  @!P0 LOP3.LUT R19, RZ, R23, RZ, 0x33, !PT ;  /* 0x00000017ff138212 */ /* 0x000fc800078e33ff */
[----:B------:R-:W-:-:S05]  /*a4b0*/  IADD3 R7, PT, PT, -R19, RZ, RZ ;  /* 0x000000ff13077210 */ /* 0x000fca0007ffe1ff */
[----:B------:R-:W-:Y:S01]  /*a4c0*/  IMAD R7, R23, R7, R24 ;  /* 0x0000000717077224 */ /* 0x000fe200078e0218 */
[----:B------:R-:W-:Y:S05]  /*a4d0*/  BRA `(.L_x_116) ;  /* 0x0000000000487947 */ /* 0x000fea0003800000 */
.L_x_115:
        /* <DEDUP_REMOVED lines=8> */
[----:B------:R-:W-:Y:S01]  /*a560*/  IADD3 R7, P0, PT, RZ, -R96, RZ ;  /* 0x80000060ff077210 */ /* 0x000fe20007f1e0ff */
[----:B------:R-:W-:-:S03]  /*a570*/  IMAD.MOV.U32 R19, RZ, RZ, R96 ;  /* 0x000000ffff137224 */ /* 0x000fc600078e0060 */
[----:B------:R-:W-:Y:S02]  /*a580*/  IADD3.X R18, PT, PT, RZ, ~R95, RZ, P0, !PT ;  /* 0x8000005fff127210 */ /* 0x000fe400007fe4ff */
[----:B-1----:R-:W-:Y:S02]  /*a590*/  MOV R23, UR4 ;  /* 0x0000000400177c02 */ /* 0x002fe40008000f00 */
[----:B------:R-:W-:-:S03]  /*a5a0*/  MOV R22, UR5 ;  /* 0x0000000500167c02 */ /* 0x000fc60008000f00 */
[-C--:B------:R-:W-:Y:S02]  /*a5b0*/  IMAD R18, R18, R23.reuse, RZ ;  /* 0x0000001712127224 */ /* 0x080fe400078e02ff */
[----:B------:R-:W-:-:S04]  /*a5c0*/  IMAD.WIDE.U32 R24, R7, R23, R24 ;  /* 0x0000001707187225 */ /* 0x000fc800078e0018 */
[----:B------:R-:W-:Y:S01]  /*a5d0*/  IMAD R18, R7, R22, R18 ;  /* 0x0000001607127224 */ /* 0x000fe200078e0212 */
[----:B------:R-:W-:-:S03]  /*a5e0*/  MOV R7, R24 ;  /* 0x0000001800077202 */ /* 0x000fc60000000f00 */
[----:B------:R-:W-:Y:S02]  /*a5f0*/  IMAD.IADD R18, R18, 0x1, R25 ;  /* 0x0000000112127824 */ /* 0x000fe400078e0219 */
.L_x_116:
[----:B------:R-:W-:Y:S05]  /*a600*/  BSYNC.RECONVERGENT B0 ;  /* 0x0000000000007941 */ /* 0x000fea0003800200 */
.L_x_114:
        /* <DEDUP_REMOVED lines=11> */
[----:B------:R-:W-:-:S04]  /*a6c0*/  IADD3.X R5, PT, PT, R5, UR5, RZ, P0, !PT ;  /* 0x0000000505057c10 */ /* 0x000fc800087fe4ff */
        /* <DEDUP_REMOVED lines=24> */
.L_x_118:
[----:B------:R-:W2:Y:S01]  /*a850*/  LDCU.64 UR4, c[0x0][0x420] ;  /* 0x00008400ff0477ac */ /* 0x000ea20008000a00 */
[----:B------:R-:W-:Y:S01]  /*a860*/  IMAD.MOV.U32 R101, RZ, RZ, R6 ;  /* 0x000000ffff657224 */ /* 0x000fe200078e0006 */
[----:B------:R-:W-:Y:S02]  /*a870*/  MOV R99, R5 ;  /* 0x0000000500637202 */ /* 0x000fe40000000f00 */
[----:B------:R-:W-:Y:S01]  /*a880*/  MOV R98, 0xa8c0 ;  /* 0x0000a8c000627802 */ /* 0x000fe20000000f00 */
[----:B--2---:R-:W-:Y:S01]  /*a890*/  IMAD.U32 R100, RZ, RZ, UR4 ;  /* 0x00000004ff647e24 */ /* 0x004fe2000f8e00ff */
[----:B------:R-:W-:Y:S02]  /*a8a0*/  MOV R97, UR5 ;  /* 0x0000000500617c02 */ /* 0x000fe40008000f00 */
[----:B-1---5:R-:W-:Y:S05]  /*a8b0*/  CALL.REL.NOINC `($__internal_1_$__cuda_sm20_rem_u64) ;  /* 0x000000f800307944 */ /* 0x022fea0003c00000 */
.L_x_119:
[----:B------:R-:W-:Y:S05]  /*a8c0*/  BSYNC.RECONVERGENT B0 ;  /* 0x0000000000007941 */ /* 0x000fea0003800200 */
.L_x_117:
[----:B------:R-:W1:Y:S01]  /*a8d0*/  LDCU.64 UR6, c[0x0][0x380] ;  /* 0x00007000ff0677ac */ /* 0x000e620008000a00 */
[----:B------:R-:W-:Y:S01]  /*a8e0*/  VIADD R16, R92, 0x20 ;  /* 0x000000205c107836 */ /* 0x000fe20000000000 */
[--C-:B------:R-:W-:Y:S01]  /*a8f0*/  SHF.R.U64 R22, R102, 0x3, R103.reuse ;  /* 0x0000000366167819 */ /* 0x100fe20000001267 */
[----:B------:R-:W-:Y:S01]  /*a900*/  BSSY.RECONVERGENT B0, `(.L_x_120) ;  /* 0x000003a000007945 */ /* 0x000fe20003800200 */
[----:B------:R-:W2:Y:S01]  /*a910*/  LDCU.64 UR4, c[0x0][0x428] ;  /* 0x00008500ff0477ac */ /* 0x000ea20008000a00 */
[----:B------:R-:W-:Y:S02]  /*a920*/  SHF.R.U32.HI R17, RZ, 0x3, R103 ;  /* 0x00000003ff117819 */ /* 0x000fe40000011667 */
[----:B------:R-:W-:Y:S02]  /*a930*/  ISETP.GE.U32.AND P2, PT, R19, R22, PT ;  /* 0x000000161300720c */ /* 0x000fe40003f46070 */
[----:B-1----:R-:W-:-:S04]  /*a940*/  ISETP.GE.AND P0, PT, R16, UR7, PT ;  /* 0x0000000710007c0c */ /* 0x002fc8000bf06270 */
[----:B------:R-:W-:Y:S01]  /*a950*/  ISETP.LT.AND P3, PT, R7, UR6, !P0 ;  /* 0x0000000607007c0c */ /* 0x000fe2000c761270 */
[----:B------:R-:W1:Y:S03]  /*a960*/  LDCU UR6, c[0x0][0x424] ;  /* 0x00008480ff0677ac */ /* 0x000e660008000800 */
[----:B------:R-:W-:Y:S02]  /*a970*/  ISETP.GE.U32.AND.EX P3, PT, R18, R17, P3, P2 ;  /* 0x000000111200720c */ /* 0x000fe40001f66120 */
        /* <DEDUP_REMOVED lines=33> */
.L_x_121:
        /* <DEDUP_REMOVED lines=8> */
[-C--:B------:R-:W-:Y:S02]  /*ac10*/  IADD3 R14, P2, PT, RZ, -R96.reuse, RZ ;  /* 0x80000060ff0e7210 */ /* 0x080fe40007f5e0ff */
[----:B------:R-:W-:Y:S02]  /*ac20*/  MOV R15, R96 ;  /* 0x00000060000f7202 */ /* 0x000fe40000000f00 */
[----:B------:R-:W-:Y:S02]  /*ac30*/  IADD3.X R20, PT, PT, RZ, ~R95, RZ, P2, !PT ;  /* 0x8000005fff147210 */ /* 0x000fe400017fe4ff */
[----:B-1----:R-:W-:Y:S02]  /*ac40*/  MOV R21, UR4 ;  /* 0x0000000400157c02 */ /* 0x002fe40008000f00 */
[----:B------:R-:W-:-:S03]  /*ac50*/  MOV R23, UR5 ;  /* 0x0000000500177c02 */ /* 0x000fc60008000f00 */
[-C--:B------:R-:W-:Y:S02]  /*ac60*/  IMAD R7, R20, R21.reuse, RZ ;  /* 0x0000001514077224 */ /* 0x080fe400078e02ff */
[----:B------:R-:W-:-:S04]  /*ac70*/  IMAD.WIDE.U32 R18, R14, R21, R18 ;  /* 0x000000150e127225 */ /* 0x000fc800078e0012 */
[----:B------:R-:W-:-:S05]  /*ac80*/  IMAD R7, R14, R23, R7 ;  /* 0x000000170e077224 */ /* 0x000fca00078e0207 */
[----:B------:R-:W-:Y:S02]  /*ac90*/  IADD3 R14, PT, PT, R7, R19, RZ ;  /* 0x00000013070e7210 */ /* 0x000fe40007ffe0ff */
.L_x_122:
[----:B------:R-:W-:Y:S05]  /*aca0*/  BSYNC.RECONVERGENT B0 ;  /* 0x0000000000007941 */ /* 0x000fea0003800200 */
.L_x_120:
[----:B------:R-:W1:Y:S01]  /*acb0*/  LDCU UR6, c[0x0][0x380] ;  /* 0x00007000ff0677ac */ /* 0x000e620008000800 */
[----:B------:R-:W-:Y:S01]  /*acc0*/  VIADD R7, R94, 0xb ;  /* 0x0000000b5e077836 */ /* 0x000fe20000000000 */
[--C-:B------:R-:W-:Y:S01]  /*acd0*/  SHF.R.U64 R18, R18, 0x3, R14.reuse ;  /* 0x0000000312127819 */ /* 0x100fe2000000120e */
[----:B------:R-:W-:Y:S01]  /*ace0*/  BSSY.RECONVERGENT B0, `(.L_x_123) ;  /* 0x0000026000007945 */ /* 0x000fe20003800200 */
[----:B------:R-:W2:Y:S01]  /*acf0*/  LDCU.64 UR4, c[0x0][0x428] ;  /* 0x00008500ff0477ac */ /* 0x000ea20008000a00 */
[----:B------:R-:W-:Y:S02]  /*ad00*/  SHF.R.U32.HI R19, RZ, 0x3, R14 ;  /* 0x00000003ff137819 */ /* 0x000fe4000001160e */
[----:B------:R-:W-:Y:S02]  /*ad10*/  ISETP.GE.U32.AND P2, PT, R15, R18, PT ;  /* 0x000000120f00720c */ /* 0x000fe40003f46070 */
        /* <DEDUP_REMOVED lines=29> */
.L_x_124:
[----:B------:R-:W2:Y:S01]  /*aef0*/  LDCU.64 UR4, c[0x0][0x420] ;  /* 0x00008400ff0477ac */ /* 0x000ea20008000a00 */
[----:B------:R-:W-:Y:S01]  /*af00*/  MOV R98, 0xaf40 ;  /* 0x0000af4000627802 */ /* 0x000fe20000000f00 */
[----:B--2---:R-:W-:Y:S01]  /*af10*/  IMAD.U32 R100, RZ, RZ, UR4 ;  /* 0x00000004ff647e24 */ /* 0x004fe2000f8e00ff */
[----:B------:R-:W-:Y:S02]  /*af20*/  MOV R97, UR5 ;  /* 0x0000000500617c02 */ /* 0x000fe40008000f00 */
[----:B-1---5:R-:W-:Y:S05]  /*af30*/  CALL.REL.NOINC `($__internal_1_$__cuda_sm20_rem_u64) ;  /* 0x000000f000907944 */ /* 0x022fea0003c00000 */
.L_x_125:
[----:B------:R-:W-:Y:S05]  /*af40*/  BSYNC.RECONVERGENT B0 ;  /* 0x0000000000007941 */ /* 0x000fea0003800200 */
.L_x_123:
[----:B------:R-:W1:Y:S01]  /*af50*/  LDCU UR8, c[0x0][0x380] ;  /* 0x00007000ff0877ac */ /* 0x000e620008000800 */
[--C-:B------:R-:W-:Y:S02]  /*af60*/  SHF.R.U64 R6, R102, 0x3, R103.reuse ;  /* 0x0000000366067819 */ /* 0x100fe40000001267 */
[----:B------:R-:W-:Y:S02]  /*af70*/  SHF.R.U32.HI R5, RZ, 0x3, R103 ;  /* 0x00000003ff057819 */ /* 0x000fe40000011667 */
[----:B------:R-:W-:Y:S02]  /*af80*/  ISETP.GE.U32.AND P1, PT, R15, R6, PT ;  /* 0x000000060f00720c */ /* 0x000fe40003f26070 */
[----:B-1----:R-:W-:-:S04]  /*af90*/  ISETP.LT.AND P0, PT, R7, UR8, !P0 ;  /* 0x0000000807007c0c */ /* 0x002fc8000c701270 */
[----:B------:R-:W-:-:S13]  /*afa0*/  ISETP.GE.U32.AND.EX P0, PT, R14, R5, P0, P1 ;  /* 0x000000050e00720c */ /* 0x000fda0000706110 */
[----:B------:R-:W-:Y:S05]  /*afb0*/  @!P0 BRA `(.L_x_126) ;  /* 0x0000000000808947 */ /* 0x000fea0003800000 */
[----:B------:R1:W-:Y:S01]  /*afc0*/  STG.E.64 desc[UR14][R16.64+0x100], R10 ;  /* 0x0001000a10007986 */ /* 0x0003e2000c101b0e */
[----:B------:R-:W-:Y:S05]  /*afd0*/  BRA `(.L_x_126) ;  /* 0x0000000000787947 */ /* 0x000fea0003800000 */
.L_x_101:
[----:B------:R-:W1:Y:S01]  /*afe0*/  LDCU UR6, c[0x0][0x384] ;  /* 0x00007080ff0677ac */ /* 0x000e620008000800 */
[----:B------:R-:W-:Y:S02]  /*aff0*/  VIADD R5, R94, 0x8 ;  /* 0x000000085e057836 */ /* 0x000fe40000000000 */
[C---:B------:R-:W-:Y:S01]  /*b000*/  VIADD R6, R92.reuse, 0x20 ;  /* 0x000000205c067836 */ /* 0x040fe20000000000 */
[----:B------:R-:W2:Y:S01]  /*b010*/  LDCU.64 UR4, c[0x0][0x428] ;  /* 0x00008500ff0477ac */ /* 0x000ea20008000a00 */
[----:B-1----:R-:W-:-:S03]  /*b020*/  ISETP.GE.AND P0, PT, R92, UR6, PT ;  /* 0x000000065c007c0c */ /* 0x002fc6000bf06270 */
[----:B------:R-:W-:Y:S01]  /*b030*/  ISETP.GE.AND P1, PT, R6, UR6, PT ;  /* 0x0000000606007c0c */ /* 0x000fe2000bf26270 */
[C---:B------:R-:W-:Y:S01]  /*b040*/  VIADD R6, R94.reuse, 0xb ;  /* 0x0000000b5e067836 */ /* 0x040fe20000000000 */
[C---:B------:R-:W-:Y:S02]  /*b050*/  ISETP.LT.AND P3, PT, R5.reuse, UR8, !P0 ;  /* 0x0000000805007c0c */ /* 0x040fe4000c761270 */
[----:B------:R-:W-:Y:S01]  /*b060*/  ISETP.LT.AND P4, PT, R5, UR8, !P1 ;  /* 0x0000000805007c0c */ /* 0x000fe2000cf81270 */
[----:B------:R-:W-:-:S05]  /*b070*/  VIADD R5, R94, 0x9 ;  /* 0x000000095e057836 */ /* 0x000fca0000000000 */
[----:B------:R-:W-:-:S05]  /*b080*/  ISETP.LT.AND P2, PT, R5, UR8, !P0 ;  /* 0x0000000805007c0c */ /* 0x000fca000c741270 */
[----:B------:R3:W-:Y:S01]  /*b090*/  @P3 STG.E.64 desc[UR14][R8.64], R26 ;  /* 0x0000001a08003986 */ /* 0x0007e2000c101b0e */
[----:B--2---:R-:W-:-:S03]  /*b0a0*/  IADD3 R22, P3, PT, R8, UR4, RZ ;  /* 0x0000000408167c10 */ /* 0x004fc6000ff7e0ff */
[----:B------:R3:W-:Y:S01]  /*b0b0*/  @P4 STG.E.64 desc[UR14][R8.64+0x100], R24 ;  /* 0x0001001808004986 */ /* 0x0007e2000c101b0e */
[----:B------:R-:W-:Y:S02]  /*b0c0*/  IADD3.X R23, PT, PT, R9, UR5, RZ, P3, !PT ;  /* 0x0000000509177c10 */ /* 0x000fe40009ffe4ff */
[----:B------:R-:W-:Y:S01]  /*b0d0*/  ISETP.LT.AND P3, PT, R5, UR8, !P1 ;  /* 0x0000000805007c0c */ /* 0x000fe2000cf61270 */
[----:B------:R-:W-:Y:S01]  /*b0e0*/  VIADD R5, R94, 0xa ;  /* 0x0000000a5e057836 */ /* 0x000fe20000000000 */
[----:B------:R-:W-:Y:S01]  /*b0f0*/  IADD3 R28, P4, PT, R22, UR4, RZ ;  /* 0x00000004161c7c10 */ /* 0x000fe2000ff9e0ff */
[----:B------:R3:W-:Y:S03]  /*b100*/  @P2 STG.E.64 desc[UR14][R22.64], R20 ;  /* 0x0000001416002986 */ /* 0x0007e6000c101b0e */
[C---:B------:R-:W-:Y:S02]  /*b110*/  ISETP.LT.AND P2, PT, R5.reuse, UR8, !P0 ;  /* 0x0000000805007c0c */ /* 0x040fe4000c741270 */
[----:B------:R-:W-:-:S02]  /*b120*/  ISETP.LT.AND P1, PT, R5, UR8, !P1 ;  /* 0x0000000805007c0c */ /* 0x000fc4000cf21270 */
[----:B------:R-:W-:Y:S02]  /*b130*/  ISETP.LT.AND P0, PT, R6, UR8, !P0 ;  /* 0x0000000806007c0c */ /* 0x000fe4000c701270 */
[----:B------:R-:W-:Y:S01]  /*b140*/  IADD3.X R29, PT, PT, R23, UR5, RZ, P4, !PT ;  /* 0x00000005171d7c10 */ /* 0x000fe2000a7fe4ff */
[----:B------:R3:W-:Y:S01]  /*b150*/  @P3 STG.E.64 desc[UR14][R22.64+0x100], R18 ;  /* 0x0001001216003986 */ /* 0x0007e2000c101b0e */
[----:B------:R-:W-:-:S04]  /*b160*/  IADD3 R6, P4, PT, R28, UR4, RZ ;  /* 0x000000041c067c10 */ /* 0x000fc8000ff9e0ff */
[----:B------:R-:W-:Y:S01]  /*b170*/  IADD3.X R7, PT, PT, R29, UR5, RZ, P4, !PT ;  /* 0x000000051d077c10 */ /* 0x000fe2000a7fe4ff */
[----:B------:R3:W-:Y:S04]  /*b180*/  @P2 STG.E.64 desc[UR14][R28.64], R16 ;  /* 0x000000101c002986 */ /* 0x0007e8000c101b0e */
[----:B------:R3:W-:Y:S04]  /*b190*/  @P1 STG.E.64 desc[UR14][R28.64+0x100], R14 ;  /* 0x0001000e1c001986 */ /* 0x0007e8000c101b0e */
[----:B------:R3:W-:Y:S04]  /*b1a0*/  @P0 STG.E.64 desc[UR14][R6.64], R12 ;  /* 0x0000000c06000986 */ /* 0x0007e8000c101b0e */
[----:B------:R3:W-:Y:S02]  /*b1b0*/  @P6 STG.E.64 desc[UR14][R6.64+0x100], R10 ;  /* 0x0001000a06006986 */ /* 0x0007e4000c101b0e */
.L_x_126:
[----:B------:R-:W-:Y:S05]  /*b1c0*/  BSYNC.RECONVERGENT B1 ;  /* 0x0000000000017941 */ /* 0x000fea0003800200 */
.L_x_100:
[----:B------:R-:W2:Y:S01]  /*b1d0*/  S2UR UR4, SR_CTAID.Y ;  /* 0x00000000000479c3 */ /* 0x000ea20000002600 */
[----:B------:R-:W4:Y:S01]  /*b1e0*/  LDCU UR6, c[0x0][0x398] ;  /* 0x00007300ff0677ac */ /* 0x000f220008000800 */
[----:B-1-3--:R-:W-:Y:S01]  /*b1f0*/  IADD3 R10, P0, PT, R72, R114, RZ ;  /* 0x00000072480a7210 */ /* 0x00afe20007f1e0ff */
[----:B------:R-:W-:Y:S01]  /*b200*/  BSSY.RECONVERGENT B1, `(.L_x_127) ;  /* 0x00001a8000017945 */ /* 0x000fe20003800200 */
[----:B------:R-:W-:Y:S01]  /*b210*/  VIADD R5, R92, 0x20 ;  /* 0x000000205c057836 */ /* 0x000fe20000000000 */
[----:B------:R-:W-:Y:S01]  /*b220*/  UMOV UR5, 0xffffffff ;  /* 0xffffffff00057882 */ /* 0x000fe20000000000 */
[----:B------:R-:W-:Y:S02]  /*b230*/  IADD3.X R11, PT, PT, R73, R115, RZ, P0, !PT ;  /* 0x00000073490b7210 */ /* 0x000fe400007fe4ff */
[----:B------:R-:W1:Y:S01]  /*b240*/  S2UR UR7, SR_CTAID.X ;  /* 0x00000000000779c3 */ /* 0x000e620000002500 */
[----:B----4-:R-:W-:Y:S02]  /*b250*/  USHF.L.U32 UR5, UR5, UR6, URZ ;  /* 0x0000000605057299 */ /* 0x010fe400080006ff */
[----:B--2---:R-:W-:-:S02]  /*b260*/  USHF.L.U32 UR4, UR4, UR6, URZ ;  /* 0x0000000604047299 */ /* 0x004fc400080006ff */
        /* <DEDUP_REMOVED lines=35> */
.L_x_130:
        /* <DEDUP_REMOVED lines=10> */
[----:B------:R-:W-:Y:S01]  /*b540*/  IMAD R6, R6, R91, RZ ;  /* 0x0000005b06067224 */ /* 0x000fe200078e02ff */
[----:B------:R-:W-:-:S03]  /*b550*/  MOV R12, R16 ;  /* 0x00000010000c7202 */ /* 0x000fc60000000f00 */
[----:B------:R-:W-:-:S05]  /*b560*/  IMAD R6, R90, R7, R6 ;  /* 0x000000075a067224 */ /* 0x000fca00078e0206 */
[----:B------:R-:W-:Y:S02]  /*b570*/  IADD3 R7, PT, PT, R6, R17, RZ ;  /* 0x0000001106077210 */ /* 0x000fe40007ffe0ff */
.L_x_131:
[----:B------:R-:W-:Y:S05]  /*b580*/  BSYNC.RECONVERGENT B0 ;  /* 0x0000000000007941 */ /* 0x000fea0003800200 */
.L_x_129:
        /* <DEDUP_REMOVED lines=36> */
.L_x_133:
[----:B------:R-:W-:Y:S01]  /*b7d0*/  IMAD.MOV.U32 R101, RZ, RZ, R7 ;  /* 0x000000ffff657224 */ /* 0x000fe200078e0007 */
[----:B------:R-:W-:Y:S01]  /*b7e0*/  MOV R100, R91 ;  /* 0x0000005b00647202 */ /* 0x000fe20000000f00 */
[----:B------:R-:W-:Y:S01]  /*b7f0*/  IMAD.MOV.U32 R99, RZ, RZ, R6 ;  /* 0x000000ffff637224 */ /* 0x000fe200078e0006 */
[----:B------:R-:W-:Y:S02]  /*b800*/  MOV R97, R90 ;  /* 0x0000005a00617202 */ /* 0x000fe40000000f00 */
[----:B------:R-:W-:Y:S02]  /*b810*/  MOV R98, 0xb830 ;  /* 0x0000b83000627802 */ /* 0x000fe40000000f00 */
[----:B----45:R-:W-:Y:S05]  /*b820*/  CALL.REL.NOINC `($__internal_1_$__cuda_sm20_rem_u64) ;  /* 0x000000e800547944 */ /* 0x030fea0003c00000 */
.L_x_134:
[----:B------:R-:W-:Y:S05]  /*b830*/  BSYNC.RECONVERGENT B0 ;  /* 0x0000000000007941 */ /* 0x000fea0003800200 */
.L_x_132:
[----:B------:R-:W1:Y:S01]  /*b840*/  LDCU UR4, c[0x0][0x384] ;  /* 0x00007080ff0477ac */ /* 0x000e620008000800 */
[--C-:B------:R-:W-:Y:S02]  /*b850*/  SHF.R.U64 R14, R102, 0x3, R103.reuse ;  /* 0x00000003660e7819 */ /* 0x100fe40000001267 */
[----:B------:R-:W-:Y:S02]  /*b860*/  SHF.R.U32.HI R15, RZ, 0x3, R103 ;  /* 0x00000003ff0f7819 */ /* 0x000fe40000011667 */
[----:B------:R-:W-:Y:S02]  /*b870*/  ISETP.GE.U32.AND P2, PT, R13, R14, PT ;  /* 0x0000000e0d00720c */ /* 0x000fe40003f46070 */
[----:B-1----:R-:W-:-:S04]  /*b880*/  ISETP.LT.AND P1, PT, R5, UR4, !P1 ;  /* 0x0000000405007c0c */ /* 0x002fc8000cf21270 */
[----:B------:R-:W-:-:S13]  /*b890*/  ISETP.GE.U32.AND.EX P1, PT, R12, R15, P1, P2 ;  /* 0x0000000f0c00720c */ /* 0x000fda0000f26120 */
        /* <DEDUP_REMOVED lines=31> */
.L_x_136:
        /* <DEDUP_REMOVED lines=8> */
[----:B------:R-:W-:-:S04]  /*bb10*/  IMAD.WIDE.U32 R14, R91, R17, R14 ;  /* 0x000000115b0e7225 */ /* 0x000fc800078e000e */
[----:B------:R-:W-:-:S04]  /*bb20*/  IMAD R16, R16, R91, RZ ;  /* 0x0000005b10107224 */ /* 0x000fc800078e02ff */
[----:B------:R-:W-:Y:S01]  /*bb30*/  IMAD R17, R90, R17, R16 ;  /* 0x000000115a117224 */ /* 0x000fe200078e0210 */
[----:B------:R-:W-:-:S04]  /*bb40*/  MOV R16, R96 ;  /* 0x0000006000107202 */ /* 0x000fc80000000f00 */
[----:B------:R-:W-:Y:S02]  /*bb50*/  IADD3 R17, PT, PT, R17, R15, RZ ;  /* 0x0000000f11117210 */ /* 0x000fe40007ffe0ff */
.L_x_137:
[----:B------:R-:W-:Y:S05]  /*bb60*/  BSYNC.RECONVERGENT B0 ;  /* 0x0000000000007941 */ /* 0x000fea0003800200 */
.L_x_135:
[----:B------:R-:W1:Y:S01]  /*bb70*/  LDCU UR4, c[0x0][0x380] ;  /* 0x00007000ff0477ac */ /* 0x000e620008000800 */
[----:B------:R-:W-:Y:S01]  /*bb80*/  VIADD R15, R94, 0x11 ;  /* 0x000000115e0f7836 */ /* 0x000fe20000000000 */
[--C-:B------:R-:W-:Y:S02]  /*bb90*/  SHF.R.U64 R19, R14, 0x3, R17.reuse ;  /* 0x000000030e137819 */ /* 0x100fe40000001211 */
[----:B------:R-:W-:Y:S02]  /*bba0*/  SHF.R.U32.HI R17, RZ, 0x3, R17 ;  /* 0x00000003ff117819 */ /* 0x000fe40000011611 */
[----:B------:R-:W-:Y:S02]  /*bbb0*/  ISETP.GE.U32.AND P1, PT, R16, R19, PT ;  /* 0x000000131000720c */ /* 0x000fe40003f26070 */
        /* <DEDUP_REMOVED lines=30> */
.L_x_139:
[----:B------:R-:W-:Y:S01]  /*bda0*/  IMAD.MOV.U32 R101, RZ, RZ, R7 ;  /* 0x000000ffff657224 */ /* 0x000fe200078e0007 */
[----:B------:R-:W-:Y:S01]  /*bdb0*/  MOV R100, R91 ;  /* 0x0000005b00647202 */ /* 0x000fe20000000f00 */
[----:B------:R-:W-:Y:S01]  /*bdc0*/  IMAD.MOV.U32 R99, RZ, RZ, R6 ;  /* 0x000000ffff637224 */ /* 0x000fe200078e0006 */
[----:B------:R-:W-:Y:S02]  /*bdd0*/  MOV R97, R90 ;  /* 0x0000005a00617202 */ /* 0x000fe40000000f00 */
[----:B------:R-:W-:Y:S02]  /*bde0*/  MOV R98, 0xbe00 ;  /* 0x0000be0000627802 */ /* 0x000fe40000000f00 */
[----:B----45:R-:W-:Y:S05]  /*bdf0*/  CALL.REL.NOINC `($__internal_1_$__cuda_sm20_rem_u64) ;  /* 0x000000e000e07944 */ /* 0x030fea0003c00000 */
.L_x_140:
[----:B------:R-:W-:Y:S05]  /*be00*/  BSYNC.RECONVERGENT B0 ;  /* 0x0000000000007941 */ /* 0x000fea0003800200 */
.L_x_138:
        /* <DEDUP_REMOVED lines=40> */
.L_x_142:
        /* <DEDUP_REMOVED lines=13> */
.L_x_143:
[----:B------:R-:W-:Y:S05]  /*c160*/  BSYNC.RECONVERGENT B0 ;  /* 0x0000000000007941 */ /* 0x000fea0003800200 */
.L_x_141:
[----:B------:R-:W1:Y:S01]  /*c170*/  LDCU.64 UR4, c[0x0][0x380] ;  /* 0x00007000ff0477ac */ /* 0x000e620008000a00 */
[----:B------:R-:W-:Y:S01]  /*c180*/  VIADD R15, R94, 0x12 ;  /* 0x000000125e0f7836 */ /* 0x000fe20000000000 */
        /* <DEDUP_REMOVED lines=34> */
.L_x_145:
[----:B------:R-:W-:Y:S01]  /*c3b0*/  IMAD.MOV.U32 R101, RZ, RZ, R7 ;  /* 0x000000ffff657224 */ /* 0x000fe200078e0007 */
[----:B------:R-:W-:Y:S01]  /*c3c0*/  MOV R100, R91 ;  /* 0x0000005b00647202 */ /* 0x000fe20000000f00 */
[----:B------:R-:W-:Y:S01]  /*c3d0*/  IMAD.MOV.U32 R99, RZ, RZ, R6 ;  /* 0x000000ffff637224 */ /* 0x000fe200078e0006 */
[----:B------:R-:W-:Y:S02]  /*c3e0*/  MOV R97, R90 ;  /* 0x0000005a00617202 */ /* 0x000fe40000000f00 */
[----:B------:R-:W-:Y:S02]  /*c3f0*/  MOV R98, 0xc410 ;  /* 0x0000c41000627802 */ /* 0x000fe40000000f00 */
[----:B----45:R-:W-:Y:S05]  /*c400*/  CALL.REL.NOINC `($__internal_1_$__cuda_sm20_rem_u64) ;  /* 0x000000dc005c7944 */ /* 0x030fea0003c00000 */
.L_x_146:
[----:B------:R-:W-:Y:S05]  /*c410*/  BSYNC.RECONVERGENT B0 ;  /* 0x0000000000007941 */ /* 0x000fea0003800200 */
.L_x_144:
        /* <DEDUP_REMOVED lines=39> */
.L_x_148:
        /* <DEDUP_REMOVED lines=14> */
.L_x_149:
[----:B------:R-:W-:Y:S05]  /*c770*/  BSYNC.RECONVERGENT B0 ;  /* 0x0000000000007941 */ /* 0x000fea0003800200 */
.L_x_147:
        /* <DEDUP_REMOVED lines=36> */
.L_x_151:
[----:B------:R-:W-:Y:S01]  /*c9c0*/  IMAD.MOV.U32 R100, RZ, RZ, R91 ;  /* 0x000000ffff647224 */ /* 0x000fe200078e005b */
[----:B------:R-:W-:Y:S02]  /*c9d0*/  MOV R97, R90 ;  /* 0x0000005a00617202 */ /* 0x000fe40000000f00 */
[----:B------:R-:W-:Y:S02]  /*c9e0*/  MOV R98, 0xca00 ;  /* 0x0000ca0000627802 */ /* 0x000fe40000000f00 */
[----:B----45:R-:W-:Y:S05]  /*c9f0*/  CALL.REL.NOINC `($__internal_1_$__cuda_sm20_rem_u64) ;  /* 0x000000d400e07944 */ /* 0x030fea0003c00000 */
.L_x_152:
[----:B------:R-:W-:Y:S05]  /*ca00*/  BSYNC.RECONVERGENT B0 ;  /* 0x0000000000007941 */ /* 0x000fea0003800200 */
.L_x_150:
        /* <DEDUP_REMOVED lines=9> */
.L_x_128:
[----:B------:R-:W1:Y:S01]  /*caa0*/  LDCU UR6, c[0x0][0x384] ;  /* 0x00007080ff0677ac */ /* 0x000e620008000800 */
[----:B------:R-:W-:Y:S01]  /*cab0*/  VIADD R6, R94, 0x11 ;  /* 0x000000115e067836 */ /* 0x000fe20000000000 */
[----:B------:R-:W-:-:S05]  /*cac0*/  IADD3 R12, P0, PT, R70, R10, RZ ;  /* 0x0000000a460c7210 */ /* 0x000fca0007f1e0ff */
[----:B------:R-:W-:Y:S01]  /*cad0*/  IMAD.X R13, R71, 0x1, R11, P0 ;  /* 0x00000001470d7824 */ /* 0x000fe200000e060b */
[----:B-1----:R-:W-:Y:S01]  /*cae0*/  ISETP.GE.AND P4, PT, R5, UR6, PT ;  /* 0x0000000605007c0c */ /* 0x002fe2000bf86270 */
[----:B------:R-:W-:Y:S01]  /*caf0*/  VIADD R5, R94, 0x12 ;  /* 0x000000125e057836 */ /* 0x000fe20000000000 */
[----:B------:R-:W-:Y:S02]  /*cb00*/  ISETP.GE.AND P3, PT, R92, UR6, PT ;  /* 0x000000065c007c0c */ /* 0x000fe4000bf66270 */
[C---:B------:R-:W-:Y:S02]  /*cb10*/  ISETP.LT.AND P1, PT, R6.reuse, UR8, !P4 ;  /* 0x0000000806007c0c */ /* 0x040fe4000e721270 */
[----:B------:R-:W-:Y:S02]  /*cb20*/  ISETP.LT.AND P2, PT, R6, UR8, !P3 ;  /* 0x0000000806007c0c */ /* 0x000fe4000df41270 */
[C---:B------:R-:W-:Y:S02]  /*cb30*/  ISETP.LT.AND P0, PT, R5.reuse, UR8, !P4 ;  /* 0x0000000805007c0c */ /* 0x040fe4000e701270 */
[----:B------:R-:W-:-:S07]  /*cb40*/  ISETP.LT.AND P6, PT, R5, UR8, !P3 ;  /* 0x0000000805007c0c */ /* 0x000fce000dfc1270 */
[----:B------:R-:W4:Y:S01]  /*cb50*/  @P1 LDG.E.LTC128B.64 R82, desc[UR14][R12.64+0x100] ;  /* 0x0001000e0c521981 */ /* 0x000f22000c1e1b20 */
[----:B------:R-:W-:Y:S01]  /*cb60*/  IADD3 R6, P1, PT, R70, R12, RZ ;  /* 0x0000000c46067210 */ /* 0x000fe20007f3e0ff */
[----:B------:R-:W-:Y:S02]  /*cb70*/  VIADD R5, R94, 0x13 ;  /* 0x000000135e057836 */ /* 0x000fe40000000000 */
[----:B------:R1:W4:Y:S02]  /*cb80*/  @P2 LDG.E.LTC128B.64 R84, desc[UR14][R12.64] ;  /* 0x0000000e0c542981 */ /* 0x000324000c1e1b20 */
[----:B------:R-:W-:Y:S01]  /*cb90*/  IMAD.X R7, R71, 0x1, R13, P1 ;  /* 0x0000000147077824 */ /* 0x000fe200008e060d */
[C---:B------:R-:W-:Y:S02]  /*cba0*/  ISETP.LT.AND P1, PT, R4.reuse, UR8, !P3 ;  /* 0x0000000804007c0c */ /* 0x040fe4000df21270 */
[C---:B------:R-:W-:Y:S02]  /*cbb0*/  ISETP.LT.AND P2, PT, R5.reuse, UR8, !P4 ;  /* 0x0000000805007c0c */ /* 0x040fe4000e741270 */
[----:B------:R-:W-:Y:S01]  /*cbc0*/  ISETP.LT.AND P3, PT, R5, UR8, !P3 ;  /* 0x0000000805007c0c */ /* 0x000fe2000df61270 */
[----:B------:R2:W4:Y:S01]  /*cbd0*/  @P6 LDG.E.LTC128B.64 R80, desc[UR14][R6.64] ;  /* 0x0000000e06506981 */ /* 0x000522000c1e1b20 */
[----:B------:R-:W-:-:S07]  /*cbe0*/  ISETP.LT.AND P4, PT, R4, UR8, !P4 ;  /* 0x0000000804007c0c */ /* 0x000fce000e781270 */
[----:B------:R3:W4:Y:S06]  /*cbf0*/  @P1 LDG.E.LTC128B.64 R88, desc[UR14][R10.64] ;  /* 0x0000000e0a581981 */ /* 0x00072c000c1e1b20 */
[----:B------:R3:W4:Y:S01]  /*cc00*/  @P4 LDG.E.LTC128B.64 R86, desc[UR14][R10.64+0x100] ;  /* 0x0001000e0a564981 */ /* 0x000722000c1e1b20 */
[----:B-1----:R-:W-:Y:S02]  /*cc10*/  @P0 IMAD.MOV.U32 R12, RZ, RZ, R6 ;  /* 0x000000ffff0c0224 */ /* 0x002fe400078e0006 */
[----:B------:R-:W-:-:S05]  /*cc20*/  @P0 IMAD.MOV.U32 R13, RZ, RZ, R7 ;  /* 0x000000ffff0d0224 */ /* 0x000fca00078e0007 */
[----:B------:R3:W4:Y:S01]  /*cc30*/  @P0 LDG.E.LTC128B.64 R78, desc[UR14][R12.64+0x100] ;  /* 0x0001000e0c4e0981 */ /* 0x000722000c1e1b20 */
[----:B--2---:R-:W-:-:S05]  /*cc40*/  IADD3 R6, P0, PT, R70, R6, RZ ;  /* 0x0000000646067210 */ /* 0x004fca0007f1e0ff */
[----:B------:R-:W-:-:S05]  /*cc50*/  IMAD.X R7, R71, 0x1, R7, P0 ;  /* 0x0000000147077824 */ /* 0x000fca00000e0607 */
[----:B------:R3:W4:Y:S04]  /*cc60*/  @P3 LDG.E.LTC128B.64 R76, desc[UR14][R6.64] ;  /* 0x0000000e064c3981 */ /* 0x000728000c1e1b20 */
[----:B------:R3:W4:Y:S02]  /*cc70*/  @P2 LDG.E.LTC128B.64 R74, desc[UR14][R6.64+0x100] ;  /* 0x0001000e064a2981 */ /* 0x000724000c1e1b20 */
.L_x_153:
[----:B------:R-:W-:Y:S05]  /*cc80*/  BSYNC.RECONVERGENT B1 ;  /* 0x0000000000017941 */ /* 0x000fea0003800200 */
.L_x_127:
[----:B------:R-:W-:Y:S01]  /*cc90*/  BAR.SYNC.DEFER_BLOCKING 0x0 ;  /* 0x0000000000007b1d */ /* 0x000fe20000010000 */
[----:B------:R-:W-:Y:S01]  /*cca0*/  IADD3 R72, P0, PT, R72, R10, RZ ;  /* 0x0000000a48487210 */ /* 0x000fe20007f1e0ff */
[----:B---3--:R-:W-:-:S06]  /*ccb0*/  VIADD R7, R94, 0x18 ;  /* 0x000000185e077836 */ /* 0x008fcc0000000000 */
[----:B------:R-:W2:Y:S01]  /*ccc0*/  S2UR UR8, SR_CgaCtaId ;  /* 0x00000000000879c3 */ /* 0x000ea20000008800 */
[----:B------:R-:W-:Y:S01]  /*ccd0*/  UMOV UR4, 0x400 ;  /* 0x0000040000047882 */ /* 0x000fe20000000000 */
[----:B------:R-:W3:Y:S01]  /*cce0*/  S2R R5, SR_TID.X ;  /* 0x0000000000057919 */ /* 0x000ee20000002100 */
[----:B------:R-:W-:Y:S01]  /*ccf0*/  BSSY.RECONVERGENT B1, `(.L_x_154) ;  /* 0x00001ef000017945 */ /* 0x000fe20003800200 */
[----:B------:R-:W-:Y:S01]  /*cd00*/  IMAD.X R73, R73, 0x1, R11, P0 ;  /* 0x0000000149497824 */ /* 0x000fe200000e060b */
[----:B------:R-:W-:-:S04]  /*cd10*/  DEPBAR.LE SB5, 0x6 ;  /* 0x0000d1800000791a */ /* 0x000fc80000000000 */
[----:B------:R-:W-:Y:S04]  /*cd20*/  STS.128 [R93], R36 ;  /* 0x000000245d007388 */ /* 0x000fe80000000c00 */
[----:B------:R-:W-:Y:S01]  /*cd30*/  STS.128 [R93+0x40], R40 ;  /* 0x000040285d007388 */ /* 0x000fe20000000c00 */
[----:B--2---:R-:W-:Y:S01]  /*cd40*/  ULEA UR8, UR8, UR4, 0x18 ;  /* 0x0000000408087291 */ /* 0x004fe2000f8ec0ff */
[----:B------:R-:W-:-:S04]  /*cd50*/  DEPBAR.LE SB5, 0x4 ;  /* 0x0000d1000000791a */ /* 0x000fc80000000000 */
[----:B------:R-:W-:Y:S01]  /*cd60*/  STS.128 [R93+0x80], R44 ;  /* 0x0000802c5d007388 */ /* 0x000fe20000000c00 */
[----:B------:R-:W2:Y:S03]  /*cd70*/  LDCU.64 UR4, c[0x0][0x440] ;  /* 0x00008800ff0477ac */ /* 0x000ea60008000a00 */
[----:B------:R-:W-:Y:S01]  /*cd80*/  STS.128 [R93+0xc0], R48 ;  /* 0x0000c0305d007388 */ /* 0x000fe20000000c00 */
[----:B---3--:R-:W-:Y:S01]  /*cd90*/  IMAD.SHL.U32 R6, R5, 0x8, RZ ;  /* 0x0000000805067824 */ /* 0x008fe200078e00ff */
[----:B------:R-:W-:-:S04]  /*cda0*/  SHF.R.U32.HI R5, RZ, 0x3, R5 ;  /* 0x00000003ff057819 */ /* 0x000fc80000011605 */
[----:B------:R-:W-:Y:S02]  /*cdb0*/  LOP3.LUT R6, R6, 0xf8, RZ, 0xc0, !PT ;  /* 0x000000f806067812 */ /* 0x000fe400078ec0ff */
[----:B------:R-:W-:Y:S01]  /*cdc0*/  LOP3.LUT R5, R5, 0x7c, RZ, 0xc0, !PT ;  /* 0x0000007c05057812 */ /* 0x000fe200078ec0ff */
[----:B------:R-:W-:Y:S01]  /*cdd0*/  BAR.SYNC.DEFER_BLOCKING 0x0 ;  /* 0x0000000000007b1d */ /* 0x000fe20000010000 */
[----:B--2---:R-:W-:-:S03]  /*cde0*/  IADD3 R10, P1, PT, R8, UR4, RZ ;  /* 0x00000004080a7c10 */ /* 0x004fc6000ff3e0ff */
[----:B------:R-:W-:Y:S02]  /*cdf0*/  IMAD R5, R5, 0x220, R6 ;  /* 0x0000022005057824 */ /* 0x000fe400078e0206 */
[----:B------:R-:W-:Y:S01]  /*ce00*/  VIADD R6, R92, 0x20 ;  /* 0x000000205c067836 */ /* 0x000fe20000000000 */
[----:B------:R-:W-:Y:S02]  /*ce10*/  IADD3.X R11, PT, PT, R9, UR5, RZ, P1, !PT ;  /* 0x00000005090b7c10 */ /* 0x000fe40008ffe4ff */
[----:B------:R-:W2:Y:S04]  /*ce20*/  LDS.64 R28, [R5+UR8] ;  /* 0x00000008051c7984 */ /* 0x000ea80008000a00 */
[----:B------:R-:W3:Y:S04]  /*ce30*/  LDS.64 R24, [R5+UR8+0x100] ;  /* 0x0001000805187984 */ /* 0x000ee80008000a00 */
[----:B------:R-:W3:Y:S04]  /*ce40*/  LDS.64 R22, [R5+UR8+0x220] ;  /* 0x0002200805167984 */ /* 0x000ee80008000a00 */
[----:B------:R-:W3:Y:S04]  /*ce50*/  LDS.64 R20, [R5+UR8+0x320] ;  /* 0x0003200805147984 */ /* 0x000ee80008000a00 */
[----:B------:R-:W3:Y:S04]  /*ce60*/  LDS.64 R18, [R5+UR8+0x440] ;  /* 0x0004400805127984 */ /* 0x000ee80008000a00 */
[----:B------:R-:W3:Y:S04]  /*ce70*/  LDS.64 R16, [R5+UR8+0x540] ;  /* 0x0005400805107984 */ /* 0x000ee80008000a00 */
[----:B------:R-:W3:Y:S04]  /*ce80*/  LDS.64 R14, [R5+UR8+0x660] ;  /* 0x00066008050e7984 */ /* 0x000ee80008000a00 */
[----:B-1----:R-:W1:Y:S01]  /*ce90*/  LDS.64 R12, [R5+UR8+0x760] ;  /* 0x00076008050c7984 */ /* 0x002e620008000a00 */
[----:B--2---:R-:W-:-:S02]  /*cea0*/  DMUL R28, R28, R112 ;  /* 0x000000701c1c7228 */ /* 0x004fc40000000000 */
[-C--:B---3--:R-:W-:Y:S02]  /*ceb0*/  DMUL R24, R24, R112.reuse ;  /* 0x0000007018187228 */ /* 0x088fe40000000000 */
[----:B------:R-:W-:-:S04]  /*cec0*/  DMUL R22, R22, R112 ;  /* 0x0000007016167228 */ /* 0x000fc80000000000 */
[----:B----4-:R-:W-:Y:S02]  /*ced0*/  DFMA R28, R88, R110, R28 ;  /* 0x0000006e581c722b */ /* 0x010fe4000000001c */
[----:B------:R-:W-:Y:S02]  /*cee0*/  DMUL R20, R20, R112 ;  /* 0x0000007014147228 */ /* 0x000fe40000000000 */
[----:B------:R-:W-:Y:S02]  /*cef0*/  DFMA R24, R86, R110, R24 ;  /* 0x0000006e5618722b */ /* 0x000fe40000000018 */
[----:B------:R-:W-:Y:S02]  /*cf00*/  DMUL R18, R18, R112 ;  /* 0x0000007012127228 */ /* 0x000fe40000000000 */
[----:B------:R-:W-:Y:S02]  /*cf10*/  DFMA R22, R84, R110, R22 ;  /* 0x0000006e5416722b */ /* 0x000fe40000000016 */
[----:B------:R-:W-:-:S02]  /*cf20*/  DMUL R16, R16, R112 ;  /* 0x0000007010107228 */ /* 0x000fc40000000000 */
[----:B------:R-:W-:Y:S02]  /*cf30*/  DFMA R20, R82, R110, R20 ;  /* 0x0000006e5214722b */ /* 0x000fe40000000014 */
[----:B------:R-:W-:Y:S02]  /*cf40*/  DMUL R14, R14, R112 ;  /* 0x000000700e0e7228 */ /* 0x000fe40000000000 */
[----:B------:R-:W-:Y:S02]  /*cf50*/  DFMA R18, R80, R110, R18 ;  /* 0x0000006e5012722b */ /* 0x000fe40000000012 */
[----:B-1----:R-:W-:Y:S02]  /*cf60*/  DMUL R12, R12, R112 ;  /* 0x000000700c0c7228 */ /* 0x002fe40000000000 */
[-C--:B------:R-:W-:Y:S02]  /*cf70*/  DFMA R16, R78, R110.reuse, R16 ;  /* 0x0000006e4e10722b */ /* 0x080fe40000000010 */
[----:B------:R-:W-:-:S04]  /*cf80*/  DFMA R14, R76, R110, R14 ;  /* 0x0000006e4c0e722b */ /* 0x000fc8000000000e */
[----:B------:R-:W-:Y:S01]  /*cf90*/  DFMA R12, R74, R110, R12 ;  /* 0x0000006e4a0c722b */ /* 0x000fe2000000000c */
[----:B------:R-:W-:Y:S10]  /*cfa0*/  BRA.U UP0, `(.L_x_155) ;  /* 0x0000001900907547 */ /* 0x000ff4000b800000 */
[----:B------:R-:W1:Y:S01]  /*cfb0*/  LDCU UR4, c[0x0][0x424] ;  /* 0x00008480ff0477ac */ /* 0x000e620008000800 */
[----:B------:R-:W-:Y:S01]  /*cfc0*/  IADD3 R30, P0, PT, -R68, R10, RZ ;  /* 0x0000000a441e7210 */ /* 0x000fe20007f1e1ff */
[----:B------:R-:W-:Y:S04]  /*cfd0*/  BSSY.RECONVERGENT B0, `(.L_x_156) ;  /* 0x0000030000007945 */ /* 0x000fe80003800200 */
[----:B------:R-:W-:Y:S02]  /*cfe0*/  IMAD.X R31, R11, 0x1, ~R69, P0 ;  /* 0x000000010b1f7824 */ /* 0x000fe400000e0e45 */
[----:B-1----:R-:W-:-:S05]  /*cff0*/  IMAD.U32 R35, RZ, RZ, UR4 ;  /* 0x00000004ff237e24 */ /* 0x002fca000f8e00ff */
[----:B------:R-:W-:-:S04]  /*d000*/  LOP3.LUT R8, R31, R35, RZ, 0xfc, !PT ;  /* 0x000000231f087212 */ /* 0x000fc800078efcff */
[----:B------:R-:W-:-:S13]  /*d010*/  ISETP.NE.U32.AND P0, PT, R8, RZ, PT ;  /* 0x000000ff0800720c */ /* 0x000fda0003f05070 */
[----:B------:R-:W-:Y:S05]  /*d020*/  @P0 BRA `(.L_x_157) ;  /* 0x0000000000600947 */ /* 0x000fea0003800000 */
[----:B------:R-:W1:Y:S01]  /*d030*/  LDCU UR4, c[0x0][0x420] ;  /* 0x00008400ff0477ac */ /* 0x000e620008000800 */
[----:B------:R-:W-:Y:S01]  /*d040*/  IMAD.MOV.U32 R8, RZ, RZ, RZ ;  /* 0x000000ffff087224 */ /* 0x000fe200078e00ff */
[----:B-1----:R-:W-:-:S04]  /*d050*/  MOV R33, UR4 ;  /* 0x0000000400217c02 */ /* 0x002fc80008000f00 */
[----:B------:R-:W1:Y:S01]  /*d060*/  I2F.U32.RP R26, R33 ;  /* 0x00000021001a7306 */ /* 0x000e620000209000 */
[----:B------:R-:W-:-:S07]  /*d070*/  ISETP.NE.U32.AND P0, PT, R33, RZ, PT ;  /* 0x000000ff2100720c */ /* 0x000fce0003f05070 */
[----:B-1----:R-:W1:Y:S02]  /*d080*/  MUFU.RCP R9, R26 ;  /* 0x0000001a00097308 */ /* 0x002e640000001000 */
[----:B-1----:R-:W-:-:S06]  /*d090*/  VIADD R9, R9, 0xffffffe ;  /* 0x0ffffffe09097836 */ /* 0x002fcc0000000000 */
[----:B------:R-:W1:Y:S02]  /*d0a0*/  F2I.FTZ.U32.TRUNC.NTZ R9, R9 ;  /* 0x0000000900097305 */ /* 0x000e64000021f000 */
[----:B-1----:R-:W-:-:S05]  /*d0b0*/  IMAD R27, R9, R33, RZ ;  /* 0x00000021091b7224 */ /* 0x002fca00078e02ff */
[----:B------:R-:W-:-:S05]  /*d0c0*/  IADD3 R27, PT, PT, -R27, RZ, RZ ;  /* 0x000000ff1b1b7210 */ /* 0x000fca0007ffe1ff */
[----:B------:R-:W-:Y:S01]  /*d0d0*/  IMAD.HI.U32 R27, R9, R27, R8 ;  /* 0x0000001b091b7227 */ /* 0x000fe200078e0008 */
[----:B------:R-:W-:-:S05]  /*d0e0*/  MOV R9, RZ ;  /* 0x000000ff00097202 */ /* 0x000fca0000000f00 */
        /* <DEDUP_REMOVED lines=12> */
.L_x_157:
        /* <DEDUP_REMOVED lines=18> */
.L_x_158:
[----:B------:R-:W-:Y:S05]  /*d2d0*/  BSYNC.RECONVERGENT B0 ;  /* 0x0000000000007941 */ /* 0x000fea0003800200 */
.L_x_156:
[----:B------:R-:W1:Y:S01]  /*d2e0*/  LDCU.64 UR4, c[0x0][0x380] ;  /* 0x00007000ff0477ac */ /* 0x000e620008000a00 */
[--C-:B------:R-:W-:Y:S01]  /*d2f0*/  SHF.R.U64 R26, R26, 0x3, R9.reuse ;  /* 0x000000031a1a7819 */ /* 0x100fe20000001209 */
[----:B------:R-:W-:Y:S01]  /*d300*/  BSSY.RECONVERGENT B0, `(.L_x_159) ;  /* 0x0000029000007945 */ /* 0x000fe20003800200 */
[----:B------:R-:W-:Y:S02]  /*d310*/  SHF.R.U32.HI R9, RZ, 0x3, R9 ;  /* 0x00000003ff097819 */ /* 0x000fe40000011609 */
        /* <DEDUP_REMOVED lines=32> */
.L_x_160:
[----:B------:R-:W2:Y:S01]  /*d520*/  LDCU.64 UR4, c[0x0][0x420] ;  /* 0x00008400ff0477ac */ /* 0x000ea20008000a00 */
[----:B------:R-:W-:Y:S01]  /*d530*/  IMAD.MOV.U32 R101, RZ, RZ, R9 ;  /* 0x000000ffff657224 */ /* 0x000fe200078e0009 */
[----:B------:R-:W-:Y:S02]  /*d540*/  MOV R99, R8 ;  /* 0x0000000800637202 */ /* 0x000fe40000000f00 */
[----:B------:R-:W-:Y:S01]  /*d550*/  MOV R98, 0xd590 ;  /* 0x0000d59000627802 */ /* 0x000fe20000000f00 */
[----:B--2---:R-:W-:Y:S01]  /*d560*/  IMAD.U32 R100, RZ, RZ, UR4 ;  /* 0x00000004ff647e24 */ /* 0x004fe2000f8e00ff */
[----:B------:R-:W-:Y:S02]  /*d570*/  MOV R97, UR5 ;  /* 0x0000000500617c02 */ /* 0x000fe40008000f00 */
[----:B-1---5:R-:W-:Y:S05]  /*d580*/  CALL.REL.NOINC `($__internal_1_$__cuda_sm20_rem_u64) ;  /* 0x000000c800fc7944 */ /* 0x022fea0003c00000 */
.L_x_161:
[----:B------:R-:W-:Y:S05]  /*d590*/  BSYNC.RECONVERGENT B0 ;  /* 0x0000000000007941 */ /* 0x000fea0003800200 */
.L_x_159:
[----:B------:R-:W1:Y:S01]  /*d5a0*/  LDCU UR6, c[0x0][0x384] ;  /* 0x00007080ff0677ac */ /* 0x000e620008000800 */
[--C-:B------:R-:W-:Y:S01]  /*d5b0*/  SHF.R.U64 R4, R102, 0x3, R103.reuse ;  /* 0x0000000366047819 */ /* 0x100fe20000001267 */
[----:B------:R-:W-:Y:S01]  /*d5c0*/  BSSY.RECONVERGENT B0, `(.L_x_162) ;  /* 0x000003a000007945 */ /* 0x000fe20003800200 */
[----:B------:R-:W-:Y:S01]  /*d5d0*/  SHF.R.U32.HI R29, RZ, 0x3, R103 ;  /* 0x00000003ff1d7819 */ /* 0x000fe20000011667 */
[----:B------:R-:W2:Y:S01]  /*d5e0*/  LDCU.64 UR4, c[0x0][0x428] ;  /* 0x00008500ff0477ac */ /* 0x000ea20008000a00 */
        /* <DEDUP_REMOVED lines=13> */
[----:B------:R-:W1:Y:S01]  /*d6c0*/  LDCU UR4, c[0x0][0x420] ;  /* 0x00008400ff0477ac */ /* 0x000e620008000800 */
[----:B------:R-:W-:Y:S01]  /*d6d0*/  IMAD.MOV.U32 R34, RZ, RZ, RZ ;  /* 0x000000ffff227224 */ /* 0x000fe200078e00ff */
[----:B-1----:R-:W-:-:S04]  /*d6e0*/  MOV R31, UR4 ;  /* 0x00000004001f7c02 */ /* 0x002fc80008000f00 */
[----:B------:R-:W2:Y:S01]  /*d6f0*/  I2F.U32.RP R29, R31 ;  /* 0x0000001f001d7306 */ /* 0x000ea20000209000 */
[----:B------:R-:W-:-:S07]  /*d700*/  ISETP.NE.U32.AND P1, PT, R31, RZ, PT ;  /* 0x000000ff1f00720c */ /* 0x000fce0003f25070 */
[----:B--2---:R-:W1:Y:S02]  /*d710*/  MUFU.RCP R24, R29 ;  /* 0x0000001d00187308 */ /* 0x004e640000001000 */
[----:B-1----:R-:W-:-:S06]  /*d720*/  VIADD R24, R24, 0xffffffe ;  /* 0x0ffffffe18187836 */ /* 0x002fcc0000000000 */
[----:B------:R-:W1:Y:S02]  /*d730*/  F2I.FTZ.U32.TRUNC.NTZ R35, R24 ;  /* 0x0000001800237305 */ /* 0x000e64000021f000 */
[----:B-1----:R-:W-:Y:S01]  /*d740*/  IMAD R25, R35, R31, RZ ;  /* 0x0000001f23197224 */ /* 0x002fe200078e02ff */
[----:B------:R-:W-:-:S04]  /*d750*/  MOV R24, RZ ;  /* 0x000000ff00187202 */ /* 0x000fc80000000f00 */
        /* <DEDUP_REMOVED lines=14> */
.L_x_163:
        /* <DEDUP_REMOVED lines=18> */
.L_x_164:
[----:B------:R-:W-:Y:S05]  /*d960*/  BSYNC.RECONVERGENT B0 ;  /* 0x0000000000007941 */ /* 0x000fea0003800200 */
.L_x_162:
        /* <DEDUP_REMOVED lines=36> */
.L_x_166:
[----:B------:R-:W2:Y:S01]  /*dbb0*/  LDCU.64 UR4, c[0x0][0x420] ;  /* 0x00008400ff0477ac */ /* 0x000ea20008000a00 */
[----:B------:R-:W-:Y:S01]  /*dbc0*/  IMAD.MOV.U32 R101, RZ, RZ, R9 ;  /* 0x000000ffff657224 */ /* 0x000fe200078e0009 */
[----:B------:R-:W-:Y:S02]  /*dbd0*/  MOV R99, R8 ;  /* 0x0000000800637202 */ /* 0x000fe40000000f00 */
[----:B------:R-:W-:Y:S01]  /*dbe0*/  MOV R98, 0xdc20 ;  /* 0x0000dc2000627802 */ /* 0x000fe20000000f00 */
[----:B--2---:R-:W-:Y:S01]  /*dbf0*/  IMAD.U32 R100, RZ, RZ, UR4 ;  /* 0x00000004ff647e24 */ /* 0x004fe2000f8e00ff */
[----:B------:R-:W-:Y:S02]  /*dc00*/  MOV R97, UR5 ;  /* 0x0000000500617c02 */ /* 0x000fe40008000f00 */
[----:B-1---5:R-:W-:Y:S05]  /*dc10*/  CALL.REL.NOINC `($__internal_1_$__cuda_sm20_rem_u64) ;  /* 0x000000c400587944 */ /* 0x022fea0003c00000 */
.L_x_167:
[----:B------:R-:W-:Y:S05]  /*dc20*/  BSYNC.RECONVERGENT B0 ;  /* 0x0000000000007941 */ /* 0x000fea0003800200 */
.L_x_165:
[----:B------:R-:W1:Y:S01]  /*dc30*/  LDCU.64 UR6, c[0x0][0x380] ;  /* 0x00007000ff0677ac */ /* 0x000e620008000a00 */
[--C-:B------:R-:W-:Y:S01]  /*dc40*/  SHF.R.U64 R22, R102, 0x3, R103.reuse ;  /* 0x0000000366167819 */ /* 0x100fe20000001267 */
[----:B------:R-:W-:Y:S01]  /*dc50*/  BSSY.RECONVERGENT B0, `(.L_x_168) ;  /* 0x000003a000007945 */ /* 0x000fe20003800200 */
[----:B------:R-:W-:Y:S01]  /*dc60*/  SHF.R.U32.HI R23, RZ, 0x3, R103 ;  /* 0x00000003ff177819 */ /* 0x000fe20000011667 */
[----:B------:R-:W2:Y:S01]  /*dc70*/  LDCU.64 UR4, c[0x0][0x428] ;  /* 0x00008500ff0477ac */ /* 0x000ea20008000a00 */
        /* <DEDUP_REMOVED lines=38> */
.L_x_169:
        /* <DEDUP_REMOVED lines=17> */
.L_x_170:
[----:B------:R-:W-:Y:S05]  /*dff0*/  BSYNC.RECONVERGENT B0 ;  /* 0x0000000000007941 */ /* 0x000fea0003800200 */
.L_x_168:
[----:B------:R-:W1:Y:S01]  /*e000*/  LDCU.64 UR6, c[0x0][0x380] ;  /* 0x00007000ff0677ac */ /* 0x000e620008000a00 */
[----:B------:R-:W-:Y:S01]  /*e010*/  VIADD R4, R94, 0x12 ;  /* 0x000000125e047836 */ /* 0x000fe20000000000 */
[--C-:B------:R-:W-:Y:S01]  /*e020*/  SHF.R.U64 R24, R24, 0x3, R20.reuse ;  /* 0x0000000318187819 */ /* 0x100fe20000001214 */
[----:B------:R-:W-:Y:S01]  /*e030*/  BSSY.RECONVERGENT B0, `(.L_x_171) ;  /* 0x0000029000007945 */ /* 0x000fe20003800200 */
[----:B------:R-:W2:Y:S01]  /*e040*/  LDCU.64 UR4, c[0x0][0x428] ;  /* 0x00008500ff0477ac */ /* 0x000ea20008000a00 */
[----:B------:R-:W-:Y:S02]  /*e050*/  SHF.R.U32.HI R25, RZ, 0x3, R20 ;  /* 0x00000003ff197819 */ /* 0x000fe40000011614 */
[----:B------:R-:W-:Y:S02]  /*e060*/  ISETP.GE.U32.AND P2, PT, R21, R24, PT ;  /* 0x000000181500720c */ /* 0x000fe40003f46070 */
[----:B------:R-:W-:Y:S02]  /*e070*/  SHF.R.S32.HI R20, RZ, 0x1f, R21 ;  /* 0x0000001fff147819 */ /* 0x000fe40000011415 */
[----:B-1----:R-:W-:-:S04]  /*e080*/  ISETP.GE.AND P1, PT, R4, UR6, PT ;  /* 0x0000000604007c0c */ /* 0x002fc8000bf26270 */
[----:B------:R-:W-:-:S04]  /*e090*/  ISETP.LT.AND P1, PT, R92, UR7, !P1 ;  /* 0x000000075c007c0c */ /* 0x000fc8000cf21270 */
        /* <DEDUP_REMOVED lines=27> */
.L_x_172:
[----:B------:R-:W2:Y:S01]  /*e250*/  LDCU.64 UR4, c[0x0][0x420] ;  /* 0x00008400ff0477ac */ /* 0x000ea20008000a00 */
[----:B------:R-:W-:Y:S01]  /*e260*/  IMAD.MOV.U32 R101, RZ, RZ, R9 ;  /* 0x000000ffff657224 */ /* 0x000fe200078e0009 */
[----:B------:R-:W-:Y:S02]  /*e270*/  MOV R99, R8 ;  /* 0x0000000800637202 */ /* 0x000fe40000000f00 */
[----:B------:R-:W-:Y:S01]  /*e280*/  MOV R98, 0xe2c0 ;  /* 0x0000e2c000627802 */ /* 0x000fe20000000f00 */
[----:B--2---:R-:W-:Y:S01]  /*e290*/  IMAD.U32 R100, RZ, RZ, UR4 ;  /* 0x00000004ff647e24 */ /* 0x004fe2000f8e00ff */
[----:B------:R-:W-:Y:S02]  /*e2a0*/  MOV R97, UR5 ;  /* 0x0000000500617c02 */ /* 0x000fe40008000f00 */
[----:B-1---5:R-:W-:Y:S05]  /*e2b0*/  CALL.REL.NOINC `($__internal_1_$__cuda_sm20_rem_u64) ;  /* 0x000000bc00b07944 */ /* 0x022fea0003c00000 */
.L_x_173:
[----:B------:R-:W-:Y:S05]  /*e2c0*/  BSYNC.RECONVERGENT B0 ;  /* 0x0000000000007941 */ /* 0x000fea0003800200 */
.L_x_171:
        /* <DEDUP_REMOVED lines=31> */
[----:B------:R-:W-:Y:S01]  /*e4c0*/  IMAD.HI.U32 R16, R21, R20, RZ ;  /* 0x0000001415107227 */ /* 0x000fe200078e00ff */
[----:B------:R-:W-:-:S04]  /*e4d0*/  MOV R21, RZ ;  /* 0x000000ff00157202 */ /* 0x000fc80000000f00 */
        /* <DEDUP_REMOVED lines=11> */
.L_x_175:
        /* <DEDUP_REMOVED lines=17> */
.L_x_176:
[----:B------:R-:W-:Y:S05]  /*e6a0*/  BSYNC.RECONVERGENT B0 ;  /* 0x0000000000007941 */ /* 0x000fea0003800200 */
.L_x_174:
[----:B------:R-:W1:Y:S01]  /*e6b0*/  LDCU.64 UR6, c[0x0][0x380] ;  /* 0x00007000ff0677ac */ /* 0x000e620008000a00 */
[----:B------:R-:W-:Y:S01]  /*e6c0*/  VIADD R4, R94, 0x13 ;  /* 0x000000135e047836 */ /* 0x000fe20000000000 */
[--C-:B------:R-:W-:Y:S01]  /*e6d0*/  SHF.R.U64 R25, R20, 0x3, R21.reuse ;  /* 0x0000000314197819 */ /* 0x100fe20000001215 */
[----:B------:R-:W-:Y:S01]  /*e6e0*/  BSSY.RECONVERGENT B0, `(.L_x_177) ;  /* 0x0000027000007945 */ /* 0x000fe20003800200 */
[----:B------:R-:W2:Y:S01]  /*e6f0*/  LDCU.64 UR4, c[0x0][0x428] ;  /* 0x00008500ff0477ac */ /* 0x000ea20008000a00 */
[----:B------:R-:W-:Y:S02]  /*e700*/  SHF.R.U32.HI R21, RZ, 0x3, R21 ;  /* 0x00000003ff157819 */ /* 0x000fe40000011615 */
[----:B------:R-:W-:Y:S02]  /*e710*/  ISETP.GE.U32.AND P2, PT, R16, R25, PT ;  /* 0x000000191000720c */ /* 0x000fe40003f46070 */
[----:B-1----:R-:W-:Y:S02]  /*e720*/  ISETP.GE.AND P0, PT, R4, UR6, PT ;  /* 0x0000000604007c0c */ /* 0x002fe4000bf06270 */
[----:B------:R-:W-:-:S02]  /*e730*/  SHF.R.S32.HI R4, RZ, 0x1f, R16 ;  /* 0x0000001fff047819 */ /* 0x000fc40000011410 */
        /* <DEDUP_REMOVED lines=28> */
.L_x_178:
[----:B------:R-:W2:Y:S01]  /*e900*/  LDCU.64 UR4, c[0x0][0x420] ;  /* 0x00008400ff0477ac */ /* 0x000ea20008000a00 */
[----:B------:R-:W-:Y:S01]  /*e910*/  MOV R98, 0xe950 ;  /* 0x0000e95000627802 */ /* 0x000fe20000000f00 */
[----:B--2---:R-:W-:Y:S01]  /*e920*/  IMAD.U32 R100, RZ, RZ, UR4 ;  /* 0x00000004ff647e24 */ /* 0x004fe2000f8e00ff */
[----:B------:R-:W-:Y:S02]  /*e930*/  MOV R97, UR5 ;  /* 0x0000000500617c02 */ /* 0x000fe40008000f00 */
[----:B-1---5:R-:W-:Y:S05]  /*e940*/  CALL.REL.NOINC `($__internal_1_$__cuda_sm20_rem_u64) ;  /* 0x000000b8000c7944 */ /* 0x022fea0003c00000 */
.L_x_179:
[----:B------:R-:W-:Y:S05]  /*e950*/  BSYNC.RECONVERGENT B0 ;  /* 0x0000000000007941 */ /* 0x000fea0003800200 */
.L_x_177:
        /* <DEDUP_REMOVED lines=9> */
.L_x_155:
[----:B------:R-:W1:Y:S01]  /*e9f0*/  LDCU UR7, c[0x0][0x380] ;  /* 0x00007000ff0777ac */ /* 0x000e620008000800 */
[----:B------:R-:W-:Y:S01]  /*ea00*/  ISETP.GE.AND P6, PT, R92, UR6, PT ;  /* 0x000000065c007c0c */ /* 0x000fe2000bfc6270 */
[----:B------:R-:W-:Y:S01]  /*ea10*/  VIADD R8, R94, 0x13 ;  /* 0x000000135e087836 */ /* 0x000fe20000000000 */
[----:B------:R-:W-:Y:S01]  /*ea20*/  ISETP.GE.AND P0, PT, R6, UR6, PT ;  /* 0x0000000606007c0c */ /* 0x000fe2000bf06270 */
[----:B------:R-:W2:Y:S01]  /*ea30*/  LDCU.64 UR4, c[0x0][0x428] ;  /* 0x00008500ff0477ac */ /* 0x000ea20008000a00 */
[C---:B-1----:R-:W-:Y:S02]  /*ea40*/  ISETP.LT.AND P4, PT, R4.reuse, UR7, !P6 ;  /* 0x0000000704007c0c */ /* 0x042fe4000f781270 */
[----:B------:R-:W-:Y:S01]  /*ea50*/  ISETP.LT.AND P3, PT, R4, UR7, !P0 ;  /* 0x0000000704007c0c */ /* 0x000fe2000c761270 */
[----:B------:R-:W-:Y:S01]  /*ea60*/  VIADD R4, R94, 0x11 ;  /* 0x000000115e047836 */ /* 0x000fe20000000000 */
[----:B--2---:R-:W-:-:S04]  /*ea70*/  IADD3 R26, P2, PT, R10, UR4, RZ ;  /* 0x000000040a1a7c10 */ /* 0x004fc8000ff5e0ff */
[----:B------:R-:W-:Y:S02]  /*ea80*/  ISETP.LT.AND P1, PT, R4, UR7, !P6 ;  /* 0x0000000704007c0c */ /* 0x000fe4000f721270 */
[----:B------:R-:W-:-:S03]  /*ea90*/  IADD3.X R27, PT, PT, R11, UR5, RZ, P2, !PT ;  /* 0x000000050b1b7c10 */ /* 0x000fc600097fe4ff */
[----:B------:R1:W-:Y:S01]  /*eaa0*/  @P4 STG.E.64 desc[UR14][R10.64], R28 ;  /* 0x0000001c0a004986 */ /* 0x0003e2000c101b0e */
[----:B------:R-:W-:Y:S01]  /*eab0*/  ISETP.LT.AND P4, PT, R4, UR7, !P0 ;  /* 0x0000000704007c0c */ /* 0x000fe2000c781270 */
[----:B------:R-:W-:Y:S02]  /*eac0*/  VIADD R4, R94, 0x12 ;  /* 0x000000125e047836 */ /* 0x000fe40000000000 */
[----:B------:R2:W-:Y:S03]  /*ead0*/  @P3 STG.E.64 desc[UR14][R10.64+0x100], R24 ;  /* 0x000100180a003986 */ /* 0x0005e6000c101b0e */
[----:B------:R-:W-:Y:S01]  /*eae0*/  ISETP.LT.AND P2, PT, R4, UR7, !P0 ;  /* 0x0000000704007c0c */ /* 0x000fe2000c741270 */
[----:B------:R3:W-:Y:S01]  /*eaf0*/  @P1 STG.E.64 desc[UR14][R26.64], R22 ;  /* 0x000000161a001986 */ /* 0x0007e2000c101b0e */
[C---:B------:R-:W-:Y:S02]  /*eb00*/  ISETP.LT.AND P1, PT, R8.reuse, UR7, !P6 ;  /* 0x0000000708007c0c */ /* 0x040fe4000f721270 */
[----:B------:R-:W-:-:S02]  /*eb10*/  ISETP.LT.AND P0, PT, R8, UR7, !P0 ;  /* 0x0000000708007c0c */ /* 0x000fc4000c701270 */
[----:B------:R-:W-:Y:S01]  /*eb20*/  ISETP.LT.AND P3, PT, R4, UR7, !P6 ;  /* 0x0000000704007c0c */ /* 0x000fe2000f761270 */
[----:B------:R-:W-:Y:S02]  /*eb30*/  @P4 IMAD.MOV.U32 R8, RZ, RZ, R26 ;  /* 0x000000ffff084224 */ /* 0x000fe400078e001a */
[----:B------:R-:W-:-:S05]  /*eb40*/  @P4 IMAD.MOV.U32 R9, RZ, RZ, R27 ;  /* 0x000000ffff094224 */ /* 0x000fca00078e001b */
[----:B------:R3:W-:Y:S01]  /*eb50*/  @P4 STG.E.64 desc[UR14][R8.64+0x100], R20 ;  /* 0x0001001408004986 */ /* 0x0007e2000c101b0e */
[----:B-1----:R-:W-:-:S04]  /*eb60*/  IADD3 R28, P6, PT, R26, UR4, RZ ;  /* 0x000000041a1c7c10 */ /* 0x002fc8000ffde0ff */
[----:B------:R-:W-:Y:S02]  /*eb70*/  IADD3.X R29, PT, PT, R27, UR5, RZ, P6, !PT ;  /* 0x000000051b1d7c10 */ /* 0x000fe4000b7fe4ff */
[----:B--2---:R-:W-:-:S03]  /*eb80*/  IADD3 R24, P4, PT, R28, UR4, RZ ;  /* 0x000000041c187c10 */ /* 0x004fc6000ff9e0ff */
[----:B------:R3:W-:Y:S01]  /*eb90*/  @P3 STG.E.64 desc[UR14][R28.64], R18 ;  /* 0x000000121c003986 */ /* 0x0007e2000c101b0e */
[----:B------:R-:W-:-:S03]  /*eba0*/  IADD3.X R25, PT, PT, R29, UR5, RZ, P4, !PT ;  /* 0x000000051d197c10 */ /* 0x000fc6000a7fe4ff */
[----:B------:R3:W-:Y:S04]  /*ebb0*/  @P2 STG.E.64 desc[UR14][R28.64+0x100], R16 ;  /* 0x000100101c002986 */ /* 0x0007e8000c101b0e */
[----:B------:R3:W-:Y:S04]  /*ebc0*/  @P1 STG.E.64 desc[UR14][R24.64], R14 ;  /* 0x0000000e18001986 */ /* 0x0007e8000c101b0e */
[----:B------:R3:W-:Y:S02]  /*ebd0*/  @P0 STG.E.64 desc[UR14][R24.64+0x100], R12 ;  /* 0x0001000c18000986 */ /* 0x0007e4000c101b0e */
.L_x_180:
[----:B------:R-:W-:Y:S05]  /*ebe0*/  BSYNC.RECONVERGENT B1 ;  /* 0x0000000000017941 */ /* 0x000fea0003800200 */
.L_x_154:
[----:B------:R-:W2:Y:S01]  /*ebf0*/  LDCU.64 UR4, c[0x0][0x440] ;  /* 0x00008800ff0477ac */ /* 0x000ea20008000a00 */
[----:B------:R-:W-:Y:S01]  /*ec00*/  BSSY.RECONVERGENT B1, `(.L_x_181) ;  /* 0x00001a3000017945 */ /* 0x000fe20003800200 */
[----:B--2---:R-:W-:-:S04]  /*ec10*/  IADD3 R10, P0, PT, R10, UR4, RZ ;  /* 0x000000040a0a7c10 */ /* 0x004fc8000ff1e0ff */
[----:B------:R-:W-:Y:S01]  /*ec20*/  IADD3.X R11, PT, PT, R11, UR5, RZ, P0, !PT ;  /* 0x000000050b0b7c10 */ /* 0x000fe200087fe4ff */
[----:B------:R-:W-:Y:S08]  /*ec30*/  BRA.U UP0, `(.L_x_182) ;  /* 0x0000001500fc7547 */ /* 0x000ff0000b800000 */
[----:B---3--:R-:W-:Y:S01]  /*ec40*/  IADD3 R14, P0, PT, -R2, R72, RZ ;  /* 0x00000048020e7210 */ /* 0x008fe20007f1e1ff */
[----:B------:R-:W-:Y:S04]  /*ec50*/  BSSY.RECONVERGENT B0, `(.L_x_183) ;  /* 0x0000029000007945 */ /* 0x000fe80003800200 */
[----:B------:R-:W-:-:S05]  /*ec60*/  IMAD.X R15, R73, 0x1, ~R3, P0 ;  /* 0x00000001490f7824 */ /* 0x000fca00000e0e03 */
[----:B------:R-:W-:-:S04]  /*ec70*/  LOP3.LUT R4, R15, R90, RZ, 0xfc, !PT ;  /* 0x0000005a0f047212 */ /* 0x000fc800078efcff */
[----:B------:R-:W-:-:S13]  /*ec80*/  ISETP.NE.U32.AND P0, PT, R4, RZ, PT ;  /* 0x000000ff0400720c */ /* 0x000fda0003f05070 */
[----:B------:R-:W-:Y:S05]  /*ec90*/  @P0 BRA `(.L_x_184) ;  /* 0x0000000000580947 */ /* 0x000fea0003800000 */
[----:B-1----:R-:W1:Y:S01]  /*eca0*/  I2F.U32.RP R13, R91 ;  /* 0x0000005b000d7306 */ /* 0x002e620000209000 */
        /* <DEDUP_REMOVED lines=21> */
.L_x_184:
[----:B------:R-:W-:Y:S01]  /*ee00*/  IMAD.MOV.U32 R96, RZ, RZ, R14 ;  /* 0x000000ffff607224 */ /* 0x000fe200078e000e */
[----:B------:R-:W-:Y:S01]  /*ee10*/  MOV R104, R91 ;  /* 0x0000005b00687202 */ /* 0x000fe20000000f00 */
[----:B------:R-:W-:Y:S01]  /*ee20*/  IMAD.MOV.U32 R95, RZ, RZ, R15 ;  /* 0x000000ffff5f7224 */ /* 0x000fe200078e000f */
[----:B------:R-:W-:Y:S02]  /*ee30*/  MOV R102, R90 ;  /* 0x0000005a00667202 */ /* 0x000fe40000000f00 */
[----:B------:R-:W-:Y:S02]  /*ee40*/  MOV R100, 0xee60 ;  /* 0x0000ee6000647802 */ /* 0x000fe40000000f00 */
[----:B-1---5:R-:W-:Y:S05]  /*ee50*/  CALL.REL.NOINC `($__internal_0_$__cuda_sm20_div_u64) ;  /* 0x000000ac00b47944 */ /* 0x022fea0003c00000 */
        /* <DEDUP_REMOVED lines=8> */
.L_x_185:
[----:B------:R-:W-:Y:S05]  /*eee0*/  BSYNC.RECONVERGENT B0 ;  /* 0x0000000000007941 */ /* 0x000fea0003800200 */
.L_x_183:
        /* <DEDUP_REMOVED lines=35> */
.L_x_187:
[----:B------:R-:W-:Y:S01]  /*f120*/  IMAD.MOV.U32 R101, RZ, RZ, R8 ;  /* 0x000000ffff657224 */ /* 0x000fe200078e0008 */
[----:B------:R-:W-:Y:S01]  /*f130*/  MOV R100, R91 ;  /* 0x0000005b00647202 */ /* 0x000fe20000000f00 */
[----:B------:R-:W-:Y:S01]  /*f140*/  IMAD.MOV.U32 R99, RZ, RZ, R4 ;  /* 0x000000ffff637224 */ /* 0x000fe200078e0004 */
[----:B------:R-:W-:Y:S02]  /*f150*/  MOV R97, R90 ;  /* 0x0000005a00617202 */ /* 0x000fe40000000f00 */
[----:B------:R-:W-:Y:S02]  /*f160*/  MOV R98, 0xf180 ;  /* 0x0000f18000627802 */ /* 0x000fe40000000f00 */
[----:B----45:R-:W-:Y:S05]  /*f170*/  CALL.REL.NOINC `($__internal_1_$__cuda_sm20_rem_u64) ;  /* 0x000000b000007944 */ /* 0x030fea0003c00000 */
.L_x_188:
[----:B------:R-:W-:Y:S05]  /*f180*/  BSYNC.RECONVERGENT B0 ;  /* 0x0000000000007941 */ /* 0x000fea0003800200 */
.L_x_186:
        /* <DEDUP_REMOVED lines=40> */
.L_x_190:
        /* <DEDUP_REMOVED lines=14> */
.L_x_191:
[----:B------:R-:W-:Y:S05]  /*f4f0*/  BSYNC.RECONVERGENT B0 ;  /* 0x0000000000007941 */ /* 0x000fea0003800200 */
.L_x_189:
        /* <DEDUP_REMOVED lines=35> */
.L_x_193:
[----:B------:R-:W-:Y:S01]  /*f730*/  IMAD.MOV.U32 R101, RZ, RZ, R8 ;  /* 0x000000ffff657224 */ /* 0x000fe200078e0008 */
[----:B------:R-:W-:Y:S01]  /*f740*/  MOV R100, R91 ;  /* 0x0000005b00647202 */ /* 0x000fe20000000f00 */
[----:B------:R-:W-:Y:S01]  /*f750*/  IMAD.MOV.U32 R99, RZ, RZ, R4 ;  /* 0x000000ffff637224 */ /* 0x000fe200078e0004 */
[----:B------:R-:W-:Y:S02]  /*f760*/  MOV R97, R90 ;  /* 0x0000005a00617202 */ /* 0x000fe40000000f00 */
[----:B------:R-:W-:Y:S02]  /*f770*/  MOV R98, 0xf790 ;  /* 0x0000f79000627802 */ /* 0x000fe40000000f00 */
[----:B----45:R-:W-:Y:S05]  /*f780*/  CALL.REL.NOINC `($__internal_1_$__cuda_sm20_rem_u64) ;  /* 0x000000a8007c7944 */ /* 0x030fea0003c00000 */
.L_x_194:
[----:B------:R-:W-:Y:S05]  /*f790*/  BSYNC.RECONVERGENT B0 ;  /* 0x0000000000007941 */ /* 0x000fea0003800200 */
.L_x_192:
        /* <DEDUP_REMOVED lines=39> */
.L_x_196:
        /* <DEDUP_REMOVED lines=14> */
.L_x_197:
[----:B------:R-:W-:Y:S05]  /*faf0*/  BSYNC.RECONVERGENT B0 ;  /* 0x0000000000007941 */ /* 0x000fea0003800200 */
.L_x_195:
        /* <DEDUP_REMOVED lines=36> */
.L_x_199:
[----:B------:R-:W-:Y:S01]  /*fd40*/  IMAD.MOV.U32 R101, RZ, RZ, R8 ;  /* 0x000000ffff657224 */ /* 0x000fe200078e0008 */
[----:B------:R-:W-:Y:S01]  /*fd50*/  MOV R100, R91 ;  /* 0x0000005b00647202 */ /* 0x000fe20000000f00 */
[----:B------:R-:W-:Y:S01]  /*fd60*/  IMAD.MOV.U32 R99, RZ, RZ, R4 ;  /* 0x000000ffff637224 */ /* 0x000fe200078e0004 */
[----:B------:R-:W-:Y:S02]  /*fd70*/  MOV R97, R90 ;  /* 0x0000005a00617202 */ /* 0x000fe40000000f00 */
[----:B------:R-:W-:Y:S02]  /*fd80*/  MOV R98, 0xfda0 ;  /* 0x0000fda000627802 */ /* 0x000fe40000000f00 */
[----:B----45:R-:W-:Y:S05]  /*fd90*/  CALL.REL.NOINC `($__internal_1_$__cuda_sm20_rem_u64) ;  /* 0x000000a000f87944 */ /* 0x030fea0003c00000 */
.L_x_200:
[----:B------:R-:W-:Y:S05]  /*fda0*/  BSYNC.RECONVERGENT B0 ;  /* 0x0000000000007941 */ /* 0x000fea0003800200 */
.L_x_198:
        /* <DEDUP_REMOVED lines=40> */
.L_x_202:
        /* <DEDUP_REMOVED lines=9> */
[----:B------:R-:W-:Y:S01]  /*100c0*/  IMAD R14, R14, R91, RZ ;  /* 0x0000005b0e0e7224 */ /* 0x000fe200078e02ff */
[----:B------:R-:W-:-:S03]  /*100d0*/  MOV R3, R16 ;  /* 0x0000001000037202 */ /* 0x000fc60000000f00 */
[----:B------:R-:W-:Y:S01]  /*100e0*/  IMAD R14, R90, R9, R14 ;  /* 0x000000095a0e7224 */ /* 0x000fe200078e020e */
[----:B------:R-:W-:-:S04]  /*100f0*/  MOV R9, R96 ;  /* 0x0000006000097202 */ /* 0x000fc80000000f00 */
[----:B------:R-:W-:Y:S02]  /*10100*/  IADD3 R14, PT, PT, R14, R17, RZ ;  /* 0x000000110e0e7210 */ /* 0x000fe40007ffe0ff */
.L_x_203:
[----:B------:R-:W-:Y:S05]  /*10110*/  BSYNC.RECONVERGENT B0 ;  /* 0x0000000000007941 */ /* 0x000fea0003800200 */
.L_x_201:
[----:B------:R-:W1:Y:S01]  /*10120*/  LDCU UR4, c[0x0][0x380] ;  /* 0x00007000ff0477ac */ /* 0x000e620008000800 */
[--C-:B------:R-:W-:Y:S01]  /*10130*/  SHF.R.U64 R2, R3, 0x3, R14.reuse ;  /* 0x0000000303027819 */ /* 0x100fe2000000120e */
[----:B------:R-:W-:Y:S01]  /*10140*/  VIADD R3, R94, 0x1b ;  /* 0x0000001b5e037836 */ /* 0x000fe20000000000 */
        /* <DEDUP_REMOVED lines=32> */
.L_x_205:
[----:B------:R-:W-:Y:S01]  /*10350*/  IMAD.MOV.U32 R100, RZ, RZ, R91 ;  /* 0x000000ffff647224 */ /* 0x000fe200078e005b */
[----:B------:R-:W-:Y:S02]  /*10360*/  MOV R97, R90 ;  /* 0x0000005a00617202 */ /* 0x000fe40000000f00 */
[----:B------:R-:W-:Y:S02]  /*10370*/  MOV R98, 0x10390 ;  /* 0x0001039000627802 */ /* 0x000fe40000000f00 */
[----:B----45:R-:W-:Y:S05]  /*10380*/  CALL.REL.NOINC `($__internal_1_$__cuda_sm20_rem_u64) ;  /* 0x0000009c007c7944 */ /* 0x030fea0003c00000 */
.L_x_206:
[----:B------:R-:W-:Y:S05]  /*10390*/  BSYNC.RECONVERGENT B0 ;  /* 0x0000000000007941 */ /* 0x000fea0003800200 */
.L_x_204:
        /* <DEDUP_REMOVED lines=9> */
.L_x_182:
[----:B------:R-:W2:Y:S01]  /*10430*/  LDCU UR7, c[0x0][0x380] ;  /* 0x00007000ff0777ac */ /* 0x000ea20008000800 */
[----:B------:R-:W-:Y:S01]  /*10440*/  ISETP.GE.AND P0, PT, R92, UR6, PT ;  /* 0x000000065c007c0c */ /* 0x000fe2000bf06270 */
[----:B------:R-:W-:Y:S01]  /*10450*/  VIADD R2, R94, 0x19 ;  /* 0x000000195e027836 */ /* 0x000fe20000000000 */
[----:B------:R-:W-:Y:S02]  /*10460*/  ISETP.GE.AND P6, PT, R6, UR6, PT ;  /* 0x0000000606007c0c */ /* 0x000fe4000bfc6270 */
[C---:B--2---:R-:W-:Y:S02]  /*10470*/  ISETP.LT.AND P1, PT, R7.reuse, UR7, !P0 ;  /* 0x0000000707007c0c */ /* 0x044fe4000c721270 */
[----:B------:R-:W-:Y:S02]  /*10480*/  ISETP.LT.AND P2, PT, R7, UR7, !P6 ;  /* 0x0000000707007c0c */ /* 0x000fe4000f741270 */
[C---:B------:R-:W-:Y:S02]  /*10490*/  ISETP.LT.AND P4, PT, R2.reuse, UR7, !P0 ;  /* 0x0000000702007c0c */ /* 0x040fe4000c781270 */
[----:B------:R-:W-:-:S07]  /*104a0*/  ISETP.LT.AND P3, PT, R2, UR7, !P6 ;  /* 0x0000000702007c0c */ /* 0x000fce000f761270 */
[--C-:B---3--:R-:W-:Y:S02]  /*104b0*/  @P1 IMAD.MOV.U32 R8, RZ, RZ, R72.reuse ;  /* 0x000000ffff081224 */ /* 0x108fe400078e0048 */
[----:B------:R-:W-:Y:S02]  /*104c0*/  @P1 IMAD.MOV.U32 R9, RZ, RZ, R73 ;  /* 0x000000ffff091224 */ /* 0x000fe400078e0049 */
[----:B------:R-:W-:-:S03]  /*104d0*/  @P2 IMAD.MOV.U32 R14, RZ, RZ, R72 ;  /* 0x000000ffff0e2224 */ /* 0x000fc600078e0048 */
[----:B------:R2:W4:Y:S01]  /*104e0*/  @P1 LDG.E.LTC128B.64 R88, desc[UR14][R8.64] ;  /* 0x0000000e08581981 */ /* 0x000522000c1e1b20 */
[----:B-1----:R-:W-:Y:S01]  /*104f0*/  IADD3 R12, P1, PT, R70, R72, RZ ;  /* 0x00000048460c7210 */ /* 0x002fe20007f3e0ff */
[--C-:B------:R-:W-:Y:S02]  /*10500*/  @P2 IMAD.MOV.U32 R15, RZ, RZ, R73.reuse ;  /* 0x000000ffff0f2224 */ /* 0x100fe400078e0049 */
[----:B------:R-:W-:Y:S02]  /*10510*/  VIADD R2, R94, 0x1a ;  /* 0x0000001a5e027836 */ /* 0x000fe40000000000 */
[----:B------:R-:W-:Y:S01]  /*10520*/  IMAD.X R13, R71, 0x1, R73, P1 ;  /* 0x00000001470d7824 */ /* 0x000fe200008e0649 */
[----:B------:R1:W4:Y:S02]  /*10530*/  @P2 LDG.E.LTC128B.64 R86, desc[UR14][R14.64+0x100] ;  /* 0x0001000e0e562981 */ /* 0x000324000c1e1b20 */
[C---:B------:R-:W-:Y:S02]  /*10540*/  ISETP.LT.AND P2, PT, R2.reuse, UR7, !P0 ;  /* 0x0000000702007c0c */ /* 0x040fe4000c741270 */
[----:B------:R-:W-:Y:S01]  /*10550*/  ISETP.LT.AND P1, PT, R2, UR7, !P6 ;  /* 0x0000000702007c0c */ /* 0x000fe2000f721270 */
[----:B------:R-:W-:Y:S01]  /*10560*/  VIADD R2, R94, 0x1b ;  /* 0x0000001b5e027836 */ /* 0x000fe20000000000 */
[----:B------:R1:W4:Y:S04]  /*10570*/  @P4 LDG.E.LTC128B.64 R84, desc[UR14][R12.64] ;  /* 0x0000000e0c544981 */ /* 0x000328000c1e1b20 */
[C---:B------:R-:W-:Y:S01]  /*10580*/  ISETP.LT.AND P0, PT, R2.reuse, UR7, !P0 ;  /* 0x0000000702007c0c */ /* 0x040fe2000c701270 */
[----:B------:R1:W4:Y:S01]  /*10590*/  @P3 LDG.E.LTC128B.64 R82, desc[UR14][R12.64+0x100] ;  /* 0x0001000e0c523981 */ /* 0x000322000c1e1b20 */
[----:B------:R-:W-:-:S02]  /*105a0*/  ISETP.LT.AND P6, PT, R2, UR7, !P6 ;  /* 0x0000000702007c0c */ /* 0x000fc4000f7c1270 */
[----:B--2---:R-:W-:-:S05]  /*105b0*/  IADD3 R8, P4, PT, R70, R12, RZ ;  /* 0x0000000c46087210 */ /* 0x004fca0007f9e0ff */
[----:B------:R-:W-:Y:S01]  /*105c0*/  IMAD.X R9, R71, 0x1, R13, P4 ;  /* 0x0000000147097824 */ /* 0x000fe200020e060d */
[----:B------:R-:W-:-:S04]  /*105d0*/  IADD3 R70, P4, PT, R70, R8, RZ ;  /* 0x0000000846467210 */ /* 0x000fc80007f9e0ff */
[----:B------:R1:W4:Y:S01]  /*105e0*/  @P2 LDG.E.LTC128B.64 R80, desc[UR14][R8.64] ;  /* 0x0000000e08502981 */ /* 0x000322000c1e1b20 */
[----:B------:R-:W-:-:S03]  /*105f0*/  IMAD.X R71, R71, 0x1, R9, P4 ;  /* 0x0000000147477824 */ /* 0x000fc600020e0609 */
[----:B------:R1:W4:Y:S04]  /*10600*/  @P1 LDG.E.LTC128B.64 R78, desc[UR14][R8.64+0x100] ;  /* 0x0001000e084e1981 */ /* 0x000328000c1e1b20 */
[----:B------:R1:W4:Y:S04]  /*10610*/  @P0 LDG.E.LTC128B.64 R76, desc[UR14][R70.64] ;  /* 0x0000000e464c0981 */ /* 0x000328000c1e1b20 */
[----:B------:R1:W4:Y:S02]  /*10620*/  @P6 LDG.E.LTC128B.64 R74, desc[UR14][R70.64+0x100] ;  /* 0x0001000e464a6981 */ /* 0x000324000c1e1b20 */
.L_x_207:
[----:B------:R-:W-:Y:S05]  /*10630*/  BSYNC.RECONVERGENT B1 ;  /* 0x0000000000017941 */ /* 0x000fea0003800200 */
.L_x_181:
[----:B------:R-:W-:Y:S01]  /*10640*/  BAR.SYNC.DEFER_BLOCKING 0x0 ;  /* 0x0000000000007b1d */ /* 0x000fe20000010000 */
[----:B------:R-:W-:-:S05]  /*10650*/  UISETP.GE.AND UP0, UPT, UR9, UR10, UPT ;  /* 0x0000000a0900728c */ /* 0x000fca000bf06270 */
[----:B-----5:R-:W-:Y:S04]  /*10660*/  STS.128 [R93], R64 ;  /* 0x000000405d007388 */ /* 0x020fe80000000c00 */
[----:B------:R-:W-:Y:S04]  /*10670*/  STS.128 [R93+0x40], R60 ;  /* 0x0000403c5d007388 */ /* 0x000fe80000000c00 */
[----:B------:R-:W-:Y:S04]  /*10680*/  STS.128 [R93+0x80], R56 ;  /* 0x000080385d007388 */ /* 0x000fe80000000c00 */
[----:B------:R-:W-:Y:S01]  /*10690*/  STS.128 [R93+0xc0], R52 ;  /* 0x0000c0345d007388 */ /* 0x000fe20000000c00 */
[----:B------:R-:W-:Y:S06]  /*106a0*/  BAR.SYNC.DEFER_BLOCKING 0x0 ;  /* 0x0000000000007b1d */ /* 0x000fec0000010000 */
[----:B------:R-:W3:Y:S04]  /*106b0*/  LDS.64 R20, [R5+UR8+0x320] ;  /* 0x0003200805147984 */ /* 0x000ee80008000a00 */
[----:B------:R-:W-:Y:S04]  /*106c0*/  LDS.64 R16, [R5+UR8+0x440] ;  /* 0x0004400805107984 */ /* 0x000fe80008000a00 */
[----:B------:R-:W3:Y:S04]  /*106d0*/  LDS.64 R22, [R5+UR8] ;  /* 0x0000000805167984 */ /* 0x000ee80008000a00 */
[----:B-1----:R-:W1:Y:S04]  /*106e0*/  LDS.64 R8, [R5+UR8+0x100] ;  /* 0x0001000805087984 */ /* 0x002e680008000a00 */
[----:B--2---:R-:W2:Y:S04]  /*106f0*/  LDS.64 R12, [R5+UR8+0x220] ;  /* 0x00022008050c7984 */ /* 0x004ea80008000a00 */
[----:B------:R-:W2:Y:S04]  /*10700*/  LDS.64 R14, [R5+UR8+0x540] ;  /* 0x00054008050e7984 */ /* 0x000ea80008000a00 */
[----:B------:R-:W2:Y:S04]  /*10710*/  LDS.64 R2, [R5+UR8+0x660] ;  /* 0x0006600805027984 */ /* 0x000ea80008000a00 */
[----:B------:R1:W2:Y:S01]  /*10720*/  LDS.64 R18, [R5+UR8+0x760] ;  /* 0x0007600805127984 */ /* 0x0002a20008000a00 */
[----:B---3--:R-:W-:-:S02]  /*10730*/  DMUL R20, R20, R112 ;  /* 0x0000007014147228 */ /* 0x008fc40000000000 */
[----:B------:R-:W-:-:S06]  /*10740*/  DMUL R22, R22, R112 ;  /* 0x0000007016167228 */ /* 0x000fcc0000000000 */
[----:B-1--4-:R-:W-:Y:S02]  /*10750*/  DFMA R4, R82, R110, R20 ;  /* 0x0000006e5204722b */ /* 0x012fe40000000014 */
[-C--:B------:R-:W-:Y:S02]  /*10760*/  DMUL R20, R16, R112.reuse ;  /* 0x0000007010147228 */ /* 0x080fe40000000000 */
[-C--:B------:R-:W-:Y:S02]  /*10770*/  DMUL R8, R8, R112.reuse ;  /* 0x0000007008087228 */ /* 0x080fe40000000000 */
[----:B--2---:R-:W-:Y:S02]  /*10780*/  DMUL R12, R12, R112 ;  /* 0x000000700c0c7228 */ /* 0x004fe40000000000 */
[----:B------:R-:W-:Y:S02]  /*10790*/  DFMA R22, R88, R110, R22 ;  /* 0x0000006e5816722b */ /* 0x000fe40000000016 */
[----:B------:R-:W-:-:S02]  /*107a0*/  DMUL R16, R14, R112 ;  /* 0x000000700e107228 */ /* 0x000fc40000000000 */
[----:B------:R-:W-:Y:S02]  /*107b0*/  DFMA R8, R86, R110, R8 ;  /* 0x0000006e5608722b */ /* 0x000fe40000000008 */
[----:B------:R-:W-:Y:S02]  /*107c0*/  DMUL R2, R2, R112 ;  /* 0x0000007002027228 */ /* 0x000fe40000000000 */
[----:B------:R-:W-:Y:S02]  /*107d0*/  DFMA R12, R84, R110, R12 ;  /* 0x0000006e540c722b */ /* 0x000fe4000000000c */
[----:B------:R-:W-:Y:S02]  /*107e0*/  DMUL R112, R18, R112 ;  /* 0x0000007012707228 */ /* 0x000fe40000000000 */
[-C--:B------:R-:W-:Y:S02]  /*107f0*/  DFMA R14, R80, R110.reuse, R20 ;  /* 0x0000006e500e722b */ /* 0x080fe40000000014 */
[----:B------:R-:W-:-:S02]  /*10800*/  DFMA R16, R78, R110, R16 ;  /* 0x0000006e4e10722b */ /* 0x000fc40000000010 */
[-C--:B------:R-:W-:Y:S02]  /*10810*/  DFMA R18, R76, R110.reuse, R2 ;  /* 0x0000006e4c12722b */ /* 0x080fe40000000002 */
        /* <DEDUP_REMOVED lines=34> */
.L_x_210:
[----:B------:R-:W1:Y:S01]  /*10a40*/  LDCU.64 UR4, c[0x0][0x420] ;  /* 0x00008400ff0477ac */ /* 0x000e620008000a00 */
[----:B------:R-:W-:Y:S01]  /*10a50*/  IMAD.MOV.U32 R96, RZ, RZ, R24 ;  /* 0x000000ffff607224 */ /* 0x000fe200078e0018 */
[----:B------:R-:W-:Y:S02]  /*10a60*/  MOV R95, R25 ;  /* 0x00000019005f7202 */ /* 0x000fe40000000f00 */
[----:B------:R-:W-:Y:S01]  /*10a70*/  MOV R100, 0x10ab0 ;  /* 0x00010ab000647802 */ /* 0x000fe20000000f00 */
[----:B-1----:R-:W-:Y:S01]  /*10a80*/  IMAD.U32 R104, RZ, RZ, UR4 ;  /* 0x00000004ff687e24 */ /* 0x002fe2000f8e00ff */
[----:B------:R-:W-:Y:S02]  /*10a90*/  MOV R102, UR5 ;  /* 0x0000000500667c02 */ /* 0x000fe40008000f00 */
[----:B------:R-:W-:Y:S05]  /*10aa0*/  CALL.REL.NOINC `($__internal_0_$__cuda_sm20_div_u64) ;  /* 0x0000009000a07944 */ /* 0x000fea0003c00000 */
        /* <DEDUP_REMOVED lines=11> */
.L_x_211:
[----:B------:R-:W-:Y:S05]  /*10b60*/  BSYNC.RECONVERGENT B0 ;  /* 0x0000000000007941 */ /* 0x000fea0003800200 */
.L_x_209:
[----:B------:R-:W1:Y:S01]  /*10b70*/  LDCU.64 UR4, c[0x0][0x380] ;  /* 0x00007000ff0477ac */ /* 0x000e620008000a00 */
[--C-:B------:R-:W-:Y:S01]  /*10b80*/  SHF.R.U64 R29, R26, 0x3, R3.reuse ;  /* 0x000000031a1d7819 */ /* 0x100fe20000001203 */
[----:B------:R-:W-:Y:S01]  /*10b90*/  BSSY.RECONVERGENT B0, `(.L_x_212) ;  /* 0x0000028000007945 */ /* 0x000fe20003800200 */
[----:B------:R-:W-:Y:S02]  /*10ba0*/  SHF.R.U32.HI R2, RZ, 0x3, R3 ;  /* 0x00000003ff027819 */ /* 0x000fe40000011603 */
[----:B------:R-:W-:Y:S02]  /*10bb0*/  ISETP.GE.U32.AND P2, PT, R20, R29, PT ;  /* 0x0000001d1400720c */ /* 0x000fe40003f46070 */
[----:B-1----:R-:W-:Y:S02]  /*10bc0*/  ISETP.GE.AND P0, PT, R7, UR4, PT ;  /* 0x0000000407007c0c */ /* 0x002fe4000bf06270 */
[----:B------:R-:W-:Y:S02]  /*10bd0*/  SHF.R.S32.HI R7, RZ, 0x1f, R20 ;  /* 0x0000001fff077819 */ /* 0x000fe40000011414 */
[----:B------:R-:W-:-:S04]  /*10be0*/  ISETP.LT.AND P1, PT, R92, UR5, !P0 ;  /* 0x000000055c007c0c */ /* 0x000fc8000c721270 */
[----:B------:R-:W-:Y:S02]  /*10bf0*/  ISETP.GE.U32.AND.EX P2, PT, R7, R2, P1, P2 ;  /* 0x000000020700720c */ /* 0x000fe40000f46120 */
[----:B------:R-:W-:-:S05]  /*10c00*/  IADD3 R3, P1, PT, R24, 0x100, RZ ;  /* 0x0000010018037810 */ /* 0x000fca0007f3e0ff */
[----:B------:R-:W-:-:S05]  /*10c10*/  IMAD.X R2, RZ, RZ, R25, P1 ;  /* 0x000000ffff027224 */ /* 0x000fca00008e0619 */
[----:B------:R-:W-:Y:S01]  /*10c20*/  LOP3.LUT R27, R2, R27, RZ, 0xfc, !PT ;  /* 0x0000001b021b7212 */ /* 0x000fe200078efcff */
[----:B------:R1:W-:Y:S03]  /*10c30*/  @P2 STG.E.64 desc[UR14][R10.64], R22 ;  /* 0x000000160a002986 */ /* 0x0003e6000c101b0e */
        /* <DEDUP_REMOVED lines=22> */
.L_x_213:
[----:B------:R-:W2:Y:S01]  /*10da0*/  LDCU.64 UR4, c[0x0][0x420] ;  /* 0x00008400ff0477ac */ /* 0x000ea20008000a00 */
[----:B------:R-:W-:Y:S01]  /*10db0*/  IMAD.MOV.U32 R101, RZ, RZ, R3 ;  /* 0x000000ffff657224 */ /* 0x000fe200078e0003 */
[----:B------:R-:W-:Y:S02]  /*10dc0*/  MOV R99, R2 ;  /* 0x0000000200637202 */ /* 0x000fe40000000f00 */
[----:B------:R-:W-:Y:S01]  /*10dd0*/  MOV R98, 0x10e10 ;  /* 0x00010e1000627802 */ /* 0x000fe20000000f00 */
[----:B--2---:R-:W-:Y:S01]  /*10de0*/  IMAD.U32 R100, RZ, RZ, UR4 ;  /* 0x00000004ff647e24 */ /* 0x004fe2000f8e00ff */
[----:B------:R-:W-:Y:S02]  /*10df0*/  MOV R97, UR5 ;  /* 0x0000000500617c02 */ /* 0x000fe40008000f00 */
[----:B-1----:R-:W-:Y:S05]  /*10e00*/  CALL.REL.NOINC `($__internal_1_$__cuda_sm20_rem_u64) ;  /* 0x0000009000dc7944 */ /* 0x002fea0003c00000 */
.L_x_214:
[----:B------:R-:W-:Y:S05]  /*10e10*/  BSYNC.RECONVERGENT B0 ;  /* 0x0000000000007941 */ /* 0x000fea0003800200 */
.L_x_212:
        /* <DEDUP_REMOVED lines=44> */
.L_x_216:
[----:B------:R-:W2:Y:S01]  /*110e0*/  LDCU.64 UR4, c[0x0][0x420] ;  /* 0x00008400ff0477ac */ /* 0x000ea20008000a00 */
[----:B------:R-:W-:Y:S01]  /*110f0*/  IMAD.MOV.U32 R96, RZ, RZ, R22 ;  /* 0x000000ffff607224 */ /* 0x000fe200078e0016 */
[----:B------:R-:W-:Y:S02]  /*11100*/  MOV R95, R23 ;  /* 0x00000017005f7202 */ /* 0x000fe40000000f00 */
[----:B------:R-:W-:Y:S01]  /*11110*/  MOV R100, 0x11150 ;  /* 0x0001115000647802 */ /* 0x000fe20000000f00 */
[----:B--2---:R-:W-:Y:S01]  /*11120*/  IMAD.U32 R104, RZ, RZ, UR4 ;  /* 0x00000004ff687e24 */ /* 0x004fe2000f8e00ff */
[----:B------:R-:W-:Y:S02]  /*11130*/  MOV R102, UR5 ;  /* 0x0000000500667c02 */ /* 0x000fe40008000f00 */
[----:B-1----:R-:W-:Y:S05]  /*11140*/  CALL.REL.NOINC `($__internal_0_$__cuda_sm20_div_u64) ;  /* 0x0000008800f87944 */ /* 0x002fea0003c00000 */
        /* <DEDUP_REMOVED lines=10> */
.L_x_217:
[----:B------:R-:W-:Y:S05]  /*111f0*/  BSYNC.RECONVERGENT B0 ;  /* 0x0000000000007941 */ /* 0x000fea0003800200 */
.L_x_215:
        /* <DEDUP_REMOVED lines=37> */
.L_x_219:
[----:B------:R-:W2:Y:S01]  /*11450*/  LDCU.64 UR4, c[0x0][0x420] ;  /* 0x00008400ff0477ac */ /* 0x000ea20008000a00 */
[----:B------:R-:W-:Y:S01]  /*11460*/  IMAD.MOV.U32 R101, RZ, RZ, R3 ;  /* 0x000000ffff657224 */ /* 0x000fe200078e0003 */
[----:B------:R-:W-:Y:S02]  /*11470*/  MOV R99, R2 ;  /* 0x0000000200637202 */ /* 0x000fe40000000f00 */
[----:B------:R-:W-:Y:S01]  /*11480*/  MOV R98, 0x114c0 ;  /* 0x000114c000627802 */ /* 0x000fe20000000f00 */
[----:B--2---:R-:W-:Y:S01]  /*11490*/  IMAD.U32 R100, RZ, RZ, UR4 ;  /* 0x00000004ff647e24 */ /* 0x004fe2000f8e00ff */
[----:B------:R-:W-:Y:S02]  /*114a0*/  MOV R97, UR5 ;  /* 0x0000000500617c02 */ /* 0x000fe40008000f00 */
[----:B-1----:R-:W-:Y:S05]  /*114b0*/  CALL.REL.NOINC `($__internal_1_$__cuda_sm20_rem_u64) ;  /* 0x0000008c00307944 */ /* 0x002fea0003c00000 */
.L_x_220:
[----:B------:R-:W-:Y:S05]  /*114c0*/  BSYNC.RECONVERGENT B0 ;  /* 0x0000000000007941 */ /* 0x000fea0003800200 */
.L_x_218:
        /* <DEDUP_REMOVED lines=19> */
[----:B--2---:R-:W-:Y:S01]  /*11600*/  IMAD.MOV.U32 R20, RZ, RZ, RZ ;  /* 0x000000ffff147224 */ /* 0x004fe200078e00ff */
[----:B-1----:R-:W-:-:S04]  /*11610*/  MOV R7, UR4 ;  /* 0x0000000400077c02 */ /* 0x002fc80008000f00 */
        /* <DEDUP_REMOVED lines=21> */
.L_x_222:
[----:B------:R-:W1:Y:S01]  /*11770*/  LDCU.64 UR4, c[0x0][0x420] ;  /* 0x00008400ff0477ac */ /* 0x000e620008000a00 */
[----:B------:R-:W-:Y:S01]  /*11780*/  IMAD.MOV.U32 R96, RZ, RZ, R10 ;  /* 0x000000ffff607224 */ /* 0x000fe200078e000a */
[----:B------:R-:W-:Y:S02]  /*11790*/  MOV R95, R11 ;  /* 0x0000000b005f7202 */ /* 0x000fe40000000f00 */
[----:B------:R-:W-:Y:S01]  /*117a0*/  MOV R100, 0x117e0 ;  /* 0x000117e000647802 */ /* 0x000fe20000000f00 */
[----:B-1----:R-:W-:Y:S01]  /*117b0*/  IMAD.U32 R104, RZ, RZ, UR4 ;  /* 0x00000004ff687e24 */ /* 0x002fe2000f8e00ff */
[----:B------:R-:W-:Y:S02]  /*117c0*/  MOV R102, UR5 ;  /* 0x0000000500667c02 */ /* 0x000fe40008000f00 */
[----:B--2---:R-:W-:Y:S05]  /*117d0*/  CALL.REL.NOINC `($__internal_0_$__cuda_sm20_div_u64) ;  /* 0x0000008400547944 */ /* 0x004fea0003c00000 */
        /* <DEDUP_REMOVED lines=10> */
.L_x_223:
[----:B------:R-:W-:Y:S05]  /*11880*/  BSYNC.RECONVERGENT B0 ;  /* 0x0000000000007941 */ /* 0x000fea0003800200 */
.L_x_221:
        /* <DEDUP_REMOVED lines=18> */
[----:B-1----:R-:W-:Y:S02]  /*119b0*/  MOV R14, RZ ;  /* 0x000000ff000e7202 */ /* 0x002fe40000000f00 */
[----:B------:R-:W-:-:S05]  /*119c0*/  MOV R103, RZ ;  /* 0x000000ff00677202 */ /* 0x000fca0000000f00 */
[----:B--2---:R-:W1:Y:S02]  /*119d0*/  MUFU.RCP R11, R12 ;  /* 0x0000000c000b7308 */ /* 0x004e640000001000 */
        /* <DEDUP_REMOVED lines=16> */
.L_x_225:
[----:B------:R-:W2:Y:S01]  /*11ae0*/  LDCU.64 UR4, c[0x0][0x420] ;  /* 0x00008400ff0477ac */ /* 0x000ea20008000a00 */
[----:B------:R-:W-:Y:S01]  /*11af0*/  IMAD.MOV.U32 R101, RZ, RZ, R3 ;  /* 0x000000ffff657224 */ /* 0x000fe200078e0003 */
[----:B------:R-:W-:Y:S02]  /*11b00*/  MOV R99, R2 ;  /* 0x0000000200637202 */ /* 0x000fe40000000f00 */
[----:B------:R-:W-:Y:S01]  /*11b10*/  MOV R98, 0x11b50 ;  /* 0x00011b5000627802 */ /* 0x000fe20000000f00 */
[----:B--2---:R-:W-:Y:S01]  /*11b20*/  IMAD.U32 R100, RZ, RZ, UR4 ;  /* 0x00000004ff647e24 */ /* 0x004fe2000f8e00ff */
[----:B------:R-:W-:Y:S02]  /*11b30*/  MOV R97, UR5 ;  /* 0x0000000500617c02 */ /* 0x000fe40008000f00 */
[----:B-1----:R-:W-:Y:S05]  /*11b40*/  CALL.REL.NOINC `($__internal_1_$__cuda_sm20_rem_u64) ;  /* 0x00000084008c7944 */ /* 0x002fea0003c00000 */
.L_x_226:
[----:B------:R-:W-:Y:S05]  /*11b50*/  BSYNC.RECONVERGENT B0 ;  /* 0x0000000000007941 */ /* 0x000fea0003800200 */
.L_x_224:
        /* <DEDUP_REMOVED lines=44> */
.L_x_228:
        /* <DEDUP_REMOVED lines=17> */
.L_x_229:
[----:B------:R-:W-:Y:S05]  /*11f30*/  BSYNC.RECONVERGENT B0 ;  /* 0x0000000000007941 */ /* 0x000fea0003800200 */
.L_x_227:
        /* <DEDUP_REMOVED lines=12> */
[----:B------:R-:W-:Y:S02]  /*12000*/  IADD3.X R99, PT, PT, R2, UR5, RZ, P0, !PT ;  /* 0x0000000502637c10 */ /* 0x000fe400087fe4ff */
[----:B------:R-:W-:Y:S02]  /*12010*/  ISETP.LT.AND P0, PT, R6, UR7, !P1 ;  /* 0x0000000706007c0c */ /* 0x000fe4000cf01270 */
[----:B------:R-:W-:-:S03]  /*12020*/  LOP3.LUT R9, R99, R9, RZ, 0xfc, !PT ;  /* 0x0000000963097212 */ /* 0x000fc600078efcff */
[----:B------:R1:W-:Y:S01]  /*12030*/  @P2 STG.E.64 desc[UR14][R4.64], R18 ;  /* 0x0000001204002986 */ /* 0x0003e2000c101b0e */
[----:B------:R-:W-:-:S13]  /*12040*/  ISETP.NE.U32.AND P1, PT, R9, RZ, PT ;  /* 0x000000ff0900720c */ /* 0x000fda0003f25070 */
[----:B------:R-:W-:Y:S05]  /*12050*/  @P1 BRA `(.L_x_231) ;  /* 0x0000000000501947 */ /* 0x000fea0003800000 */
[----:B------:R-:W2:Y:S01]  /*12060*/  I2F.U32.RP R3, R11 ;  /* 0x0000000b00037306 */ /* 0x000ea20000209000 */
[----:B------:R-:W-:-:S07]  /*12070*/  MOV R103, RZ ;  /* 0x000000ff00677202 */ /* 0x000fce0000000f00 */
[----:B--2---:R-:W2:Y:S02]  /*12080*/  MUFU.RCP R12, R3 ;  /* 0x00000003000c7308 */ /* 0x004ea40000001000 */
[----:B--2---:R-:W-:-:S06]  /*12090*/  VIADD R12, R12, 0xffffffe ;  /* 0x0ffffffe0c0c7836 */ /* 0x004fcc0000000000 */
[----:B------:R-:W2:Y:S02]  /*120a0*/  F2I.FTZ.U32.TRUNC.NTZ R13, R12 ;  /* 0x0000000c000d7305 */ /* 0x000ea4000021f000 */
[----:B--2---:R-:W-:Y:S01]  /*120b0*/  IMAD.MOV R2, RZ, RZ, -R13 ;  /* 0x000000ffff027224 */ /* 0x004fe200078e0a0d */
[----:B------:R-:W-:-:S03]  /*120c0*/  MOV R12, RZ ;  /* 0x000000ff000c7202 */ /* 0x000fc60000000f00 */
        /* <DEDUP_REMOVED lines=13> */
.L_x_231:
[----:B------:R-:W2:Y:S01]  /*121a0*/  LDCU.64 UR4, c[0x0][0x420] ;  /* 0x00008400ff0477ac */ /* 0x000ea20008000a00 */
[----:B------:R-:W-:Y:S01]  /*121b0*/  MOV R98, 0x121f0 ;  /* 0x000121f000627802 */ /* 0x000fe20000000f00 */
[----:B--2---:R-:W-:Y:S01]  /*121c0*/  IMAD.U32 R100, RZ, RZ, UR4 ;  /* 0x00000004ff647e24 */ /* 0x004fe2000f8e00ff */
[----:B------:R-:W-:Y:S02]  /*121d0*/  MOV R97, UR5 ;  /* 0x0000000500617c02 */ /* 0x000fe40008000f00 */
[----:B-1----:R-:W-:Y:S05]  /*121e0*/  CALL.REL.NOINC `($__internal_1_$__cuda_sm20_rem_u64) ;  /* 0x0000007c00e47944 */ /* 0x002fea0003c00000 */
.L_x_232:
[----:B------:R-:W-:Y:S05]  /*121f0*/  BSYNC.RECONVERGENT B0 ;  /* 0x0000000000007941 */ /* 0x000fea0003800200 */
.L_x_230:
[--C-:B------:R-:W-:Y:S02]  /*12200*/  SHF.R.U64 R2, R102, 0x3, R103.reuse ;  /* 0x0000000366027819 */ /* 0x100fe40000001267 */
[----:B------:R-:W-:Y:S02]  /*12210*/  SHF.R.U32.HI R3, RZ, 0x3, R103 ;  /* 0x00000003ff037819 */ /* 0x000fe40000011667 */
[----:B------:R-:W-:-:S04]  /*12220*/  ISETP.GE.U32.AND P1, PT, R7, R2, PT ;  /* 0x000000020700720c */ /* 0x000fc80003f26070 */
[----:B------:R-:W-:-:S13]  /*12230*/  ISETP.GE.U32.AND.EX P0, PT, R8, R3, P0, P1 ;  /* 0x000000030800720c */ /* 0x000fda0000706110 */
[----:B------:R-:W-:Y:S05]  /*12240*/  @!P0 BRA `(.L_x_233) ;  /* 0x00000078006c8947 */ /* 0x000fea0003800000 */
[----:B------:R3:W-:Y:S01]  /*12250*/  STG.E.64 desc[UR14][R4.64+0x100], R110 ;  /* 0x0001006e04007986 */ /* 0x0007e2000c101b0e */
[----:B------:R-:W-:Y:S05]  /*12260*/  BRA `(.L_x_233) ;  /* 0x0000007800647947 */ /* 0x000fea0003800000 */
.L_x_208:
[----:B------:R-:W1:Y:S01]  /*12270*/  LDCU UR6, c[0x0][0x384] ;  /* 0x00007080ff0677ac */ /* 0x000e620008000800 */
[----:B------:R-:W-:Y:S01]  /*12280*/  VIADD R2, R94, 0x19 ;  /* 0x000000195e027836 */ /* 0x000fe20000000000 */
[----:B------:R-:W2:Y:S01]  /*12290*/  LDCU.64 UR4, c[0x0][0x428] ;  /* 0x00008500ff0477ac */ /* 0x000ea20008000a00 */
[----:B-1----:R-:W-:Y:S02]  /*122a0*/  ISETP.GE.AND P0, PT, R92, UR6, PT ;  /* 0x000000065c007c0c */ /* 0x002fe4000bf06270 */
[----:B------:R-:W-:Y:S02]  /*122b0*/  ISETP.GE.AND P1, PT, R6, UR6, PT ;  /* 0x0000000606007c0c */ /* 0x000fe4000bf26270 */
[C---:B------:R-:W-:Y:S02]  /*122c0*/  ISETP.LT.AND P3, PT, R7.reuse, UR7, !P0 ;  /* 0x0000000707007c0c */ /* 0x040fe4000c761270 */
[----:B------:R-:W-:Y:S02]  /*122d0*/  ISETP.LT.AND P4, PT, R7, UR7, !P1 ;  /* 0x0000000707007c0c */ /* 0x000fe4000cf81270 */
[----:B------:R-:W-:-:S09]  /*122e0*/  ISETP.LT.AND P2, PT, R2, UR7, !P0 ;  /* 0x0000000702007c0c */ /* 0x000fd2000c741270 */
[----:B------:R1:W-:Y:S01]  /*122f0*/  @P3 STG.E.64 desc[UR14][R10.64], R22 ;  /* 0x000000160a003986 */ /* 0x0003e2000c101b0e */
[----:B--2---:R-:W-:-:S03]  /*12300*/  IADD3 R6, P3, PT, R10, UR4, RZ ;  /* 0x000000040a067c10 */ /* 0x004fc6000ff7e0ff */
[----:B------:R1:W-:Y:S01]  /*12310*/  @P4 STG.E.64 desc[UR14][R10.64+0x100], R8 ;  /* 0x000100080a004986 */ /* 0x0003e2000c101b0e */
[----:B------:R-:W-:Y:S02]  /*12320*/  IADD3.X R7, PT, PT, R11, UR5, RZ, P3, !PT ;  /* 0x000000050b077c10 */ /* 0x000fe40009ffe4ff */
[----:B------:R-:W-:Y:S01]  /*12330*/  ISETP.LT.AND P3, PT, R2, UR7, !P1 ;  /* 0x0000000702007c0c */ /* 0x000fe2000cf61270 */
[----:B------:R-:W-:Y:S01]  /*12340*/  VIADD R2, R94, 0x1a ;  /* 0x0000001a5e027836 */ /* 0x000fe20000000000 */
[----:B------:R-:W-:Y:S01]  /*12350*/  IADD3 R20, P4, PT, R6, UR4, RZ ;  /* 0x0000000406147c10 */ /* 0x000fe2000ff9e0ff */
[----:B------:R-:W-:Y:S01]  /*12360*/  VIADD R94, R94, 0x1b ;  /* 0x0000001b5e5e7836 */ /* 0x000fe20000000000 */
[----:B------:R1:W-:Y:S02]  /*12370*/  @P2 STG.E.64 desc[UR14][R6.64], R12 ;  /* 0x0000000c06002986 */ /* 0x0003e4000c101b0e */
        /* <DEDUP_REMOVED lines=9> */
[----:B------:R1:W-:Y:S01]  /*12410*/  @P0 STG.E.64 desc[UR14][R2.64], R18 ;  /* 0x0000001202000986 */ /* 0x0003e2000c101b0e */
[----:B------:R-:W-:Y:S05]  /*12420*/  @!P6 BRA `(.L_x_233) ;  /* 0x0000007400f4e947 */ /* 0x000fea0003800000 */
[----:B------:R2:W-:Y:S01]  /*12430*/  STG.E.64 desc[UR14][R2.64+0x100], R110 ;  /* 0x0001006e02007986 */ /* 0x0005e2000c101b0e */
[----:B------:R-:W-:Y:S05]  /*12440*/  BRA `(.L_x_233) ;  /* 0x0000007400ec7947 */ /* 0x000fea0003800000 */
.L_x_18:
[----:B------:R-:W-:Y:S01]  /*12450*/  BAR.SYNC.DEFER_BLOCKING 0x0 ;  /* 0x0000000000007b1d */ /* 0x000fe20000010000 */
[----:B------:R-:W-:-:S05]  /*12460*/  UISETP.GE.AND UP0, UPT, UR21, UR9, UPT ;  /* 0x000000091500728c */ /* 0x000fca000bf06270 */
[----:B------:R-:W-:Y:S01]  /*12470*/  BSSY.RECONVERGENT B1, `(.L_x_234) ;  /* 0x00001da000017945 */ /* 0x000fe20003800200 */
[----:B------:R-:W-:-:S04]  /*12480*/  DEPBAR.LE SB5, 0xd ;  /* 0x0000d3400000791a */ /* 0x000fc80000000000 */
[----:B------:R-:W-:Y:S04]  /*12490*/  STS.128 [R93], R4 ;  /* 0x000000045d007388 */ /* 0x000fe80000000c00 */
[----:B------:R-:W-:Y:S04]  /*124a0*/  STS.128 [R93+0x40], R8 ;  /* 0x000040085d007388 */ /* 0x000fe80000000c00 */
[----:B------:R-:W-:Y:S01]  /*124b0*/  STS.128 [R93+0x80], R12 ;  /* 0x0000800c5d007388 */ /* 0x000fe20000000c00 */
[----:B------:R-:W-:-:S04]  /*124c0*/  DEPBAR.LE SB5, 0xc ;  /* 0x0000d3000000791a */ /* 0x000fc80000000000 */
[----:B------:R-:W-:Y:S01]  /*124d0*/  STS.128 [R93+0xc0], R16 ;  /* 0x0000c0105d007388 */ /* 0x000fe20000000c00 */
[----:B------:R-:W-:Y:S06]  /*124e0*/  BAR.SYNC.DEFER_BLOCKING 0x0 ;  /* 0x0000000000007b1d */ /* 0x000fec0000010000 */
[----:B------:R-:W1:Y:S04]  /*124f0*/  LDS.64 R70, [R74+UR8] ;  /* 0x000000084a467984 */ /* 0x000e680008000a00 */
[----:B------:R-:W2:Y:S04]  /*12500*/  LDS.64 R88, [R74+UR8+0x100] ;  /* 0x000100084a587984 */ /* 0x000ea80008000a00 */
[----:B------:R-:W3:Y:S04]  /*12510*/  LDS.64 R86, [R74+UR8+0x220] ;  /* 0x000220084a567984 */ /* 0x000ee80008000a00 */
[----:B------:R-:W4:Y:S04]  /*12520*/  LDS.64 R80, [R74+UR8+0x320] ;  /* 0x000320084a507984 */ /* 0x000f280008000a00 */
[----:B------:R-:W4:Y:S04]  /*12530*/  LDS.64 R72, [R74+UR8+0x440] ;  /* 0x000440084a487984 */ /* 0x000f280008000a00 */
[----:B------:R-:W4:Y:S04]  /*12540*/  LDS.64 R2, [R74+UR8+0x540] ;  /* 0x000540084a027984 */ /* 0x000f280008000a00 */
[----:B------:R-:W4:Y:S04]  /*12550*/  LDS.64 R6, [R74+UR8+0x660] ;  /* 0x000660084a067984 */ /* 0x000f280008000a00 */
[----:B------:R-:W4:Y:S01]  /*12560*/  LDS.64 R4, [R74+UR8+0x760] ;  /* 0x000760084a047984 */ /* 0x000f220008000a00 */
[----:B-1----:R-:W-:-:S02]  /*12570*/  DMUL R70, R70, R112 ;  /* 0x0000007046467228 */ /* 0x002fc40000000000 */
[-C--:B--2---:R-:W-:Y:S02]  /*12580*/  DMUL R18, R88, R112.reuse ;  /* 0x0000007058127228 */ /* 0x084fe40000000000 */
[-C--:B---3--:R-:W-:Y:S02]  /*12590*/  DMUL R14, R86, R112.reuse ;  /* 0x00000070560e7228 */ /* 0x088fe40000000000 */
[-C--:B----4-:R-:W-:Y:S02]  /*125a0*/  DMUL R12, R80, R112.reuse ;  /* 0x00000070500c7228 */ /* 0x090fe40000000000 */
[-C--:B------:R-:W-:Y:S02]  /*125b0*/  DMUL R10, R72, R112.reuse ;  /* 0x00000070480a7228 */ /* 0x080fe40000000000 */
[-C--:B------:R-:W-:Y:S02]  /*125c0*/  DMUL R8, R2, R112.reuse ;  /* 0x0000007002087228 */ /* 0x080fe40000000000 */
[----:B------:R-:W-:-:S02]  /*125d0*/  DMUL R6, R6, R112 ;  /* 0x0000007006067228 */ /* 0x000fc40000000000 */
[----:B------:R-:W-:Y:S01]  /*125e0*/  DMUL R4, R4, R112 ;  /* 0x0000007004047228 */ /* 0x000fe20000000000 */
[----:B------:R-:W-:Y:S10]  /*125f0*/  BRA.U !UP0, `(.L_x_235) ;  /* 0x00000001087c7547 */ /* 0x000ff4000b800000 */
[----:B------:R-:W1:Y:S01]  /*12600*/  LDCU.64 UR6, c[0x0][0x380] ;  /* 0x00007000ff0677ac */ /* 0x000e620008000a00 */
[C---:B------:R-:W-:Y:S02]  /*12610*/  VIADD R2, R94.reuse, 0x1 ;  /* 0x000000015e027836 */ /* 0x040fe40000000000 */
[----:B------:R-:W-:Y:S01]  /*12620*/  VIADD R3, R94, 0x3 ;  /* 0x000000035e037836 */ /* 0x000fe20000000000 */
[----:B------:R-:W2:Y:S01]  /*12630*/  LDCU.64 UR4, c[0x0][0x428] ;  /* 0x00008500ff0477ac */ /* 0x000ea20008000a00 */
[----:B-1----:R-:W-:Y:S02]  /*12640*/  ISETP.GE.AND P0, PT, R92, UR7, PT ;  /* 0x000000075c007c0c */ /* 0x002fe4000bf06270 */
[----:B------:R-:W-:Y:S02]  /*12650*/  ISETP.GE.AND P4, PT, R76, UR7, PT ;  /* 0x000000074c007c0c */ /* 0x000fe4000bf86270 */
[C---:B------:R-:W-:Y:S02]  /*12660*/  ISETP.LT.AND P3, PT, R94.reuse, UR6, !P0 ;  /* 0x000000065e007c0c */ /* 0x040fe4000c761270 */
[----:B------:R-:W-:-:S02]  /*12670*/  ISETP.LT.AND P2, PT, R94, UR6, !P4 ;  /* 0x000000065e007c0c */ /* 0x000fc4000e741270 */
[----:B------:R-:W-:Y:S02]  /*12680*/  ISETP.LT.AND P1, PT, R2, UR6, !P0 ;  /* 0x0000000602007c0c */ /* 0x000fe4000c721270 */
[----:B--2---:R-:W-:-:S04]  /*12690*/  IADD3 R16, P6, PT, R78, UR4, RZ ;  /* 0x000000044e107c10 */ /* 0x004fc8000ffde0ff */
[----:B------:R-:W-:Y:S02]  /*126a0*/  IADD3.X R17, PT, PT, R79, UR5, RZ, P6, !PT ;  /* 0x000000054f117c10 */ /* 0x000fe4000b7fe4ff */
[----:B------:R-:W-:Y:S01]  /*126b0*/  IADD3 R72, P6, PT, R16, UR4, RZ ;  /* 0x0000000410487c10 */ /* 0x000fe2000ffde0ff */
[----:B------:R1:W-:Y:S01]  /*126c0*/  @P3 STG.E.64 desc[UR14][R78.64], R70 ;  /* 0x000000464e003986 */ /* 0x0003e2000c101b0e */
[----:B------:R-:W-:Y:S01]  /*126d0*/  ISETP.LT.AND P3, PT, R2, UR6, !P4 ;  /* 0x0000000602007c0c */ /* 0x000fe2000e761270 */
[----:B------:R-:W-:Y:S01]  /*126e0*/  VIADD R2, R94, 0x2 ;  /* 0x000000025e027836 */ /* 0x000fe20000000000 */
[----:B------:R-:W-:Y:S01]  /*126f0*/  IADD3.X R73, PT, PT, R17, UR5, RZ, P6, !PT ;  /* 0x0000000511497c10 */ /* 0x000fe2000b7fe4ff */
[----:B------:R2:W-:Y:S03]  /*12700*/  @P2 STG.E.64 desc[UR14][R78.64+0x100], R18 ;  /* 0x000100124e002986 */ /* 0x0005e6000c101b0e */
[C---:B------:R-:W-:Y:S01]  /*12710*/  ISETP.LT.AND P2, PT, R2.reuse, UR6, !P0 ;  /* 0x0000000602007c0c */ /* 0x040fe2000c741270 */
[----:B------:R2:W-:Y:S01]  /*12720*/  @P1 STG.E.64 desc[UR14][R16.64], R14 ;  /* 0x0000000e10001986 */ /* 0x0005e2000c101b0e */
[----:B------:R-:W-:-:S02]  /*12730*/  ISETP.LT.AND P1, PT, R2, UR6, !P4 ;  /* 0x0000000602007c0c */ /* 0x000fc4000e721270 */
[C---:B------:R-:W-:Y:S02]  /*12740*/  ISETP.LT.AND P0, PT, R3.reuse, UR6, !P0 ;  /* 0x0000000603007c0c */ /* 0x040fe4000c701270 */
[----:B------:R-:W-:Y:S01]  /*12750*/  ISETP.LT.AND P4, PT, R3, UR6, !P4 ;  /* 0x0000000603007c0c */ /* 0x000fe2000e781270 */
[----:B------:R2:W-:Y:S06]  /*12760*/  @P3 STG.E.64 desc[UR14][R16.64+0x100], R12 ;  /* 0x0001000c10003986 */ /* 0x0005ec000c101b0e */
        /* <DEDUP_REMOVED lines=8> */
.L_x_235:
[----:B------:R-:W-:Y:S01]  /*127f0*/  LOP3.LUT R2, R83, R75, RZ, 0xfc, !PT ;  /* 0x0000004b53027212 */ /* 0x000fe200078efcff */
[----:B------:R-:W-:Y:S03]  /*12800*/  BSSY.RECONVERGENT B0, `(.L_x_237) ;  /* 0x000002c000007945 */ /* 0x000fe60003800200 */
        /* <DEDUP_REMOVED lines=24> */
.L_x_238:
        /* <DEDUP_REMOVED lines=19> */
.L_x_239:
[----:B------:R-:W-:Y:S05]  /*12ac0*/  BSYNC.RECONVERGENT B0 ;  /* 0x0000000000007941 */ /* 0x000fea0003800200 */
.L_x_237:
        /* <DEDUP_REMOVED lines=10> */
[----:B------:R-:W-:-:S05]  /*12b70*/  IMAD.X R2, RZ, RZ, R83, P0 ;  /* 0x000000ffff027224 */ /* 0x000fca00000e0653 */
[----:B------:R-:W-:Y:S01]  /*12b80*/  LOP3.LUT R75, R2, R75, RZ, 0xfc, !PT ;  /* 0x0000004b024b7212 */ /* 0x000fe200078efcff */
[----:B------:R-:W-:Y:S02]  /*12b90*/  @P2 IMAD.MOV.U32 R72, RZ, RZ, R78 ;  /* 0x000000ffff482224 */ /* 0x000fe400078e004e */
[----:B------:R-:W-:Y:S01]  /*12ba0*/  @P2 IMAD.MOV.U32 R73, RZ, RZ, R79 ;  /* 0x000000ffff492224 */ /* 0x000fe200078e004f */
[----:B------:R-:W-:-:S04]  /*12bb0*/  ISETP.NE.U32.AND P0, PT, R75, RZ, PT ;  /* 0x000000ff4b00720c */ /* 0x000fc80003f05070 */
[----:B------:R1:W-:Y:S09]  /*12bc0*/  @P2 STG.E.64 desc[UR14][R72.64], R70 ;  /* 0x0000004648002986 */ /* 0x0003f2000c101b0e */
        /* <DEDUP_REMOVED lines=21> */
.L_x_241:
[----:B------:R-:W2:Y:S01]  /*12d20*/  LDCU.64 UR4, c[0x0][0x420] ;  /* 0x00008400ff0477ac */ /* 0x000ea20008000a00 */
[----:B------:R-:W-:Y:S01]  /*12d30*/  IMAD.MOV.U32 R101, RZ, RZ, R3 ;  /* 0x000000ffff657224 */ /* 0x000fe200078e0003 */
[----:B------:R-:W-:Y:S02]  /*12d40*/  MOV R99, R2 ;  /* 0x0000000200637202 */ /* 0x000fe40000000f00 */
[----:B------:R-:W-:Y:S01]  /*12d50*/  MOV R98, 0x12d90 ;  /* 0x00012d9000627802 */ /* 0x000fe20000000f00 */
[----:B--2---:R-:W-:Y:S01]  /*12d60*/  IMAD.U32 R100, RZ, RZ, UR4 ;  /* 0x00000004ff647e24 */ /* 0x004fe2000f8e00ff */
[----:B------:R-:W-:Y:S02]  /*12d70*/  MOV R97, UR5 ;  /* 0x0000000500617c02 */ /* 0x000fe40008000f00 */
[----:B-1---5:R-:W-:Y:S05]  /*12d80*/  CALL.REL.NOINC `($__internal_1_$__cuda_sm20_rem_u64) ;  /* 0x0000007000fc7944 */ /* 0x022fea0003c00000 */
.L_x_242:
[----:B------:R-:W-:Y:S05]  /*12d90*/  BSYNC.RECONVERGENT B0 ;  /* 0x0000000000007941 */ /* 0x000fea0003800200 */
.L_x_240:
        /* <DEDUP_REMOVED lines=26> */
[----:B------:R-:W2:Y:S02]  /*12f40*/  F2I.FTZ.U32.TRUNC.NTZ R81, R73 ;  /* 0x0000004900517305 */ /* 0x000ea4000021f000 */
[----:B--2---:R-:W-:-:S05]  /*12f50*/  IMAD R19, R81, R71, RZ ;  /* 0x0000004751137224 */ /* 0x004fca00078e02ff */
        /* <DEDUP_REMOVED lines=15> */
.L_x_244:
        /* <DEDUP_REMOVED lines=18> */
.L_x_245:
[----:B------:R-:W-:Y:S05]  /*13170*/  BSYNC.RECONVERGENT B0 ;  /* 0x0000000000007941 */ /* 0x000fea0003800200 */
.L_x_243:
        /* <DEDUP_REMOVED lines=36> */
.L_x_247:
[----:B------:R-:W2:Y:S01]  /*133c0*/  LDCU.64 UR4, c[0x0][0x420] ;  /* 0x00008400ff0477ac */ /* 0x000ea20008000a00 */
[----:B------:R-:W-:Y:S01]  /*133d0*/  IMAD.MOV.U32 R101, RZ, RZ, R3 ;  /* 0x000000ffff657224 */ /* 0x000fe200078e0003 */
[----:B------:R-:W-:Y:S02]  /*133e0*/  MOV R99, R2 ;  /* 0x0000000200637202 */ /* 0x000fe40000000f00 */
[----:B------:R-:W-:Y:S01]  /*133f0*/  MOV R98, 0x13430 ;  /* 0x0001343000627802 */ /* 0x000fe20000000f00 */
[----:B--2---:R-:W-:Y:S01]  /*13400*/  IMAD.U32 R100, RZ, RZ, UR4 ;  /* 0x00000004ff647e24 */ /* 0x004fe2000f8e00ff */
[----:B------:R-:W-:Y:S02]  /*13410*/  MOV R97, UR5 ;  /* 0x0000000500617c02 */ /* 0x000fe40008000f00 */
[----:B-1---5:R-:W-:Y:S05]  /*13420*/  CALL.REL.NOINC `($__internal_1_$__cuda_sm20_rem_u64) ;  /* 0x0000006c00547944 */ /* 0x022fea0003c00000 */
.L_x_248:
[----:B------:R-:W-:Y:S05]  /*13430*/  BSYNC.RECONVERGENT B0 ;  /* 0x0000000000007941 */ /* 0x000fea0003800200 */
.L_x_246:
        /* <DEDUP_REMOVED lines=21> */
[----:B-1----:R-:W-:Y:S01]  /*13590*/  IMAD.MOV.U32 R72, RZ, RZ, RZ ;  /* 0x000000ffff487224 */ /* 0x002fe200078e00ff */
        /* <DEDUP_REMOVED lines=22> */
.L_x_250:
        /* <DEDUP_REMOVED lines=18> */
.L_x_251:
[----:B------:R-:W-:Y:S05]  /*13820*/  BSYNC.RECONVERGENT B0 ;  /* 0x0000000000007941 */ /* 0x000fea0003800200 */
.L_x_249:
[----:B------:R-:W1:Y:S01]  /*13830*/  LDCU.64 UR6, c[0x0][0x380] ;  /* 0x00007000ff0677ac */ /* 0x000e620008000a00 */
[--C-:B------:R-:W-:Y:S01]  /*13840*/  SHF.R.U64 R19, R12, 0x3, R13.reuse ;  /* 0x000000030c137819 */ /* 0x100fe2000000120d */
[----:B------:R-:W-:Y:S01]  /*13850*/  VIADD R12, R94, 0x2 ;  /* 0x000000025e0c7836 */ /* 0x000fe20000000000 */
[----:B------:R-:W-:Y:S01]  /*13860*/  SHF.R.U32.HI R18, RZ, 0x3, R13 ;  /* 0x00000003ff127819 */ /* 0x000fe2000001160d */
[----:B------:R-:W2:Y:S01]  /*13870*/  LDCU.64 UR4, c[0x0][0x428] ;  /* 0x00008500ff0477ac */ /* 0x000ea20008000a00 */
[----:B------:R-:W-:Y:S01]  /*13880*/  ISETP.GE.U32.AND P2, PT, R16, R19, PT ;  /* 0x000000131000720c */ /* 0x000fe20003f46070 */
[----:B------:R-:W-:Y:S01]  /*13890*/  BSSY.RECONVERGENT B0, `(.L_x_252) ;  /* 0x0000026000007945 */ /* 0x000fe20003800200 */
        /* <DEDUP_REMOVED lines=30> */
.L_x_253:
[----:B------:R-:W2:Y:S01]  /*13a80*/  LDCU.64 UR4, c[0x0][0x420] ;  /* 0x00008400ff0477ac */ /* 0x000ea20008000a00 */
[----:B------:R-:W-:Y:S01]  /*13a90*/  IMAD.MOV.U32 R101, RZ, RZ, R3 ;  /* 0x000000ffff657224 */ /* 0x000fe200078e0003 */
[----:B------:R-:W-:Y:S02]  /*13aa0*/  MOV R99, R2 ;  /* 0x0000000200637202 */ /* 0x000fe40000000f00 */
[----:B------:R-:W-:Y:S01]  /*13ab0*/  MOV R98, 0x13af0 ;  /* 0x00013af000627802 */ /* 0x000fe20000000f00 */
[----:B--2---:R-:W-:Y:S01]  /*13ac0*/  IMAD.U32 R100, RZ, RZ, UR4 ;  /* 0x00000004ff647e24 */ /* 0x004fe2000f8e00ff */
[----:B------:R-:W-:Y:S02]  /*13ad0*/  MOV R97, UR5 ;  /* 0x0000000500617c02 */ /* 0x000fe40008000f00 */
[----:B-1---5:R-:W-:Y:S05]  /*13ae0*/  CALL.REL.NOINC `($__internal_1_$__cuda_sm20_rem_u64) ;  /* 0x0000006400a47944 */ /* 0x022fea0003c00000 */
.L_x_254:
[----:B------:R-:W-:Y:S05]  /*13af0*/  BSYNC.RECONVERGENT B0 ;  /* 0x0000000000007941 */ /* 0x000fea0003800200 */
.L_x_252:
        /* <DEDUP_REMOVED lines=45> */
.L_x_256:
        /* <DEDUP_REMOVED lines=18> */
.L_x_257:
[----:B------:R-:W-:Y:S05]  /*13ef0*/  BSYNC.RECONVERGENT B0 ;  /* 0x0000000000007941 */ /* 0x000fea0003800200 */
.L_x_255:
        /* <DEDUP_REMOVED lines=36> */
.L_x_259:
[----:B------:R-:W2:Y:S01]  /*14140*/  LDCU.64 UR4, c[0x0][0x420] ;  /* 0x00008400ff0477ac */ /* 0x000ea20008000a00 */
[----:B------:R-:W-:Y:S01]  /*14150*/  MOV R98, 0x14190 ;  /* 0x0001419000627802 */ /* 0x000fe20000000f00 */
[----:B--2---:R-:W-:Y:S01]  /*14160*/  IMAD.U32 R100, RZ, RZ, UR4 ;  /* 0x00000004ff647e24 */ /* 0x004fe2000f8e00ff */
[----:B------:R-:W-:Y:S02]  /*14170*/  MOV R97, UR5 ;  /* 0x0000000500617c02 */ /* 0x000fe40008000f00 */
[----:B-1---5:R-:W-:Y:S05]  /*14180*/  CALL.REL.NOINC `($__internal_1_$__cuda_sm20_rem_u64) ;  /* 0x0000005c00fc7944 */ /* 0x022fea0003c00000 */
.L_x_260:
[----:B------:R-:W-:Y:S05]  /*14190*/  BSYNC.RECONVERGENT B0 ;  /* 0x0000000000007941 */ /* 0x000fea0003800200 */
.L_x_258:
[----:B------:R-:W1:Y:S01]  /*141a0*/  LDCU UR6, c[0x0][0x380] ;  /* 0x00007000ff0677ac */ /* 0x000e620008000800 */
[--C-:B------:R-:W-:Y:S02]  /*141b0*/  SHF.R.U64 R3, R102, 0x3, R103.reuse ;  /* 0x0000000366037819 */ /* 0x100fe40000001267 */
[----:B------:R-:W-:Y:S02]  /*141c0*/  SHF.R.U32.HI R2, RZ, 0x3, R103 ;  /* 0x00000003ff027819 */ /* 0x000fe40000011667 */
[----:B------:R-:W-:Y:S02]  /*141d0*/  ISETP.GE.U32.AND P1, PT, R12, R3, PT ;  /* 0x000000030c00720c */ /* 0x000fe40003f26070 */
[----:B-1----:R-:W-:-:S04]  /*141e0*/  ISETP.LT.AND P0, PT, R8, UR6, !P0 ;  /* 0x0000000608007c0c */ /* 0x002fc8000c701270 */
[----:B------:R-:W-:-:S13]  /*141f0*/  ISETP.GE.U32.AND.EX P0, PT, R9, R2, P0, P1 ;  /* 0x000000020900720c */ /* 0x000fda0000706110 */
[----:B------:R1:W-:Y:S02]  /*14200*/  @P0 STG.E.64 desc[UR14][R10.64+0x100], R4 ;  /* 0x000100040a000986 */ /* 0x0003e4000c101b0e */
.L_x_236:
[----:B------:R-:W-:Y:S05]  /*14210*/  BSYNC.RECONVERGENT B1 ;  /* 0x0000000000017941 */ /* 0x000fea0003800200 */
.L_x_234:
[----:B------:R-:W-:Y:S01]  /*14220*/  BAR.SYNC.DEFER_BLOCKING 0x0 ;  /* 0x0000000000007b1d */ /* 0x000fe20000010000 */
[----:B------:R-:W-:-:S05]  /*14230*/  UISETP.GE.AND UP0, UPT, UR21, UR9, UPT ;  /* 0x000000091500728c */ /* 0x000fca000bf06270 */
[----:B------:R-:W2:Y:S01]  /*14240*/  LDCU.64 UR4, c[0x0][0x440] ;  /* 0x00008800ff0477ac */ /* 0x000ea20008000a00 */
[----:B------:R-:W-:Y:S01]  /*14250*/  BSSY.RECONVERGENT B1, `(.L_x_261) ;  /* 0x00001dd000017945 */ /* 0x000fe20003800200 */
[----:B------:R-:W-:-:S04]  /*14260*/  DEPBAR.LE SB5, 0x8 ;  /* 0x0000d2000000791a */ /* 0x000fc80000000000 */
[----:B------:R-:W-:Y:S01]  /*14270*/  STS.128 [R93], R32 ;  /* 0x000000205d007388 */ /* 0x000fe20000000c00 */
[----:B--2---:R-:W-:-:S03]  /*14280*/  IADD3 R14, P0, PT, R78, UR4, RZ ;  /* 0x000000044e0e7c10 */ /* 0x004fc6000ff1e0ff */
[----:B------:R-:W-:Y:S01]  /*14290*/  STS.128 [R93+0x40], R28 ;  /* 0x0000401c5d007388 */ /* 0x000fe20000000c00 */
[----:B------:R-:W-:-:S03]  /*142a0*/  IADD3.X R15, PT, PT, R79, UR5, RZ, P0, !PT ;  /* 0x000000054f0f7c10 */ /* 0x000fc600087fe4ff */
[----:B------:R-:W-:Y:S04]  /*142b0*/  STS.128 [R93+0x80], R24 ;  /* 0x000080185d007388 */ /* 0x000fe80000000c00 */
[----:B------:R-:W-:Y:S01]  /*142c0*/  STS.128 [R93+0xc0], R20 ;  /* 0x0000c0145d007388 */ /* 0x000fe20000000c00 */
[----:B------:R-:W-:Y:S06]  /*142d0*/  BAR.SYNC.DEFER_BLOCKING 0x0 ;  /* 0x0000000000007b1d */ /* 0x000fec0000010000 */
[----:B-1-3--:R-:W1:Y:S04]  /*142e0*/  LDS.64 R4, [R74+UR8] ;  /* 0x000000084a047984 */ /* 0x00ae680008000a00 */
        /* <DEDUP_REMOVED lines=15> */
[----:B------:R-:W-:Y:S01]  /*143e0*/  VIADD R2, R94, 0x8 ;  /* 0x000000085e027836 */ /* 0x000fe20000000000 */
[----:B------:R-:W-:Y:S09]  /*143f0*/  BRA.U UP0, `(.L_x_262) ;  /* 0x0000001900947547 */ /* 0x000ff2000b800000 */
        /* <DEDUP_REMOVED lines=32> */
.L_x_264:
        /* <DEDUP_REMOVED lines=18> */
.L_x_265:
[----:B------:R-:W-:Y:S05]  /*14720*/  BSYNC.RECONVERGENT B0 ;  /* 0x0000000000007941 */ /* 0x000fea0003800200 */
.L_x_263:
        /* <DEDUP_REMOVED lines=35> */
.L_x_267:
[----:B------:R-:W2:Y:S01]  /*14960*/  LDCU.64 UR4, c[0x0][0x420] ;  /* 0x00008400ff0477ac */ /* 0x000ea20008000a00 */
[----:B------:R-:W-:Y:S01]  /*14970*/  IMAD.MOV.U32 R101, RZ, RZ, R4 ;  /* 0x000000ffff657224 */ /* 0x000fe200078e0004 */
[----:B------:R-:W-:Y:S02]  /*14980*/  MOV R99, R3 ;  /* 0x0000000300637202 */ /* 0x000fe40000000f00 */
[----:B------:R-:W-:Y:S01]  /*14990*/  MOV R98, 0x149d0 ;  /* 0x000149d000627802 */ /* 0x000fe20000000f00 */
[----:B--2---:R-:W-:Y:S01]  /*149a0*/  IMAD.U32 R100, RZ, RZ, UR4 ;  /* 0x00000004ff647e24 */ /* 0x004fe2000f8e00ff */
[----:B------:R-:W-:Y:S02]  /*149b0*/  MOV R97, UR5 ;  /* 0x0000000500617c02 */ /* 0x000fe40008000f00 */
[----:B-1---5:R-:W-:Y:S05]  /*149c0*/  CALL.REL.NOINC `($__internal_1_$__cuda_sm20_rem_u64) ;  /* 0x0000005400ec7944 */ /* 0x022fea0003c00000 */
.L_x_268:
[----:B------:R-:W-:Y:S05]  /*149d0*/  BSYNC.RECONVERGENT B0 ;  /* 0x0000000000007941 */ /* 0x000fea0003800200 */
.L_x_266:
        /* <DEDUP_REMOVED lines=43> */
.L_x_270:
        /* <DEDUP_REMOVED lines=17> */
.L_x_271:
[----:B------:R-:W-:Y:S05]  /*14da0*/  BSYNC.RECONVERGENT B0 ;  /* 0x0000000000007941 */ /* 0x000fea0003800200 */
.L_x_269:
        /* <DEDUP_REMOVED lines=36> */
.L_x_273:
[----:B------:R-:W2:Y:S01]  /*14ff0*/  LDCU.64 UR4, c[0x0][0x420] ;  /* 0x00008400ff0477ac */ /* 0x000ea20008000a00 */
[----:B------:R-:W-:Y:S01]  /*15000*/  IMAD.MOV.U32 R101, RZ, RZ, R4 ;  /* 0x000000ffff657224 */ /* 0x000fe200078e0004 */
[----:B------:R-:W-:Y:S02]  /*15010*/  MOV R99, R3 ;  /* 0x0000000300637202 */ /* 0x000fe40000000f00 */
[----:B------:R-:W-:Y:S01]  /*15020*/  MOV R98, 0x15060 ;  /* 0x0001506000627802 */ /* 0x000fe20000000f00 */
[----:B--2---:R-:W-:Y:S01]  /*15030*/  IMAD.U32 R100, RZ, RZ, UR4 ;  /* 0x00000004ff647e24 */ /* 0x004fe2000f8e00ff */
[----:B------:R-:W-:Y:S02]  /*15040*/  MOV R97, UR5 ;  /* 0x0000000500617c02 */ /* 0x000fe40008000f00 */
[----:B-1---5:R-:W-:Y:S05]  /*15050*/  CALL.REL.NOINC `($__internal_1_$__cuda_sm20_rem_u64) ;  /* 0x0000005000487944 */ /* 0x022fea0003c00000 */
.L_x_274:
[----:B------:R-:W-:Y:S05]  /*15060*/  BSYNC.RECONVERGENT B0 ;  /* 0x0000000000007941 */ /* 0x000fea0003800200 */
.L_x_272:
        /* <DEDUP_REMOVED lines=44> */
.L_x_276:
        /* <DEDUP_REMOVED lines=17> */
.L_x_277:
[----:B------:R-:W-:Y:S05]  /*15440*/  BSYNC.RECONVERGENT B0 ;  /* 0x0000000000007941 */ /* 0x000fea0003800200 */
.L_x_275:
        /* <DEDUP_REMOVED lines=37> */
.L_x_279:
[----:B------:R-:W2:Y:S01]  /*156a0*/  LDCU.64 UR4, c[0x0][0x420] ;  /* 0x00008400ff0477ac */ /* 0x000ea20008000a00 */
[----:B------:R-:W-:Y:S01]  /*156b0*/  IMAD.MOV.U32 R101, RZ, RZ, R4 ;  /* 0x000000ffff657224 */ /* 0x000fe200078e0004 */
[----:B------:R-:W-:Y:S02]  /*156c0*/  MOV R99, R3 ;  /* 0x0000000300637202 */ /* 0x000fe40000000f00 */
[----:B------:R-:W-:Y:S01]  /*156d0*/  MOV R98, 0x15710 ;  /* 0x0001571000627802 */ /* 0x000fe20000000f00 */
[----:B--2---:R-:W-:Y:S01]  /*156e0*/  IMAD.U32 R100, RZ, RZ, UR4 ;  /* 0x00000004ff647e24 */ /* 0x004fe2000f8e00ff */
[----:B------:R-:W-:Y:S02]  /*156f0*/  MOV R97, UR5 ;  /* 0x0000000500617c02 */ /* 0x000fe40008000f00 */
[----:B-1---5:R-:W-:Y:S05]  /*15700*/  CALL.REL.NOINC `($__internal_1_$__cuda_sm20_rem_u64) ;  /* 0x00000048009c7944 */ /* 0x022fea0003c00000 */
.L_x_280:
[----:B------:R-:W-:Y:S05]  /*15710*/  BSYNC.RECONVERGENT B0 ;  /* 0x0000000000007941 */ /* 0x000fea0003800200 */
.L_x_278:
        /* <DEDUP_REMOVED lines=45> */
.L_x_282:
        /* <DEDUP_REMOVED lines=18> */
.L_x_283:
[----:B------:R-:W-:Y:S05]  /*15b10*/  BSYNC.RECONVERGENT B0 ;  /* 0x0000000000007941 */ /* 0x000fea0003800200 */
.L_x_281:
        /* <DEDUP_REMOVED lines=36> */
.L_x_285:
[----:B------:R-:W2:Y:S01]  /*15d60*/  LDCU.64 UR4, c[0x0][0x420] ;  /* 0x00008400ff0477ac */ /* 0x000ea20008000a00 */
[----:B------:R-:W-:Y:S01]  /*15d70*/  MOV R98, 0x15db0 ;  /* 0x00015db000627802 */ /* 0x000fe20000000f00 */
[----:B--2---:R-:W-:Y:S01]  /*15d80*/  IMAD.U32 R100, RZ, RZ, UR4 ;  /* 0x00000004ff647e24 */ /* 0x004fe2000f8e00ff */
[----:B------:R-:W-:Y:S02]  /*15d90*/  MOV R97, UR5 ;  /* 0x0000000500617c02 */ /* 0x000fe40008000f00 */
[----:B-1---5:R-:W-:Y:S05]  /*15da0*/  CALL.REL.NOINC `($__internal_1_$__cuda_sm20_rem_u64) ;  /* 0x0000004000f47944 */ /* 0x022fea0003c00000 */
.L_x_286:
[----:B------:R-:W-:Y:S05]  /*15db0*/  BSYNC.RECONVERGENT B0 ;  /* 0x0000000000007941 */ /* 0x000fea0003800200 */
.L_x_284:
        /* <DEDUP_REMOVED lines=9> */
.L_x_262:
[----:B------:R-:W1:Y:S01]  /*15e50*/  LDCU UR7, c[0x0][0x384] ;  /* 0x00007080ff0777ac */ /* 0x000e620008000800 */
[----:B------:R-:W-:Y:S01]  /*15e60*/  VIADD R3, R94, 0xb ;  /* 0x0000000b5e037836 */ /* 0x000fe20000000000 */
[----:B------:R-:W2:Y:S01]  /*15e70*/  LDCU.64 UR4, c[0x0][0x428] ;  /* 0x00008500ff0477ac */ /* 0x000ea20008000a00 */
[----:B-1----:R-:W-:Y:S02]  /*15e80*/  ISETP.GE.AND P6, PT, R92, UR7, PT ;  /* 0x000000075c007c0c */ /* 0x002fe4000bfc6270 */
[----:B------:R-:W-:Y:S02]  /*15e90*/  ISETP.GE.AND P0, PT, R76, UR7, PT ;  /* 0x000000074c007c0c */ /* 0x000fe4000bf06270 */
[C---:B------:R-:W-:Y:S02]  /*15ea0*/  ISETP.LT.AND P4, PT, R2.reuse, UR6, !P6 ;  /* 0x0000000602007c0c */ /* 0x040fe4000f781270 */
[----:B------:R-:W-:Y:S01]  /*15eb0*/  ISETP.LT.AND P3, PT, R2, UR6, !P0 ;  /* 0x0000000602007c0c */ /* 0x000fe2000c761270 */
[----:B------:R-:W-:Y:S01]  /*15ec0*/  VIADD R2, R94, 0x9 ;  /* 0x000000095e027836 */ /* 0x000fe20000000000 */
[----:B--2---:R-:W-:-:S04]  /*15ed0*/  IADD3 R4, P2, PT, R14, UR4, RZ ;  /* 0x000000040e047c10 */ /* 0x004fc8000ff5e0ff */
[----:B------:R-:W-:Y:S02]  /*15ee0*/  ISETP.LT.AND P1, PT, R2, UR6, !P6 ;  /* 0x0000000602007c0c */ /* 0x000fe4000f721270 */
[----:B------:R-:W-:-:S03]  /*15ef0*/  IADD3.X R5, PT, PT, R15, UR5, RZ, P2, !PT ;  /* 0x000000050f057c10 */ /* 0x000fc600097fe4ff */
[----:B------:R-:W-:Y:S01]  /*15f00*/  @P4 STG.E.64 desc[UR14][R14.64], R24 ;  /* 0x000000180e004986 */ /* 0x000fe2000c101b0e */
[----:B------:R-:W-:Y:S01]  /*15f10*/  ISETP.LT.AND P4, PT, R2, UR6, !P0 ;  /* 0x0000000602007c0c */ /* 0x000fe2000c781270 */
[----:B------:R-:W-:Y:S02]  /*15f20*/  VIADD R2, R94, 0xa ;  /* 0x0000000a5e027836 */ /* 0x000fe40000000000 */
[----:B------:R1:W-:Y:S03]  /*15f30*/  @P3 STG.E.64 desc[UR14][R14.64+0x100], R20 ;  /* 0x000100140e003986 */ /* 0x0003e6000c101b0e */
[C---:B------:R-:W-:Y:S01]  /*15f40*/  ISETP.LT.AND P3, PT, R2.reuse, UR6, !P6 ;  /* 0x0000000602007c0c */ /* 0x040fe2000f761270 */
[----:B------:R2:W-:Y:S01]  /*15f50*/  @P1 STG.E.64 desc[UR14][R4.64], R18 ;  /* 0x0000001204001986 */ /* 0x0005e2000c101b0e */
[----:B------:R-:W-:Y:S02]  /*15f60*/  ISETP.LT.AND P2, PT, R2, UR6, !P0 ;  /* 0x0000000602007c0c */ /* 0x000fe4000c741270 */
[----:B------:R-:W-:-:S02]  /*15f70*/  ISETP.LT.AND P1, PT, R3, UR6, !P6 ;  /* 0x0000000603007c0c */ /* 0x000fc4000f721270 */
[----:B------:R-:W-:Y:S01]  /*15f80*/  IADD3 R2, P6, PT, R4, UR4, RZ ;  /* 0x0000000404027c10 */ /* 0x000fe2000ffde0ff */
[----:B------:R2:W-:Y:S01]  /*15f90*/  @P4 STG.E.64 desc[UR14][R4.64+0x100], R16 ;  /* 0x0001001004004986 */ /* 0x0005e2000c101b0e */
[----:B------:R-:W-:Y:S02]  /*15fa0*/  ISETP.LT.AND P0, PT, R3, UR6, !P0 ;  /* 0x0000000603007c0c */ /* 0x000fe4000c701270 */
[----:B------:R-:W-:-:S05]  /*15fb0*/  IADD3.X R3, PT, PT, R5, UR5, RZ, P6, !PT ;  /* 0x0000000505037c10 */ /* 0x000fca000b7fe4ff */
[----:B------:R2:W-:Y:S04]  /*15fc0*/  @P3 STG.E.64 desc[UR14][R2.64], R12 ;  /* 0x0000000c02003986 */ /* 0x0005e8000c101b0e */
[----:B------:R2:W-:Y:S01]  /*15fd0*/  @P2 STG.E.64 desc[UR14][R2.64+0x100], R10 ;  /* 0x0001000a02002986 */ /* 0x0005e2000c101b0e */
[----:B-1----:R-:W-:-:S04]  /*15fe0*/  IADD3 R20, P4, PT, R2, UR4, RZ ;  /* 0x0000000402147c10 */ /* 0x002fc8000ff9e0ff */
[----:B------:R-:W-:-:S05]  /*15ff0*/  IADD3.X R21, PT, PT, R3, UR5, RZ, P4, !PT ;  /* 0x0000000503157c10 */ /* 0x000fca000a7fe4ff */
[----:B------:R2:W-:Y:S04]  /*16000*/  @P1 STG.E.64 desc[UR14][R20.64], R8 ;  /* 0x0000000814001986 */ /* 0x0005e8000c101b0e */
[----:B------:R2:W-:Y:S02]  /*16010*/  @P0 STG.E.64 desc[UR14][R20.64+0x100], R6 ;  /* 0x0001000614000986 */ /* 0x0005e4000c101b0e */
.L_x_287:
[----:B------:R-:W-:Y:S05]  /*16020*/  BSYNC.RECONVERGENT B1 ;  /* 0x0000000000017941 */ /* 0x000fea0003800200 */
.L_x_261:
[----:B------:R-:W-:Y:S01]  /*16030*/  BAR.SYNC.DEFER_BLOCKING 0x0 ;  /* 0x0000000000007b1d */ /* 0x000fe20000010000 */
[----:B------:R-:W-:Y:S01]  /*16040*/  UISETP.GE.AND UP0, UPT, UR21, UR9, UPT ;  /* 0x000000091500728c */ /* 0x000fe2000bf06270 */
[----:B--2---:R-:W-:-:S04]  /*16050*/  VIADD R2, R94, 0x10 ;  /* 0x000000105e027836 */ /* 0x004fc80000000000 */
[----:B------:R-:W1:Y:S01]  /*16060*/  LDCU.64 UR4, c[0x0][0x440] ;  /* 0x00008800ff0477ac */ /* 0x000e620008000a00 */
[----:B------:R-:W-:Y:S01]  /*16070*/  BSSY.RECONVERGENT B1, `(.L_x_288) ;  /* 0x00001dc000017945 */ /* 0x000fe20003800200 */
[----:B------:R-:W-:-:S04]  /*16080*/  DEPBAR.LE SB5, 0x6 ;  /* 0x0000d1800000791a */ /* 0x000fc80000000000 */
[----:B------:R-:W-:Y:S01]  /*16090*/  STS.128 [R93], R36 ;  /* 0x000000245d007388 */ /* 0x000fe20000000c00 */
[----:B-1----:R-:W-:-:S03]  /*160a0*/  IADD3 R12, P0, PT, R14, UR4, RZ ;  /* 0x000000040e0c7c10 */ /* 0x002fc6000ff1e0ff */
[----:B------:R-:W-:Y:S01]  /*160b0*/  STS.128 [R93+0x40], R40 ;  /* 0x000040285d007388 */ /* 0x000fe20000000c00 */
[----:B------:R-:W-:Y:S01]  /*160c0*/  IADD3.X R13, PT, PT, R15, UR5, RZ, P0, !PT ;  /* 0x000000050f0d7c10 */ /* 0x000fe200087fe4ff */
[----:B------:R-:W-:-:S04]  /*160d0*/  DEPBAR.LE SB5, 0x4 ;  /* 0x0000d1000000791a */ /* 0x000fc80000000000 */
[----:B------:R-:W-:Y:S04]  /*160e0*/  STS.128 [R93+0x80], R44 ;  /* 0x0000802c5d007388 */ /* 0x000fe80000000c00 */
        /* <DEDUP_REMOVED lines=51> */
.L_x_291:
        /* <DEDUP_REMOVED lines=18> */
.L_x_292:
[----:B------:R-:W-:Y:S05]  /*16540*/  BSYNC.RECONVERGENT B0 ;  /* 0x0000000000007941 */ /* 0x000fea0003800200 */
.L_x_290:
[----:B------:R-:W1:Y:S01]  /*16550*/  LDCU.64 UR4, c[0x0][0x380] ;  /* 0x00007000ff0477ac */ /* 0x000e620008000a00 */
[--C-:B------:R-:W-:Y:S01]  /*16560*/  SHF.R.U64 R15, R26, 0x3, R3.reuse ;  /* 0x000000031a0f7819 */ /* 0x100fe20000001203 */
[----:B------:R-:W-:Y:S03]  /*16570*/  BSSY.RECONVERGENT B0, `(.L_x_293) ;  /* 0x0000028000007945 */ /* 0x000fe60003800200 */
[----:B------:R-:W-:Y:S02]  /*16580*/  ISETP.GE.U32.AND P2, PT, R14, R15, PT ;  /* 0x0000000f0e00720c */ /* 0x000fe40003f46070 */
[----:B------:R-:W-:Y:S02]  /*16590*/  SHF.R.S32.HI R15, RZ, 0x1f, R14 ;  /* 0x0000001fff0f7819 */ /* 0x000fe4000001140e */
[----:B-1----:R-:W-:Y:S02]  /*165a0*/  ISETP.GE.AND P0, PT, R2, UR4, PT ;  /* 0x0000000402007c0c */ /* 0x002fe4000bf06270 */
[----:B------:R-:W-:-:S02]  /*165b0*/  SHF.R.U32.HI R2, RZ, 0x3, R3 ;  /* 0x00000003ff027819 */ /* 0x000fc40000011603 */
        /* <DEDUP_REMOVED lines=28> */
.L_x_294:
[----:B------:R-:W2:Y:S01]  /*16780*/  LDCU.64 UR4, c[0x0][0x420] ;  /* 0x00008400ff0477ac */ /* 0x000ea20008000a00 */
[----:B------:R-:W-:Y:S01]  /*16790*/  IMAD.MOV.U32 R101, RZ, RZ, R3 ;  /* 0x000000ffff657224 */ /* 0x000fe200078e0003 */
[----:B------:R-:W-:Y:S02]  /*167a0*/  MOV R99, R2 ;  /* 0x0000000200637202 */ /* 0x000fe40000000f00 */
[----:B------:R-:W-:Y:S01]  /*167b0*/  MOV R98, 0x167f0 ;  /* 0x000167f000627802 */ /* 0x000fe20000000f00 */
[----:B--2---:R-:W-:Y:S01]  /*167c0*/  IMAD.U32 R100, RZ, RZ, UR4 ;  /* 0x00000004ff647e24 */ /* 0x004fe2000f8e00ff */
[----:B------:R-:W-:Y:S02]  /*167d0*/  MOV R97, UR5 ;  /* 0x0000000500617c02 */ /* 0x000fe40008000f00 */
[----:B-1---5:R-:W-:Y:S05]  /*167e0*/  CALL.REL.NOINC `($__internal_1_$__cuda_sm20_rem_u64) ;  /* 0x0000003800647944 */ /* 0x022fea0003c00000 */
.L_x_295:
[----:B------:R-:W-:Y:S05]  /*167f0*/  BSYNC.RECONVERGENT B0 ;  /* 0x0000000000007941 */ /* 0x000fea0003800200 */
.L_x_293:
        /* <DEDUP_REMOVED lines=26> */
[----:B--2---:R-:W-:Y:S01]  /*169a0*/  IMAD R21, R29, R25, RZ ;  /* 0x000000191d157224 */ /* 0x004fe200078e02ff */
        /* <DEDUP_REMOVED lines=15> */
.L_x_297:
        /* <DEDUP_REMOVED lines=17> */
.L_x_298:
[----:B------:R-:W-:Y:S05]  /*16bb0*/  BSYNC.RECONVERGENT B0 ;  /* 0x0000000000007941 */ /* 0x000fea0003800200 */
.L_x_296:
        /* <DEDUP_REMOVED lines=37> */
.L_x_300:
[----:B------:R-:W2:Y:S01]  /*16e10*/  LDCU.64 UR4, c[0x0][0x420] ;  /* 0x00008400ff0477ac */ /* 0x000ea20008000a00 */
[----:B------:R-:W-:Y:S01]  /*16e20*/  IMAD.MOV.U32 R101, RZ, RZ, R3 ;  /* 0x000000ffff657224 */ /* 0x000fe200078e0003 */
[----:B------:R-:W-:Y:S02]  /*16e30*/  MOV R99, R2 ;  /* 0x0000000200637202 */ /* 0x000fe40000000f00 */
[----:B------:R-:W-:Y:S01]  /*16e40*/  MOV R98, 0x16e80 ;  /* 0x00016e8000627802 */ /* 0x000fe20000000f00 */
[----:B--2---:R-:W-:Y:S01]  /*16e50*/  IMAD.U32 R100, RZ, RZ, UR4 ;  /* 0x00000004ff647e24 */ /* 0x004fe2000f8e00ff */
[----:B------:R-:W-:Y:S02]  /*16e60*/  MOV R97, UR5 ;  /* 0x0000000500617c02 */ /* 0x000fe40008000f00 */
[----:B-1---5:R-:W-:Y:S05]  /*16e70*/  CALL.REL.NOINC `($__internal_1_$__cuda_sm20_rem_u64) ;  /* 0x0000003000c07944 */ /* 0x022fea0003c00000 */
.L_x_301:
[----:B------:R-:W-:Y:S05]  /*16e80*/  BSYNC.RECONVERGENT B0 ;  /* 0x0000000000007941 */ /* 0x000fea0003800200 */
.L_x_299:
        /* <DEDUP_REMOVED lines=44> */
.L_x_303:
        /* <DEDUP_REMOVED lines=17> */
.L_x_304:
[----:B------:R-:W-:Y:S05]  /*17260*/  BSYNC.RECONVERGENT B0 ;  /* 0x0000000000007941 */ /* 0x000fea0003800200 */
.L_x_302:
        /* <DEDUP_REMOVED lines=37> */
.L_x_306:
[----:B------:R-:W2:Y:S01]  /*174c0*/  LDCU.64 UR4, c[0x0][0x420] ;  /* 0x00008400ff0477ac */ /* 0x000ea20008000a00 */
[----:B------:R-:W-:Y:S01]  /*174d0*/  IMAD.MOV.U32 R101, RZ, RZ, R3 ;  /* 0x000000ffff657224 */ /* 0x000fe200078e0003 */
[----:B------:R-:W-:Y:S02]  /*174e0*/  MOV R99, R2 ;  /* 0x0000000200637202 */ /* 0x000fe40000000f00 */
[----:B------:R-:W-:Y:S01]  /*174f0*/  MOV R98, 0x17530 ;  /* 0x0001753000627802 */ /* 0x000fe20000000f00 */
[----:B--2---:R-:W-:Y:S01]  /*17500*/  IMAD.U32 R100, RZ, RZ, UR4 ;  /* 0x00000004ff647e24 */ /* 0x004fe2000f8e00ff */
[----:B------:R-:W-:Y:S02]  /*17510*/  MOV R97, UR5 ;  /* 0x0000000500617c02 */ /* 0x000fe40008000f00 */
[----:B-1---5:R-:W-:Y:S05]  /*17520*/  CALL.REL.NOINC `($__internal_1_$__cuda_sm20_rem_u64) ;  /* 0x0000002c00147944 */ /* 0x022fea0003c00000 */
.L_x_307:
[----:B------:R-:W-:Y:S05]  /*17530*/  BSYNC.RECONVERGENT B0 ;  /* 0x0000000000007941 */ /* 0x000fea0003800200 */
.L_x_305:
        /* <DEDUP_REMOVED lines=44> */
.L_x_309:
        /* <DEDUP_REMOVED lines=17> */
.L_x_310:
[----:B------:R-:W-:Y:S05]  /*17910*/  BSYNC.RECONVERGENT B0 ;  /* 0x0000000000007941 */ /* 0x000fea0003800200 */
.L_x_308:
        /* <DEDUP_REMOVED lines=37> */
.L_x_312:
[----:B------:R-:W2:Y:S01]  /*17b70*/  LDCU.64 UR4, c[0x0][0x420] ;  /* 0x00008400ff0477ac */ /* 0x000ea20008000a00 */
[----:B------:R-:W-:Y:S01]  /*17b80*/  MOV R98, 0x17bc0 ;  /* 0x00017bc000627802 */ /* 0x000fe20000000f00 */
[----:B--2---:R-:W-:Y:S01]  /*17b90*/  IMAD.U32 R100, RZ, RZ, UR4 ;  /* 0x00000004ff647e24 */ /* 0x004fe2000f8e00ff */
[----:B------:R-:W-:Y:S02]  /*17ba0*/  MOV R97, UR5 ;  /* 0x0000000500617c02 */ /* 0x000fe40008000f00 */
[----:B-1---5:R-:W-:Y:S05]  /*17bb0*/  CALL.REL.NOINC `($__internal_1_$__cuda_sm20_rem_u64) ;  /* 0x0000002400707944 */ /* 0x022fea0003c00000 */
.L_x_313:
[----:B------:R-:W-:Y:S05]  /*17bc0*/  BSYNC.RECONVERGENT B0 ;  /* 0x0000000000007941 */ /* 0x000fea0003800200 */
.L_x_311:
        /* <DEDUP_REMOVED lines=9> */
.L_x_289:
        /* <DEDUP_REMOVED lines=29> */
.L_x_314:
[----:B------:R-:W-:Y:S05]  /*17e30*/  BSYNC.RECONVERGENT B1 ;  /* 0x0000000000017941 */ /* 0x000fea0003800200 */
.L_x_288:
[----:B------:R-:W-:Y:S01]  /*17e40*/  BAR.SYNC.DEFER_BLOCKING 0x0 ;  /* 0x0000000000007b1d */ /* 0x000fe20000010000 */
[----:B------:R-:W-:-:S05]  /*17e50*/  UISETP.GE.AND UP0, UPT, UR21, UR9, UPT ;  /* 0x000000091500728c */ /* 0x000fca000bf06270 */
[----:B------:R-:W2:Y:S01]  /*17e60*/  LDCU.64 UR4, c[0x0][0x440] ;  /* 0x00008800ff0477ac */ /* 0x000ea20008000a00 */
[----:B-----5:R-:W-:Y:S01]  /*17e70*/  STS.128 [R93], R64 ;  /* 0x000000405d007388 */ /* 0x020fe20000000c00 */
[----:B--2---:R-:W-:-:S03]  /*17e80*/  IADD3 R18, P0, PT, R12, UR4, RZ ;  /* 0x000000040c127c10 */ /* 0x004fc6000ff1e0ff */
[----:B------:R-:W-:Y:S01]  /*17e90*/  STS.128 [R93+0x40], R60 ;  /* 0x0000403c5d007388 */ /* 0x000fe20000000c00 */
[----:B------:R-:W-:-:S03]  /*17ea0*/  IADD3.X R19, PT, PT, R13, UR5, RZ, P0, !PT ;  /* 0x000000050d137c10 */ /* 0x000fc600087fe4ff */
[----:B------:R-:W-:Y:S04]  /*17eb0*/  STS.128 [R93+0x80], R56 ;  /* 0x000080385d007388 */ /* 0x000fe80000000c00 */
[----:B------:R-:W-:Y:S01]  /*17ec0*/  STS.128 [R93+0xc0], R52 ;  /* 0x0000c0345d007388 */ /* 0x000fe20000000c00 */
[----:B------:R-:W-:Y:S06]  /*17ed0*/  BAR.SYNC.DEFER_BLOCKING 0x0 ;  /* 0x0000000000007b1d */ /* 0x000fec0000010000 */
[----:B------:R-:W2:Y:S04]  /*17ee0*/  LDS.64 R20, [R74+UR8] ;  /* 0x000000084a147984 */ /* 0x000ea80008000a00 */
[----:B------:R-:W3:Y:S04]  /*17ef0*/  LDS.64 R16, [R74+UR8+0x100] ;  /* 0x000100084a107984 */ /* 0x000ee80008000a00 */
[----:B------:R-:W4:Y:S04]  /*17f00*/  LDS.64 R14, [R74+UR8+0x220] ;  /* 0x000220084a0e7984 */ /* 0x000f280008000a00 */
[----:B-1----:R-:W1:Y:S04]  /*17f10*/  LDS.64 R10, [R74+UR8+0x320] ;  /* 0x000320084a0a7984 */ /* 0x002e680008000a00 */
[----:B------:R-:W1:Y:S04]  /*17f20*/  LDS.64 R8, [R74+UR8+0x440] ;  /* 0x000440084a087984 */ /* 0x000e680008000a00 */
[----:B------:R-:W1:Y:S04]  /*17f30*/  LDS.64 R6, [R74+UR8+0x540] ;  /* 0x000540084a067984 */ /* 0x000e680008000a00 */
[----:B------:R-:W1:Y:S04]  /*17f40*/  LDS.64 R4, [R74+UR8+0x660] ;  /* 0x000660084a047984 */ /* 0x000e680008000a00 */
[----:B------:R-:W1:Y:S01]  /*17f50*/  LDS.64 R2, [R74+UR8+0x760] ;  /* 0x000760084a027984 */ /* 0x000e620008000a00 */
[----:B--2---:R-:W-:-:S02]  /*17f60*/  DMUL R20, R20, R112 ;  /* 0x0000007014147228 */ /* 0x004fc40000000000 */
[-C--:B---3--:R-:W-:Y:S02]  /*17f70*/  DMUL R16, R16, R112.reuse ;  /* 0x0000007010107228 */ /* 0x088fe40000000000 */
[-C--:B----4-:R-:W-:Y:S02]  /*17f80*/  DMUL R14, R14, R112.reuse ;  /* 0x000000700e0e7228 */ /* 0x090fe40000000000 */
[-C--:B-1----:R-:W-:Y:S02]  /*17f90*/  DMUL R10, R10, R112.reuse ;  /* 0x000000700a0a7228 */ /* 0x082fe40000000000 */
        /* <DEDUP_REMOVED lines=38> */
.L_x_317:
        /* <DEDUP_REMOVED lines=18> */
.L_x_318:
[----:B------:R-:W-:Y:S05]  /*18320*/  BSYNC.RECONVERGENT B0 ;  /* 0x0000000000007941 */ /* 0x000fea0003800200 */
.L_x_316:
        /* <DEDUP_REMOVED lines=35> */
.L_x_320:
[----:B------:R-:W2:Y:S01]  /*18560*/  LDCU.64 UR4, c[0x0][0x420] ;  /* 0x00008400ff0477ac */ /* 0x000ea20008000a00 */
[----:B------:R-:W-:Y:S01]  /*18570*/  IMAD.MOV.U32 R101, RZ, RZ, R3 ;  /* 0x000000ffff657224 */ /* 0x000fe200078e0003 */
[----:B------:R-:W-:Y:S02]  /*18580*/  MOV R99, R2 ;  /* 0x0000000200637202 */ /* 0x000fe40000000f00 */
[----:B------:R-:W-:Y:S01]  /*18590*/  MOV R98, 0x185d0 ;  /* 0x000185d000627802 */ /* 0x000fe20000000f00 */
[----:B--2---:R-:W-:Y:S01]  /*185a0*/  IMAD.U32 R100, RZ, RZ, UR4 ;  /* 0x00000004ff647e24 */ /* 0x004fe2000f8e00ff */
[----:B------:R-:W-:Y:S02]  /*185b0*/  MOV R97, UR5 ;  /* 0x0000000500617c02 */ /* 0x000fe40008000f00 */
[----:B-1----:R-:W-:Y:S05]  /*185c0*/  CALL.REL.NOINC `($__internal_1_$__cuda_sm20_rem_u64) ;  /* 0x0000001800ec7944 */ /* 0x002fea0003c00000 */
.L_x_321:
[----:B------:R-:W-:Y:S05]  /*185d0*/  BSYNC.RECONVERGENT B0 ;  /* 0x0000000000007941 */ /* 0x000fea0003800200 */
.L_x_319:
        /* <DEDUP_REMOVED lines=44> */
.L_x_323:
        /* <DEDUP_REMOVED lines=17> */
.L_x_324:
[----:B------:R-:W-:Y:S05]  /*189b0*/  BSYNC.RECONVERGENT B0 ;  /* 0x0000000000007941 */ /* 0x000fea0003800200 */
.L_x_322:
        /* <DEDUP_REMOVED lines=37> */
.L_x_326:
[----:B------:R-:W2:Y:S01]  /*18c10*/  LDCU.64 UR4, c[0x0][0x420] ;  /* 0x00008400ff0477ac */ /* 0x000ea20008000a00 */
[----:B------:R-:W-:Y:S01]  /*18c20*/  IMAD.MOV.U32 R101, RZ, RZ, R3 ;  /* 0x000000ffff657224 */ /* 0x000fe200078e0003 */
[----:B------:R-:W-:Y:S02]  /*18c30*/  MOV R99, R2 ;  /* 0x0000000200637202 */ /* 0x000fe40000000f00 */
[----:B------:R-:W-:Y:S01]  /*18c40*/  MOV R98, 0x18c80 ;  /* 0x00018c8000627802 */ /* 0x000fe20000000f00 */
[----:B--2---:R-:W-:Y:S01]  /*18c50*/  IMAD.U32 R100, RZ, RZ, UR4 ;  /* 0x00000004ff647e24 */ /* 0x004fe2000f8e00ff */
[----:B------:R-:W-:Y:S02]  /*18c60*/  MOV R97, UR5 ;  /* 0x0000000500617c02 */ /* 0x000fe40008000f00 */
[----:B-1----:R-:W-:Y:S05]  /*18c70*/  CALL.REL.NOINC `($__internal_1_$__cuda_sm20_rem_u64) ;  /* 0x0000001400407944 */ /* 0x002fea0003c00000 */
.L_x_327:
[----:B------:R-:W-:Y:S05]  /*18c80*/  BSYNC.RECONVERGENT B0 ;  /* 0x0000000000007941 */ /* 0x000fea0003800200 */
.L_x_325:
        /* <DEDUP_REMOVED lines=44> */
.L_x_329:
        /* <DEDUP_REMOVED lines=17> */
.L_x_330:
[----:B------:R-:W-:Y:S05]  /*19060*/  BSYNC.RECONVERGENT B0 ;  /* 0x0000000000007941 */ /* 0x000fea0003800200 */
.L_x_328:
        /* <DEDUP_REMOVED lines=37> */
.L_x_332:
[----:B------:R-:W2:Y:S01]  /*192c0*/  LDCU.64 UR4, c[0x0][0x420] ;  /* 0x00008400ff0477ac */ /* 0x000ea20008000a00 */
[----:B------:R-:W-:Y:S01]  /*192d0*/  IMAD.MOV.U32 R101, RZ, RZ, R3 ;  /* 0x000000ffff657224 */ /* 0x000fe200078e0003 */
[----:B------:R-:W-:Y:S02]  /*192e0*/  MOV R99, R2 ;  /* 0x0000000200637202 */ /* 0x000fe40000000f00 */
[----:B------:R-:W-:Y:S01]  /*192f0*/  MOV R98, 0x19330 ;  /* 0x0001933000627802 */ /* 0x000fe20000000f00 */
[----:B--2---:R-:W-:Y:S01]  /*19300*/  IMAD.U32 R100, RZ, RZ, UR4 ;  /* 0x00000004ff647e24 */ /* 0x004fe2000f8e00ff */
[----:B------:R-:W-:Y:S02]  /*19310*/  MOV R97, UR5 ;  /* 0x0000000500617c02 */ /* 0x000fe40008000f00 */
[----:B-1----:R-:W-:Y:S05]  /*19320*/  CALL.REL.NOINC `($__internal_1_$__cuda_sm20_rem_u64) ;  /* 0x0000000c00947944 */ /* 0x002fea0003c00000 */
.L_x_333:
[----:B------:R-:W-:Y:S05]  /*19330*/  BSYNC.RECONVERGENT B0 ;  /* 0x0000000000007941 */ /* 0x000fea0003800200 */
.L_x_331:
        /* <DEDUP_REMOVED lines=21> */
[----:B--2---:R-:W1:Y:S01]  /*19490*/  I2F.U32.RP R14, R13 ;  /* 0x0000000d000e7306 */ /* 0x004e620000209000 */
        /* <DEDUP_REMOVED lines=20> */
.L_x_335:
        /* <DEDUP_REMOVED lines=17> */
.L_x_336:
[----:B------:R-:W-:Y:S05]  /*196f0*/  BSYNC.RECONVERGENT B0 ;  /* 0x0000000000007941 */ /* 0x000fea0003800200 */
.L_x_334:
        /* <DEDUP_REMOVED lines=18> */
[----:B------:R-:W1:Y:S01]  /*19820*/  I2F.U32.RP R3, R13 ;  /* 0x0000000d00037306 */ /* 0x000e620000209000 */
[----:B------:R-:W-:-:S07]  /*19830*/  MOV R103, RZ ;  /* 0x000000ff00677202 */ /* 0x000fce0000000f00 */
[----:B-1----:R-:W1:Y:S02]  /*19840*/  MUFU.RCP R4, R3 ;  /* 0x0000000300047308 */ /* 0x002e640000001000 */
[----:B-1----:R-:W-:-:S06]  /*19850*/  VIADD R4, R4, 0xffffffe ;  /* 0x0ffffffe04047836 */ /* 0x002fcc0000000000 */
[----:B------:R-:W1:Y:S02]  /*19860*/  F2I.FTZ.U32.TRUNC.NTZ R5, R4 ;  /* 0x0000000400057305 */ /* 0x000e64000021f000 */
[----:B-1----:R-:W-:Y:S01]  /*19870*/  IMAD.MOV R2, RZ, RZ, -R5 ;  /* 0x000000ffff027224 */ /* 0x002fe200078e0a05 */
        /* <DEDUP_REMOVED lines=14> */
.L_x_338:
[----:B------:R-:W2:Y:S01]  /*19960*/  LDCU.64 UR4, c[0x0][0x420] ;  /* 0x00008400ff0477ac */ /* 0x000ea20008000a00 */
[----:B------:R-:W-:Y:S01]  /*19970*/  MOV R98, 0x199b0 ;  /* 0x000199b000627802 */ /* 0x000fe20000000f00 */
[----:B--2---:R-:W-:Y:S01]  /*19980*/  IMAD.U32 R100, RZ, RZ, UR4 ;  /* 0x00000004ff647e24 */ /* 0x004fe2000f8e00ff */
[----:B------:R-:W-:Y:S02]  /*19990*/  MOV R97, UR5 ;  /* 0x0000000500617c02 */ /* 0x000fe40008000f00 */
[----:B-1----:R-:W-:Y:S05]  /*199a0*/  CALL.REL.NOINC `($__internal_1_$__cuda_sm20_rem_u64) ;  /* 0x0000000400f47944 */ /* 0x002fea0003c00000 */
.L_x_339:
[----:B------:R-:W-:Y:S05]  /*199b0*/  BSYNC.RECONVERGENT B0 ;  /* 0x0000000000007941 */ /* 0x000fea0003800200 */
.L_x_337:
[--C-:B------:R-:W-:Y:S02]  /*199c0*/  SHF.R.U64 R3, R102, 0x3, R103.reuse ;  /* 0x0000000366037819 */ /* 0x100fe40000001267 */
[----:B------:R-:W-:Y:S02]  /*199d0*/  SHF.R.U32.HI R2, RZ, 0x3, R103 ;  /* 0x00000003ff027819 */ /* 0x000fe40000011667 */
[----:B------:R-:W-:-:S04]  /*199e0*/  ISETP.GE.U32.AND P1, PT, R6, R3, PT ;  /* 0x000000030600720c */ /* 0x000fc80003f26070 */
[----:B------:R-:W-:-:S13]  /*199f0*/  ISETP.GE.U32.AND.EX P0, PT, R7, R2, P0, P1 ;  /* 0x000000020700720c */ /* 0x000fda0000706110 */
[----:B------:R-:W-:Y:S05]  /*19a00*/  @!P0 BRA `(.L_x_233) ;  /* 0x00000000007c8947 */ /* 0x000fea0003800000 */
[----:B------:R1:W-:Y:S01]  /*19a10*/  STG.E.64 desc[UR14][R8.64+0x100], R112 ;  /* 0x0001007008007986 */ /* 0x0003e2000c101b0e */
[----:B------:R-:W-:Y:S05]  /*19a20*/  BRA `(.L_x_233) ;  /* 0x0000000000747947 */ /* 0x000fea0003800000 */
.L_x_315:
[----:B------:R-:W1:Y:S01]  /*19a30*/  LDCU UR6, c[0x0][0x380] ;  /* 0x00007000ff0677ac */ /* 0x000e620008000800 */
[----:B------:R-:W-:Y:S02]  /*19a40*/  ISETP.GE.AND P6, PT, R92, UR7, PT ;  /* 0x000000075c007c0c */ /* 0x000fe4000bfc6270 */
[----:B------:R-:W-:Y:S01]  /*19a50*/  ISETP.GE.AND P0, PT, R76, UR7, PT ;  /* 0x000000074c007c0c */ /* 0x000fe2000bf06270 */
[----:B------:R-:W2:Y:S01]  /*19a60*/  LDCU.64 UR4, c[0x0][0x428] ;  /* 0x00008500ff0477ac */ /* 0x000ea20008000a00 */
[C---:B-1----:R-:W-:Y:S02]  /*19a70*/  ISETP.LT.AND P2, PT, R2.reuse, UR6, !P6 ;  /* 0x0000000602007c0c */ /* 0x042fe4000f741270 */
[----:B------:R-:W-:Y:S01]  /*19a80*/  ISETP.LT.AND P3, PT, R2, UR6, !P0 ;  /* 0x0000000602007c0c */ /* 0x000fe2000c761270 */
[----:B------:R-:W-:-:S05]  /*19a90*/  VIADD R2, R94, 0x19 ;  /* 0x000000195e027836 */ /* 0x000fca0000000000 */
[C---:B------:R-:W-:Y:S02]  /*19aa0*/  ISETP.LT.AND P1, PT, R2.reuse, UR6, !P6 ;  /* 0x0000000602007c0c */ /* 0x040fe4000f721270 */
[----:B------:R-:W-:Y:S01]  /*19ab0*/  ISETP.LT.AND P4, PT, R2, UR6, !P0 ;  /* 0x0000000602007c0c */ /* 0x000fe2000c781270 */
[----:B------:R-:W-:Y:S02]  /*19ac0*/  VIADD R2, R94, 0x1a ;  /* 0x0000001a5e027836 */ /* 0x000fe40000000000 */
[----:B------:R-:W-:Y:S01]  /*19ad0*/  @P2 STG.E.64 desc[UR14][R18.64], R20 ;  /* 0x0000001412002986 */ /* 0x000fe2000c101b0e */
[----:B--2---:R-:W-:Y:S01]  /*19ae0*/  IADD3 R12, P2, PT, R18, UR4, RZ ;  /* 0x00000004120c7c10 */ /* 0x004fe2000ff5e0ff */
[----:B------:R-:W-:Y:S02]  /*19af0*/  VIADD R94, R94, 0x1b ;  /* 0x0000001b5e5e7836 */ /* 0x000fe40000000000 */
[----:B------:R1:W-:Y:S01]  /*19b00*/  @P3 STG.E.64 desc[UR14][R18.64+0x100], R16 ;  /* 0x0001001012003986 */ /* 0x0003e2000c101b0e */
[----:B------:R-:W-:-:S02]  /*19b10*/  IADD3.X R13, PT, PT, R19, UR5, RZ, P2, !PT ;  /* 0x00000005130d7c10 */ /* 0x000fc400097fe4ff */
[C---:B------:R-:W-:Y:S02]  /*19b20*/  ISETP.LT.AND P3, PT, R2.reuse, UR6, !P6 ;  /* 0x0000000602007c0c */ /* 0x040fe4000f761270 */
[----:B------:R-:W-:Y:S01]  /*19b30*/  ISETP.LT.AND P2, PT, R2, UR6, !P0 ;  /* 0x0000000602007c0c */ /* 0x000fe2000c741270 */
[----:B------:R2:W-:Y:S01]  /*19b40*/  @P1 STG.E.64 desc[UR14][R12.64], R14 ;  /* 0x0000000e0c001986 */ /* 0x0005e2000c101b0e */
[----:B------:R-:W-:Y:S02]  /*19b50*/  ISETP.LT.AND P1, PT, R94, UR6, !P6 ;  /* 0x000000065e007c0c */ /* 0x000fe4000f721270 */
        /* <DEDUP_REMOVED lines=10> */
.L_x_233:
[----:B------:R-:W-:Y:S05]  /*19c00*/  BSYNC.RECONVERGENT B2 ;  /* 0x0000000000027941 */ /* 0x000fea0003800200 */
.L_x_17:
[----:B------:R-:W-:Y:S05]  /*19c10*/  @!P5 EXIT ;  /* 0x000000000000d94d */ /* 0x000fea0003800000 */
[----:B-12---:R-:W1:Y:S01]  /*19c20*/  S2R R3, SR_TID.X ;  /* 0x0000000000037919 */ /* 0x006e620000002100 */
[----:B------:R-:W2:Y:S01]  /*19c30*/  LDC R2, c[0x0][0x394] ;  /* 0x0000e500ff027b82 */ /* 0x000ea20000000800 */
[----:B---3--:R-:W-:-:S07]  /*19c40*/  VIADD R5, R0, 0x1 ;  /* 0x0000000100057836 */ /* 0x008fce0000000000 */
[----:B------:R-:W-:Y:S01]  /*19c50*/  BAR.SYNC.DEFER_BLOCKING 0x0 ;  /* 0x0000000000007b1d */ /* 0x000fe20000010000 */
[----:B--2---:R-:W-:-:S04]  /*19c60*/  ISETP.NE.AND P1, PT, R5, R2, PT ;  /* 0x000000020500720c */ /* 0x004fc80003f25270 */
[----:B------:R-:W-:Y:S02]  /*19c70*/  SEL R5, R5, RZ, P1 ;  /* 0x000000ff05057207 */ /* 0x000fe40000800000 */
[----:B-1----:R-:W-:-:S13]  /*19c80*/  ISETP.NE.AND P0, PT, R3, RZ, PT ;  /* 0x000000ff0300720c */ /* 0x002fda0003f05270 */
[----:B------:R-:W-:Y:S05]  /*19c90*/  @P0 EXIT ;  /* 0x000000000000094d */ /* 0x000fea0003800000 */
[----:B------:R-:W-:Y:S01]  /*19ca0*/  @!PT LDS RZ, [RZ] ;  /* 0x00000000fffff984 */ /* 0x000fe20000000800 */
[----:B------:R-:W-:Y:S01]  /*19cb0*/  @!PT LDS RZ, [RZ] ;  /* 0x00000000fffff984 */ /* 0x000fe20000000800 */
[----:B------:R-:W-:Y:S01]  /*19cc0*/  @!PT LDS RZ, [RZ] ;  /* 0x00000000fffff984 */ /* 0x000fe20000000800 */
[----:B------:R-:W-:Y:S01]  /*19cd0*/  @!PT LDS RZ, [RZ] ;  /* 0x00000000fffff984 */ /* 0x000fe20000000800 */
[----:B------:R-:W-:Y:S06]  /*19ce0*/  MEMBAR.ALL.GPU ;  /* 0x0000000000007992 */ /* 0x000fec000000a000 */
[----:B------:R-:W-:-:S00]  /*19cf0*/  ERRBAR ;  /* 0x00000000000079ab */ /* 0x000fc00000000000 */
[----:B------:R-:W-:Y:S06]  /*19d00*/  CGAERRBAR ;  /* 0x00000000000075ab */ /* 0x000fec0000000000 */
[----:B------:R-:W-:Y:S01]  /*19d10*/  STG.E.STRONG.GPU desc[UR14][R108.64], R5 ;  /* 0x000000056c007986 */ /* 0x000fe2000c10f90e */
[----:B------:R-:W-:Y:S05]  /*19d20*/  EXIT ;  /* 0x000000000000794d */ /* 0x000fea0003800000 */
        .weak           $__internal_0_$__cuda_sm20_div_u64
        .type           $__internal_0_$__cuda_sm20_div_u64,@function
        .size           $__internal_0_$__cuda_sm20_div_u64,($__internal_1_$__cuda_sm20_rem_u64 - $__internal_0_$__cuda_sm20_div_u64)
$__internal_0_$__cuda_sm20_div_u64:
[----:B------:R-:W-:Y:S02]  /*19d30*/  IMAD.MOV.U32 R122, RZ, RZ, R104 ;  /* 0x000000ffff7a7224 */ /* 0x000fe400078e0068 */
[----:B------:R-:W-:-:S04]  /*19d40*/  IMAD.MOV.U32 R123, RZ, RZ, R102 ;  /* 0x000000ffff7b7224 */ /* 0x000fc800078e0066 */
[----:B------:R-:W1:Y:S08]  /*19d50*/  I2F.U64.RP R101, R122 ;  /* 0x0000007a00657312 */ /* 0x000e700000309000 */
[----:B-1----:R-:W1:Y:S02]  /*19d60*/  MUFU.RCP R99, R101 ;  /* 0x0000006500637308 */ /* 0x002e640000001000 */
[----:B-1----:R-:W-:-:S06]  /*19d70*/  IADD3 R99, PT, PT, R99, 0x1ffffffe, RZ ;  /* 0x1ffffffe63637810 */ /* 0x002fcc0007ffe0ff */
[----:B------:R-:W1:Y:S02]  /*19d80*/  F2I.U64.TRUNC R120, R99 ;  /* 0x0000006300787311 */ /* 0x000e64000020d800 */
[----:B-1----:R-:W-:Y:S01]  /*19d90*/  IMAD.WIDE.U32 R106, R120, R104, RZ ;  /* 0x00000068786a7225 */ /* 0x002fe200078e00ff */
[----:B------:R-:W-:-:S03]  /*19da0*/  MOV R119, R120 ;  /* 0x0000007800777202 */ /* 0x000fc60000000f00 */
[----:B------:R-:W-:Y:S01]  /*19db0*/  IMAD R97, R120, R102, R107 ;  /* 0x0000006678617224 */ /* 0x000fe200078e026b */
[----:B------:R-:W-:-:S03]  /*19dc0*/  IADD3 R106, P2, PT, RZ, -R106, RZ ;  /* 0x8000006aff6a7210 */ /* 0x000fc60007f5e0ff */
[----:B------:R-:W-:Y:S02]  /*19dd0*/  IMAD R98, R121, R104, R97 ;  /* 0x0000006879627224 */ /* 0x000fe400078e0261 */
[----:B------:R-:W-:-:S04]  /*19de0*/  IMAD.HI.U32 R118, R120, R106, RZ ;  /* 0x0000006a78767227 */ /* 0x000fc800078e00ff */
[----:B------:R-:W-:-:S04]  /*19df0*/  IMAD.X R98, RZ, RZ, ~R98, P2 ;  /* 0x000000ffff627224 */ /* 0x000fc800010e0e62 */
[----:B------:R-:W-:-:S04]  /*19e00*/  IMAD.WIDE.U32 R118, P4, R120, R98, R118 ;  /* 0x0000006278767225 */ /* 0x000fc80007880076 */
[C---:B------:R-:W-:Y:S02]  /*19e10*/  IMAD R97, R121.reuse, R98, RZ ;  /* 0x0000006279617224 */ /* 0x040fe400078e02ff */
[----:B------:R-:W-:-:S04]  /*19e20*/  IMAD.HI.U32 R106, P3, R121, R106, R118 ;  /* 0x0000006a796a7227 */ /* 0x000fc80007860076 */
[----:B------:R-:W-:Y:S01]  /*19e30*/  IMAD.HI.U32 R98, R121, R98, RZ ;  /* 0x0000006279627227 */ /* 0x000fe200078e00ff */
[----:B------:R-:W-:-:S03]  /*19e40*/  IADD3 R119, P2, PT, R97, R106, RZ ;  /* 0x0000006a61777210 */ /* 0x000fc60007f5e0ff */
[----:B------:R-:W-:Y:S02]  /*19e50*/  IMAD.X R98, R98, 0x1, R121, P4 ;  /* 0x0000000162627824 */ /* 0x000fe400020e0679 */
[----:B------:R-:W-:-:S03]  /*19e60*/  IMAD.WIDE.U32 R106, R119, R104, RZ ;  /* 0x00000068776a7225 */ /* 0x000fc600078e00ff */
[----:B------:R-:W-:Y:S01]  /*19e70*/  IADD3.X R99, PT, PT, RZ, RZ, R98, P2, P3 ;  /* 0x000000ffff637210 */ /* 0x000fe200017e6462 */
[----:B------:R-:W-:Y:S01]  /*19e80*/  IMAD R98, R119, R102, R107 ;  /* 0x0000006677627224 */ /* 0x000fe200078e026b */
[----:B------:R-:W-:-:S03]  /*19e90*/  IADD3 R106, P2, PT, RZ, -R106, RZ ;  /* 0x8000006aff6a7210 */ /* 0x000fc60007f5e0ff */
[----:B------:R-:W-:Y:S02]  /*19ea0*/  IMAD R98, R99, R104, R98 ;  /* 0x0000006863627224 */ /* 0x000fe400078e0262 */
[----:B------:R-:W-:-:S03]  /*19eb0*/  IMAD.HI.U32 R118, R119, R106, RZ ;  /* 0x0000006a77767227 */ /* 0x000fc600078e00ff */
[----:B------:R-:W-:-:S05]  /*19ec0*/  IADD3.X R98, PT, PT, RZ, ~R98, RZ, P2, !PT ;  /* 0x80000062ff627210 */ /* 0x000fca00017fe4ff */
[----:B------:R-:W-:-:S04]  /*19ed0*/  IMAD.WIDE.U32 R118, P4, R119, R98, R118 ;  /* 0x0000006277767225 */ /* 0x000fc80007880076 */
[C---:B------:R-:W-:Y:S02]  /*19ee0*/  IMAD R97, R99.reuse, R98, RZ ;  /* 0x0000006263617224 */ /* 0x040fe400078e02ff */
[----:B------:R-:W-:Y:S01]  /*19ef0*/  IMAD.HI.U32 R106, P3, R99, R106, R118 ;  /* 0x0000006a636a7227 */ /* 0x000fe20007860076 */
[----:B------:R-:W-:-:S03]  /*19f00*/  MOV R119, RZ ;  /* 0x000000ff00777202 */ /* 0x000fc60000000f00 */
[----:B------:R-:W-:Y:S01]  /*19f10*/  IMAD.HI.U32 R98, R99, R98, RZ ;  /* 0x0000006263627227 */ /* 0x000fe200078e00ff */
[----:B------:R-:W-:-:S03]  /*19f20*/  IADD3 R97, P2, PT, R97, R106, RZ ;  /* 0x0000006a61617210 */ /* 0x000fc60007f5e0ff */
[----:B------:R-:W-:Y:S02]  /*19f30*/  IMAD.X R98, R98, 0x1, R99, P4 ;  /* 0x0000000162627824 */ /* 0x000fe400020e0663 */
[----:B------:R-:W-:-:S03]  /*19f40*/  IMAD.HI.U32 R118, R97, R96, RZ ;  /* 0x0000006061767227 */ /* 0x000fc600078e00ff */
[----:B------:R-:W-:Y:S01]  /*19f50*/  IADD3.X R106, PT, PT, RZ, RZ, R98, P2, P3 ;  /* 0x000000ffff6a7210 */ /* 0x000fe200017e6462 */
[----:B------:R-:W-:-:S04]  /*19f60*/  IMAD.WIDE.U32 R98, R97, R95, R118 ;  /* 0x0000005f61627225 */ /* 0x000fc800078e0076 */
[C---:B------:R-:W-:Y:S02]  /*19f70*/  IMAD R103, R106.reuse, R95, RZ ;  /* 0x0000005f6a677224 */ /* 0x040fe400078e02ff */
[----:B------:R-:W-:-:S04]  /*19f80*/  IMAD.HI.U32 R98, P3, R106, R96, R98 ;  /* 0x000000606a627227 */ /* 0x000fc80007860062 */
[----:B------:R-:W-:Y:S01]  /*19f90*/  IMAD.HI.U32 R97, R106, R95, RZ ;  /* 0x0000005f6a617227 */ /* 0x000fe200078e00ff */
[----:B------:R-:W-:-:S03]  /*19fa0*/  IADD3 R103, P2, PT, R103, R98, RZ ;  /* 0x0000006267677210 */ /* 0x000fc60007f5e0ff */
[----:B------:R-:W-:Y:S02]  /*19fb0*/  IMAD.X R97, RZ, RZ, R97, P3 ;  /* 0x000000ffff617224 */ /* 0x000fe400018e0661 */
[----:B------:R-:W-:-:S03]  /*19fc0*/  IMAD.WIDE.U32 R106, R103, R104, RZ ;  /* 0x00000068676a7225 */ /* 0x000fc600078e00ff */
[----:B------:R-:W-:Y:S01]  /*19fd0*/  IADD3.X R101, PT, PT, RZ, R97, RZ, P2, !PT ;  /* 0x00000061ff657210 */ /* 0x000fe200017fe4ff */
[----:B------:R-:W-:Y:S01]  /*19fe0*/  IMAD R98, R103, R102, R107 ;  /* 0x0000006667627224 */ /* 0x000fe200078e026b */
[----:B------:R-:W-:-:S03]  /*19ff0*/  IADD3 R97, P2, PT, -R106, R96, RZ ;  /* 0x000000606a617210 */ /* 0x000fc60007f5e1ff */
[-C--:B------:R-:W-:Y:S01]  /*1a000*/  IMAD R98, R101, R104.reuse, R98 ;  /* 0x0000006865627224 */ /* 0x080fe200078e0262 */
[----:B------:R-:W-:Y:S02]  /*1a010*/  ISETP.GE.U32.AND P4, PT, R97, R104, PT ;  /* 0x000000686100720c */ /* 0x000fe40003f86070 */
[----:B------:R-:W-:Y:S01]  /*1a020*/  IADD3 R96, P3, PT, -R104, R97, RZ ;  /* 0x0000006168607210 */ /* 0x000fe20007f7e1ff */
[----:B------:R-:W-:Y:S01]  /*1a030*/  IMAD.X R95, R95, 0x1, ~R98, P2 ;  /* 0x000000015f5f7824 */ /* 0x000fe200010e0e62 */
[----:B------:R-:W-:-:S04]  /*1a040*/  IADD3 R99, P2, PT, R103, 0x1, RZ ;  /* 0x0000000167637810 */ /* 0x000fc80007f5e0ff */
[----:B------:R-:W-:Y:S01]  /*1a050*/  ISETP.GE.U32.AND.EX P4, PT, R95, R102, PT, P4 ;  /* 0x000000665f00720c */ /* 0x000fe20003f86140 */
[----:B------:R-:W-:Y:S01]  /*1a060*/  IMAD.X R98, RZ, RZ, R101, P2 ;  /* 0x000000ffff627224 */ /* 0x000fe200010e0665 */
[----:B------:R-:W-:Y:S02]  /*1a070*/  ISETP.NE.U32.AND P2, PT, R104, RZ, PT ;  /* 0x000000ff6800720c */ /* 0x000fe40003f45070 */
[----:B------:R-:W-:Y:S02]  /*1a080*/  SEL R97, R96, R97, P4 ;  /* 0x0000006160617207 */ /* 0x000fe40002000000 */
[----:B------:R-:W-:Y:S02]  /*1a090*/  IADD3.X R96, PT, PT, ~R102, R95, RZ, P3, !PT ;  /* 0x0000005f66607210 */ /* 0x000fe40001ffe5ff */
[----:B------:R-:W-:Y:S02]  /*1a0a0*/  SEL R99, R99, R103, P4 ;  /* 0x0000006763637207 */ /* 0x000fe40002000000 */
[----:B------:R-:W-:-:S02]  /*1a0b0*/  SEL R95, R96, R95, P4 ;  /* 0x0000005f605f7207 */ /* 0x000fc40002000000 */
[----:B------:R-:W-:Y:S02]  /*1a0c0*/  SEL R98, R98, R101, P4 ;  /* 0x0000006562627207 */ /* 0x000fe40002000000 */
[----:B------:R-:W-:Y:S02]  /*1a0d0*/  ISETP.GE.U32.AND P4, PT, R97, R104, PT ;  /* 0x000000686100720c */ /* 0x000fe40003f86070 */
[----:B------:R-:W-:Y:S02]  /*1a0e0*/  IADD3 R96, P3, PT, R99, 0x1, RZ ;  /* 0x0000000163607810 */ /* 0x000fe40007f7e0ff */
[----:B------:R-:W-:Y:S02]  /*1a0f0*/  ISETP.GE.U32.AND.EX P4, PT, R95, R102, PT, P4 ;  /* 0x000000665f00720c */ /* 0x000fe40003f86140 */
[----:B------:R-:W-:Y:S02]  /*1a100*/  IADD3.X R95, PT, PT, RZ, R98, RZ, P3, !PT ;  /* 0x00000062ff5f7210 */ /* 0x000fe40001ffe4ff */
[----:B------:R-:W-:-:S02]  /*1a110*/  MOV R101, 0x0 ;  /* 0x0000000000657802 */ /* 0x000fc40000000f00 */
[----:B------:R-:W-:Y:S02]  /*1a120*/  ISETP.NE.AND.EX P2, PT, R102, RZ, PT, P2 ;  /* 0x000000ff6600720c */ /* 0x000fe40003f45320 */
[----:B------:R-:W-:Y:S02]  /*1a130*/  SEL R96, R96, R99, P4 ;  /* 0x0000006360607207 */ /* 0x000fe40002000000 */
[----:B------:R-:W-:Y:S02]  /*1a140*/  SEL R95, R95, R98, P4 ;  /* 0x000000625f5f7207 */ /* 0x000fe40002000000 */
[----:B------:R-:W-:Y:S02]  /*1a150*/  SEL R96, R96, 0xffffffff, P2 ;  /* 0xffffffff60607807 */ /* 0x000fe40001000000 */
[----:B------:R-:W-:Y:S01]  /*1a160*/  SEL R95, R95, 0xffffffff, P2 ;  /* 0xffffffff5f5f7807 */ /* 0x000fe20001000000 */
[----:B------:R-:W-:Y:S06]  /*1a170*/  RET.REL.NODEC R100 `(_ZN7cutlass6KernelINS_4gemm6kernel14RankKUniversalINS1_11threadblock13MmaMultistageINS1_9GemmShapeILi64ELi64ELi16EEENS_9transform11threadblock28PredicatedTileAccessIteratorINS_11MatrixShapeILi64ELi16EEEdNS_6layout11ColumnMajorELi1ENS8_31PitchLinearWarpStripedThreadMapINS_16PitchLinearShapeILi64ELi16EEELi128ENSG_ILi16ELi2EEELi1EEENS_5ArrayIdLi1ELb1EEELb0ENSD_9NoPermuteEEENS9_25RegularTileAccessIteratorISC_dNSD_43ColumnMajorTensorOpMultiplicandCongruous64bELi1ESJ_Li8EEELNS_4arch14CacheOperation4KindE0ENSA_INSB_ILi16ELi64EEEdNSD_8RowMajorELi0ESJ_SL_Lb0ESM_EENSO_ISU_dNSD_40RowMajorTensorOpMultiplicandCongruous64bELi0ESJ_Li8EEELST_0EdSV_NS4_9MmaPolicyINS1_4warp11MmaTensorOpINS6_ILi32ELi32ELi16EEEdSP_dSX_dSV_NS10_17MmaTensorOpPolicyINSR_3MmaINS6_ILi8ELi8ELi4EEELi32EdSV_dSE_dSV_NSR_13OpMultiplyAddEEENSB_ILi1ELi1EEEEELi1ELb0EbEENSB_ILi0ELi0EEES1B_Li1EEELi3ELNS1_23SharedMemoryClearOptionE0EbEENS_8epilogue11threadblock8EpilogueIS7_S1A_Li1ENS1G_27PredicatedTileIteratorBlas3INS1G_26OutputTileOptimalThreadMapINS1G_15OutputTileShapeILi64ELi8ELi2ELi1ELi1EEENS1K_ILi1ELi4ELi1ELi1ELi4EEELi128ELi1ELi64EEEdLNS_8BlasModeE1EEENS1F_4warp24FragmentIteratorTensorOpIS12_S15_dNSK_IdLi2ELb1EEESV_EENS1Q_20TileIteratorTensorOpIS12_S15_dSV_EENS1G_18SharedLoadIteratorINS1N_18CompactedThreadMapEdLi8EEENS1F_6thread17LinearCombinationIdLi1EddLNS1Z_9ScaleType4KindE0ELNS_15FloatRoundStyleE2EdEENSB_ILi0ELi4EEELi1ELi1EEENS4_30GemmIdentityThreadblockSwizzleILi1EEELNS_8FillModeE1EEEEEvNT_6ParamsE) ;  /* 0xfffffe5c64a07950 */ /* 0x000fec0003c3ffff */
        .weak           $__internal_1_$__cuda_sm20_rem_u64
        .type           $__internal_1_$__cuda_sm20_rem_u64,@function
        .size           $__internal_1_$__cuda_sm20_rem_u64,(.L_x_341 - $__internal_1_$__cuda_sm20_rem_u64)
$__internal_1_$__cuda_sm20_rem_u64:
[----:B------:R-:W-:Y:S01]  /*1a180*/  MOV R120, R100 ;  /* 0x0000006400787202 */ /* 0x000fe20000000f00 */
[----:B------:R-:W-:-:S04]  /*1a190*/  IMAD.MOV.U32 R121, RZ, RZ, R97 ;  /* 0x000000ffff797224 */ /* 0x000fc800078e0061 */
[----:B------:R-:W1:Y:S08]  /*1a1a0*/  I2F.U64.RP R104, R120 ;  /* 0x0000007800687312 */ /* 0x000e700000309000 */
[----:B-1----:R-:W1:Y:S02]  /*1a1b0*/  MUFU.RCP R103, R104 ;  /* 0x0000006800677308 */ /* 0x002e640000001000 */
[----:B-1----:R-:W-:-:S06]  /*1a1c0*/  IADD3 R103, PT, PT, R103, 0x1ffffffe, RZ ;  /* 0x1ffffffe67677810 */ /* 0x002fcc0007ffe0ff */
[----:B------:R-:W1:Y:S02]  /*1a1d0*/  F2I.U64.TRUNC R118, R103 ;  /* 0x0000006700767311 */ /* 0x000e64000020d800 */
[----:B-1----:R-:W-:-:S04]  /*1a1e0*/  IMAD.WIDE.U32 R106, R118, R100, RZ ;  /* 0x00000064766a7225 */ /* 0x002fc800078e00ff */
[C---:B------:R-:W-:Y:S01]  /*1a1f0*/  IMAD R95, R118.reuse, R97, R107 ;  /* 0x00000061765f7224 */ /* 0x040fe200078e026b */
[----:B------:R-:W-:Y:S02]  /*1a200*/  IADD3 R102, P2, PT, RZ, -R106, RZ ;  /* 0x8000006aff667210 */ /* 0x000fe40007f5e0ff */
[----:B------:R-:W-:Y:S01]  /*1a210*/  MOV R107, R118 ;  /* 0x00000076006b7202 */ /* 0x000fe20000000f00 */
        /* <DEDUP_REMOVED lines=36> */
[----:B------:R-:W-:-:S04]  /*1a460*/  ISETP.GE.U32.AND P3, PT, R101, R100, PT ;  /* 0x000000646500720c */ /* 0x000fc80003f66070 */
[----:B------:R-:W-:Y:S02]  /*1a470*/  IADD3.X R96, PT, PT, ~R96, R99, RZ, P2, !PT ;  /* 0x0000006360607210 */ /* 0x000fe400017fe5ff */
[----:B------:R-:W-:Y:S02]  /*1a480*/  IADD3 R102, P2, PT, -R100, R101, RZ ;  /* 0x0000006564667210 */ /* 0x000fe40007f5e1ff */
[C---:B------:R-:W-:Y:S02]  /*1a490*/  ISETP.GE.U32.AND.EX P3, PT, R96.reuse, R97, PT, P3 ;  /* 0x000000616000720c */ /* 0x040fe40003f66130 */
[----:B------:R-:W-:Y:S01]  /*1a4a0*/  MOV R99, 0x0 ;  /* 0x0000000000637802 */ /* 0x000fe20000000f00 */
[----:B------:R-:W-:Y:S01]  /*1a4b0*/  IMAD.X R95, R96, 0x1, ~R97, P2 ;  /* 0x00000001605f7824 */ /* 0x000fe200010e0e61 */
[----:B------:R-:W-:Y:S02]  /*1a4c0*/  SEL R101, R102, R101, P3 ;  /* 0x0000006566657207 */ /* 0x000fe40001800000 */
[----:B------:R-:W-:-:S02]  /*1a4d0*/  ISETP.NE.U32.AND P2, PT, R100, RZ, PT ;  /* 0x000000ff6400720c */ /* 0x000fc40003f45070 */
[----:B------:R-:W-:Y:S02]  /*1a4e0*/  SEL R96, R95, R96, P3 ;  /* 0x000000605f607207 */ /* 0x000fe40001800000 */
[----:B------:R-:W-:Y:S02]  /*1a4f0*/  ISETP.GE.U32.AND P4, PT, R101, R100, PT ;  /* 0x000000646500720c */ /* 0x000fe40003f86070 */
[----:B------:R-:W-:Y:S02]  /*1a500*/  IADD3 R102, P3, PT, -R100, R101, RZ ;  /* 0x0000006564667210 */ /* 0x000fe40007f7e1ff */
[----:B------:R-:W-:Y:S02]  /*1a510*/  ISETP.GE.U32.AND.EX P4, PT, R96, R97, PT, P4 ;  /* 0x000000616000720c */ /* 0x000fe40003f86140 */
[C---:B------:R-:W-:Y:S02]  /*1a520*/  IADD3.X R95, PT, PT, ~R97.reuse, R96, RZ, P3, !PT ;  /* 0x00000060615f7210 */ /* 0x040fe40001ffe5ff */
[----:B------:R-:W-:-:S02]  /*1a530*/  ISETP.NE.AND.EX P2, PT, R97, RZ, PT, P2 ;  /* 0x000000ff6100720c */ /* 0x000fc40003f45320 */
[----:B------:R-:W-:Y:S02]  /*1a540*/  SEL R102, R102, R101, P4 ;  /* 0x0000006566667207 */ /* 0x000fe40002000000 */
[----:B------:R-:W-:Y:S02]  /*1a550*/  SEL R95, R95, R96, P4 ;  /* 0x000000605f5f7207 */ /* 0x000fe40002000000 */
[----:B------:R-:W-:Y:S02]  /*1a560*/  SEL R102, R102, 0xffffffff, P2 ;  /* 0xffffffff66667807 */ /* 0x000fe40001000000 */
[----:B------:R-:W-:Y:S01]  /*1a570*/  SEL R103, R95, 0xffffffff, P2 ;  /* 0xffffffff5f677807 */ /* 0x000fe20001000000 */
[----:B------:R-:W-:Y:S06]  /*1a580*/  RET.REL.NODEC R98 `(_ZN7cutlass6KernelINS_4gemm6kernel14RankKUniversalINS1_11threadblock13MmaMultistageINS1_9GemmShapeILi64ELi64ELi16EEENS_9transform11threadblock28PredicatedTileAccessIteratorINS_11MatrixShapeILi64ELi16EEEdNS_6layout11ColumnMajorELi1ENS8_31PitchLinearWarpStripedThreadMapINS_16PitchLinearShapeILi64ELi16EEELi128ENSG_ILi16ELi2EEELi1EEENS_5ArrayIdLi1ELb1EEELb0ENSD_9NoPermuteEEENS9_25RegularTileAccessIteratorISC_dNSD_43ColumnMajorTensorOpMultiplicandCongruous64bELi1ESJ_Li8EEELNS_4arch14CacheOperation4KindE0ENSA_INSB_ILi16ELi64EEEdNSD_8RowMajorELi0ESJ_SL_Lb0ESM_EENSO_ISU_dNSD_40RowMajorTensorOpMultiplicandCongruous64bELi0ESJ_Li8EEELST_0EdSV_NS4_9MmaPolicyINS1_4warp11MmaTensorOpINS6_ILi32ELi32ELi16EEEdSP_dSX_dSV_NS10_17MmaTensorOpPolicyINSR_3MmaINS6_ILi8ELi8ELi4EEELi32EdSV_dSE_dSV_NSR_13OpMultiplyAddEEENSB_ILi1ELi1EEEEELi1ELb0EbEENSB_ILi0ELi0EEES1B_Li1EEELi3ELNS1_23SharedMemoryClearOptionE0EbEENS_8epilogue11threadblock8EpilogueIS7_S1A_Li1ENS1G_27PredicatedTileIteratorBlas3INS1G_26OutputTileOptimalThreadMapINS1G_15OutputTileShapeILi64ELi8ELi2ELi1ELi1EEENS1K_ILi1ELi4ELi1ELi1ELi4EEELi128ELi1ELi64EEEdLNS_8BlasModeE1EEENS1F_4warp24FragmentIteratorTensorOpIS12_S15_dNSK_IdLi2ELb1EEESV_EENS1Q_20TileIteratorTensorOpIS12_S15_dSV_EENS1G_18SharedLoadIteratorINS1N_18CompactedThreadMapEdLi8EEENS1F_6thread17LinearCombinationIdLi1EddLNS1Z_9ScaleType4KindE0ELNS_15FloatRoundStyleE2EdEENSB_ILi0ELi4EEELi1ELi1EEENS4_30GemmIdentityThreadblockSwizzleILi1EEELNS_8FillModeE1EEEEEvNT_6ParamsE) ;  /* 0xfffffe58629c7950 */ /* 0x000fec0003c3ffff */
.L_x_340:
[----:B------:R-:W-:-:S00]  /*1a590*/  BRA `(.L_x_340) ;  /* 0xfffffffc00fc7947 */ /* 0x000fc0000383ffff */
[----:B------:R-:W-:-:S00]  /*1a5a0*/  NOP ;  /* 0x0000000000007918 */ /* 0x000fc00000000000 */
        /* <DEDUP_REMOVED lines=13> */
.L_x_341:


//--------------------- .nv.shared._ZN7cutlass6KernelINS_4gemm6kernel14RankKUniversalINS1_11threadblock13MmaMultistageINS1_9GemmShapeILi64ELi64ELi16EEENS_9transform11threadblock28PredicatedTileAccessIteratorINS_11MatrixShapeILi64ELi16EEEdNS_6layout11ColumnMajorELi1ENS8_31PitchLinearWarpStripedThreadMapINS_16PitchLinearShapeILi64ELi16EEELi128ENSG_ILi16ELi2EEELi1EEENS_5ArrayIdLi1ELb1EEELb0ENSD_9NoPermuteEEENS9_25RegularTileAccessIteratorISC_dNSD_43ColumnMajorTensorOpMultiplicandCongruous64bELi1ESJ_Li8EEELNS_4arch14CacheOperation4KindE0ENSA_INSB_ILi16ELi64EEEdNSD_8RowMajorELi0ESJ_SL_Lb0ESM_EENSO_ISU_dNSD_40RowMajorTensorOpMultiplicandCongruous64bELi0ESJ_Li8EEELST_0EdSV_NS4_9MmaPolicyINS1_4warp11MmaTensorOpINS6_ILi32ELi32ELi16EEEdSP_dSX_dSV_NS10_17MmaTensorOpPolicyINSR_3MmaINS6_ILi8ELi8ELi4EEELi32EdSV_dSE_dSV_NSR_13OpMultiplyAddEEENSB_ILi1ELi1EEEEELi1ELb0EbEENSB_ILi0ELi0EEES1B_Li1EEELi3ELNS1_23SharedMemoryClearOptionE0EbEENS_8epilogue11threadblock8EpilogueIS7_S1A_Li1ENS1G_27PredicatedTileIteratorBlas3INS1G_26OutputTileOptimalThreadMapINS1G_15OutputTileShapeILi64ELi8ELi2ELi1ELi1EEENS1K_ILi1ELi4ELi1ELi1ELi4EEELi128ELi1ELi64EEEdLNS_8BlasModeE1EEENS1F_4warp24FragmentIteratorTensorOpIS12_S15_dNSK_IdLi2ELb1EEESV_EENS1Q_20TileIteratorTensorOpIS12_S15_dSV_EENS1G_18SharedLoadIteratorINS1N_18CompactedThreadMapEdLi8EEENS1F_6thread17LinearCombinationIdLi1EddLNS1Z_9ScaleType4KindE0ELNS_15FloatRoundStyleE2EdEENSB_ILi0ELi4EEELi1ELi1EEENS4_30GemmIdentityThreadblockSwizzleILi1EEELNS_8FillModeE1EEEEEvNT_6ParamsE --------------------------
	.section	.nv.shared._ZN7cutlass6KernelINS_4gemm6kernel14RankKUniversalINS1_11threadblock13MmaMultistageINS1_9GemmShapeILi64ELi64ELi16EEENS_9transform11threadblock28PredicatedTileAccessIteratorINS_11MatrixShapeILi64ELi16EEEdNS_6layout11ColumnMajorELi1ENS8_31PitchLinearWarpStripedThreadMapINS_16PitchLinearShapeILi64ELi16EEELi128ENSG_ILi16ELi2EEELi1EEENS_5ArrayIdLi1ELb1EEELb0ENSD_9NoPermuteEEENS9_25RegularTileAccessIteratorISC_dNSD_43ColumnMajorTensorOpMultiplicandCongruous64bELi1ESJ_Li8EEELNS_4arch14CacheOperation4KindE0ENSA_INSB_ILi16ELi64EEEdNSD_8RowMajorELi0ESJ_SL_Lb0ESM_EENSO_ISU_dNSD_40RowMajorTensorOpMultiplicandCongruous64bELi0ESJ_Li8EEELST_0EdSV_NS4_9MmaPolicyINS1_4warp11MmaTensorOpINS6_ILi32ELi32ELi16EEEdSP_dSX_dSV_NS10_17MmaTensorOpPolicyINSR_3MmaINS6_ILi8ELi8ELi4EEELi32EdSV_dSE_dSV_NSR_13OpMultiplyAddEEENSB_ILi1ELi1EEEEELi1ELb0EbEENSB_ILi0ELi0EEES1B_Li1EEELi3ELNS1_23SharedMemoryClearOptionE0EbEENS_8epilogue11threadblock8EpilogueIS7_S1A_Li1ENS1G_27PredicatedTileIteratorBlas3INS1G_26OutputTileOptimalThreadMapINS1G_15OutputTileShapeILi64ELi8ELi2ELi1ELi1EEENS1K_ILi1ELi4ELi1ELi1ELi4EEELi128ELi1ELi64EEEdLNS_8BlasModeE1EEENS1F_4warp24FragmentIteratorTensorOpIS12_S15_dNSK_IdLi2ELb1EEESV_EENS1Q_20TileIteratorTensorOpIS12_S15_dSV_EENS1G_18SharedLoadIteratorINS1N_18CompactedThreadMapEdLi8EEENS1F_6thread17LinearCombinationIdLi1EddLNS1Z_9ScaleType4KindE0ELNS_15FloatRoundStyleE2EdEENSB_ILi0ELi4EEELi1ELi1EEENS4_30GemmIdentityThreadblockSwizzleILi1EEELNS_8FillModeE1EEEEEvNT_6ParamsE,"aw",@nobits
	.sectionflags	@""
	.align	16
	.zero		1024


//--------------------- .nv.shared.reserved.0     --------------------------
	.section	.nv.shared.reserved.0,"aw",@nobits
	.weak		__nv_reservedSMEM_offset_0_alias
	.size		__nv_reservedSMEM_offset_0_alias, 0, 64
	.other		__nv_reservedSMEM_offset_0_alias,@"STO_CUDA_RESERVED_SHARED STV_DEFAULT"
__nv_reservedSMEM_offset_0_alias:
	.zero		0
	.zero		64


//--------------------- .nv.global                --------------------------
	.section	.nv.global,"aw",@nobits
.nv.global:
	.type		_ZN39_INTERNAL_ae46a8f4_4_k_cu_ae56203f_28934cute1_E,@object
	.size		_ZN39_INTERNAL_ae46a8f4_4_k_cu_ae56203f_28934cute1_E,(_ZN39_INTERNAL_ae46a8f4_4_k_cu_ae56203f_28934cuda3std3__45__cpo6cbeginE - _ZN39_INTERNAL_ae46a8f4_4_k_cu_ae56203f_28934cute1_E)
_ZN39_INTERNAL_ae46a8f4_4_k_cu_ae56203f_28934cute1_E:
	.zero		1
	.type		_ZN39_INTERNAL_ae46a8f4_4_k_cu_ae56203f_28934cuda3std3__45__cpo6cbeginE,@object
	.size		_ZN39_INTERNAL_ae46a8f4_4_k_cu_ae56203f_28934cuda3std3__45__cpo6cbeginE,(_ZN39_INTERNAL_ae46a8f4_4_k_cu_ae56203f_28934cuda3std3__48in_placeE - _ZN39_INTERNAL_ae46a8f4_4_k_cu_ae56203f_28934cuda3std3__45__cpo6cbeginE)
_ZN39_INTERNAL_ae46a8f4_4_k_cu_ae56203f_28934cuda3std3__45__cpo6cbeginE:
	.zero		1
	.type		_ZN39_INTERNAL_ae46a8f4_4_k_cu_ae56203f_28934cuda3std3__48in_placeE,@object
	.size		_ZN39_INTERNAL_ae46a8f4_4_k_cu_ae56203f_28934cuda3std3__48in_placeE,(_ZN39_INTERNAL_ae46a8f4_4_k_cu_ae56203f_28934cuda3std6ranges3__45__cpo9iter_moveE - _ZN39_INTERNAL_ae46a8f4_4_k_cu_ae56203f_28934cuda3std3__48in_placeE)
_ZN39_INTERNAL_ae46a8f4_4_k_cu_ae56203f_28934cuda3std3__48in_placeE:
	.zero		1
	.type		_ZN39_INTERNAL_ae46a8f4_4_k_cu_ae56203f_28934cuda3std6ranges3__45__cpo9iter_moveE,@object
	.size		_ZN39_INTERNAL_ae46a8f4_4_k_cu_ae56203f_28934cuda3std6ranges3__45__cpo9iter_moveE,(_ZN39_INTERNAL_ae46a8f4_4_k_cu_ae56203f_28934cuda3std3__45__cpo5beginE - _ZN39_INTERNAL_ae46a8f4_4_k_cu_ae56203f_28934cuda3std6ranges3__45__cpo9iter_moveE)
_ZN39_INTERNAL_ae46a8f4_4_k_cu_ae56203f_28934cuda3std6ranges3__45__cpo9iter_moveE:
	.zero		1
	.type		_ZN39_INTERNAL_ae46a8f4_4_k_cu_ae56203f_28934cuda3std3__45__cpo5beginE,@object
	.size		_ZN39_INTERNAL_ae46a8f4_4_k_cu_ae56203f_28934cuda3std3__45__cpo5beginE,(_ZN39_INTERNAL_ae46a8f4_4_k_cu_ae56203f_28934cuda3std3__441_GLOBAL__N__ae46a8f4_4_k_cu_ae56203f_28936ignoreE - _ZN39_INTERNAL_ae46a8f4_4_k_cu_ae56203f_28934cuda3std3__45__cpo5beginE)
_ZN39_INTERNAL_ae46a8f4_4_k_cu_ae56203f_28934cuda3std3__45__cpo5beginE:
	.zero		1
	.type		_ZN39_INTERNAL_ae46a8f4_4_k_cu_ae56203f_28934cuda3std3__441_GLOBAL__N__ae46a8f4_4_k_cu_ae56203f_28936ignoreE,@object
	.size		_ZN39_INTERNAL_ae46a8f4_4_k_cu_ae56203f_28934cuda3std3__441_GLOBAL__N__ae46a8f4_4_k_cu_ae56203f_28936ignoreE,(_ZN39_INTERNAL_ae46a8f4_4_k_cu_ae56203f_28934cute7productE - _ZN39_INTERNAL_ae46a8f4_4_k_cu_ae56203f_28934cuda3std3__441_GLOBAL__N__ae46a8f4_4_k_cu_ae56203f_28936ignoreE)
_ZN39_INTERNAL_ae46a8f4_4_k_cu_ae56203f_28934cuda3std3__441_GLOBAL__N__ae46a8f4_4_k_cu_ae56203f_28936ignoreE:
	.zero		1
	.type		_ZN39_INTERNAL_ae46a8f4_4_k_cu_ae56203f_28934cute7productE,@object
	.size		_ZN39_INTERNAL_ae46a8f4_4_k_cu_ae56203f_28934cute7productE,(_ZN39_INTERNAL_ae46a8f4_4_k_cu_ae56203f_28934cuda3std3__45__cpo3endE - _ZN39_INTERNAL_ae46a8f4_4_k_cu_ae56203f_28934cute7productE)
_ZN39_INTERNAL_ae46a8f4_4_k_cu_ae56203f_28934cute7productE:
	.zero		1
	.type		_ZN39_INTERNAL_ae46a8f4_4_k_cu_ae56203f_28934cuda3std3__45__cpo3endE,@object
	.size		_ZN39_INTERNAL_ae46a8f4_4_k_cu_ae56203f_28934cuda3std3__45__cpo3endE,(_ZN39_INTERNAL_ae46a8f4_4_k_cu_ae56203f_28934cuda3std3__419piecewise_constructE - _ZN39_INTERNAL_ae46a8f4_4_k_cu_ae56203f_28934cuda3std3__45__cpo3endE)
_ZN39_INTERNAL_ae46a8f4_4_k_cu_ae56203f_28934cuda3std3__45__cpo3endE:
	.zero		1
	.type		_ZN39_INTERNAL_ae46a8f4_4_k_cu_ae56203f_28934cuda3std3__419piecewise_constructE,@object
	.size		_ZN39_INTERNAL_ae46a8f4_4_k_cu_ae56203f_28934cuda3std3__419piecewise_constructE,(_ZN39_INTERNAL_ae46a8f4_4_k_cu_ae56203f_28934cuda3std3__45__cpo4cendE - _ZN39_INTERNAL_ae46a8f4_4_k_cu_ae56203f_28934cuda3std3__419piecewise_constructE)
_ZN39_INTERNAL_ae46a8f4_4_k_cu_ae56203f_28934cuda3std3__419piecewise_constructE:
	.zero		1
	.type		_ZN39_INTERNAL_ae46a8f4_4_k_cu_ae56203f_28934cuda3std3__45__cpo4cendE,@object
	.size		_ZN39_INTERNAL_ae46a8f4_4_k_cu_ae56203f_28934cuda3std3__45__cpo4cendE,(_ZN39_INTERNAL_ae46a8f4_4_k_cu_ae56203f_28934cuda3std6ranges3__45__cpo4swapE - _ZN39_INTERNAL_ae46a8f4_4_k_cu_ae56203f_28934cuda3std3__45__cpo4cendE)
_ZN39_INTERNAL_ae46a8f4_4_k_cu_ae56203f_28934cuda3std3__45__cpo4cendE:
	.zero		1
	.type		_ZN39_INTERNAL_ae46a8f4_4_k_cu_ae56203f_28934cuda3std6ranges3__45__cpo4swapE,@object
	.size		_ZN39_INTERNAL_ae46a8f4_4_k_cu_ae56203f_28934cuda3std6ranges3__45__cpo4swapE,(.L_7 - _ZN39_INTERNAL_ae46a8f4_4_k_cu_ae56203f_28934cuda3std6ranges3__45__cpo4swapE)
_ZN39_INTERNAL_ae46a8f4_4_k_cu_ae56203f_28934cuda3std6ranges3__45__cpo4swapE:
	.zero		1
.L_7:


//--------------------- .nv.constant0._ZN7cutlass6KernelINS_4gemm6kernel14RankKUniversalINS1_11threadblock13MmaMultistageINS1_9GemmShapeILi64ELi64ELi16EEENS_9transform11threadblock28PredicatedTileAccessIteratorINS_11MatrixShapeILi64ELi16EEEdNS_6layout11ColumnMajorELi1ENS8_31PitchLinearWarpStripedThreadMapINS_16PitchLinearShapeILi64ELi16EEELi128ENSG_ILi16ELi2EEELi1EEENS_5ArrayIdLi1ELb1EEELb0ENSD_9NoPermuteEEENS9_25RegularTileAccessIteratorISC_dNSD_43ColumnMajorTensorOpMultiplicandCongruous64bELi1ESJ_Li8EEELNS_4arch14CacheOperation4KindE0ENSA_INSB_ILi16ELi64EEEdNSD_8RowMajorELi0ESJ_SL_Lb0ESM_EENSO_ISU_dNSD_40RowMajorTensorOpMultiplicandCongruous64bELi0ESJ_Li8EEELST_0EdSV_NS4_9MmaPolicyINS1_4warp11MmaTensorOpINS6_ILi32ELi32ELi16EEEdSP_dSX_dSV_NS10_17MmaTensorOpPolicyINSR_3MmaINS6_ILi8ELi8ELi4EEELi32EdSV_dSE_dSV_NSR_13OpMultiplyAddEEENSB_ILi1ELi1EEEEELi1ELb0EbEENSB_ILi0ELi0EEES1B_Li1EEELi3ELNS1_23SharedMemoryClearOptionE0EbEENS_8epilogue11threadblock8EpilogueIS7_S1A_Li1ENS1G_27PredicatedTileIteratorBlas3INS1G_26OutputTileOptimalThreadMapINS1G_15OutputTileShapeILi64ELi8ELi2ELi1ELi1EEENS1K_ILi1ELi4ELi1ELi1ELi4EEELi128ELi1ELi64EEEdLNS_8BlasModeE1EEENS1F_4warp24FragmentIteratorTensorOpIS12_S15_dNSK_IdLi2ELb1EEESV_EENS1Q_20TileIteratorTensorOpIS12_S15_dSV_EENS1G_18SharedLoadIteratorINS1N_18CompactedThreadMapEdLi8EEENS1F_6thread17LinearCombinationIdLi1EddLNS1Z_9ScaleType4KindE0ELNS_15FloatRoundStyleE2EdEENSB_ILi0ELi4EEELi1ELi1EEENS4_30GemmIdentityThreadblockSwizzleILi1EEELNS_8FillModeE1EEEEEvNT_6ParamsE --------------------------
	.section	.nv.constant0._ZN7cutlass6KernelINS_4gemm6kernel14RankKUniversalINS1_11threadblock13MmaMultistageINS1_9GemmShapeILi64ELi64ELi16EEENS_9transform11threadblock28PredicatedTileAccessIteratorINS_11MatrixShapeILi64ELi16EEEdNS_6layout11ColumnMajorELi1ENS8_31PitchLinearWarpStripedThreadMapINS_16PitchLinearShapeILi64ELi16EEELi128ENSG_ILi16ELi2EEELi1EEENS_5ArrayIdLi1ELb1EEELb0ENSD_9NoPermuteEEENS9_25RegularTileAccessIteratorISC_dNSD_43ColumnMajorTensorOpMultiplicandCongruous64bELi1ESJ_Li8EEELNS_4arch14CacheOperation4KindE0ENSA_INSB_ILi16ELi64EEEdNSD_8RowMajorELi0ESJ_SL_Lb0ESM_EENSO_ISU_dNSD_40RowMajorTensorOpMultiplicandCongruous64bELi0ESJ_Li8EEELST_0EdSV_NS4_9MmaPolicyINS1_4warp11MmaTensorOpINS6_ILi32ELi32ELi16EEEdSP_dSX_dSV_NS10_17MmaTensorOpPolicyINSR_3MmaINS6_ILi8ELi8ELi4EEELi32EdSV_dSE_dSV_NSR_13OpMultiplyAddEEENSB_ILi1ELi1EEEEELi1ELb0EbEENSB_ILi0ELi0EEES1B_Li1EEELi3ELNS1_23SharedMemoryClearOptionE0EbEENS_8epilogue11threadblock8EpilogueIS7_S1A_Li1ENS1G_27PredicatedTileIteratorBlas3INS1G_26OutputTileOptimalThreadMapINS1G_15OutputTileShapeILi64ELi8ELi2ELi1ELi1EEENS1K_ILi1ELi4ELi1ELi1ELi4EEELi128ELi1ELi64EEEdLNS_8BlasModeE1EEENS1F_4warp24FragmentIteratorTensorOpIS12_S15_dNSK_IdLi2ELb1EEESV_EENS1Q_20TileIteratorTensorOpIS12_S15_dSV_EENS1G_18SharedLoadIteratorINS1N_18CompactedThreadMapEdLi8EEENS1F_6thread17LinearCombinationIdLi1EddLNS1Z_9ScaleType4KindE0ELNS_15FloatRoundStyleE2EdEENSB_ILi0ELi4EEELi1ELi1EEENS4_30GemmIdentityThreadblockSwizzleILi1EEELNS_8FillModeE1EEEEEvNT_6ParamsE,"a",@progbits
	.sectionflags	@""
	.align	4
.nv.constant0._ZN7cutlass6KernelINS_4gemm6kernel14RankKUniversalINS1_11threadblock13MmaMultistageINS1_9GemmShapeILi64ELi64ELi16EEENS_9transform11threadblock28PredicatedTileAccessIteratorINS_11MatrixShapeILi64ELi16EEEdNS_6layout11ColumnMajorELi1ENS8_31PitchLinearWarpStripedThreadMapINS_16PitchLinearShapeILi64ELi16EEELi128ENSG_ILi16ELi2EEELi1EEENS_5ArrayIdLi1ELb1EEELb0ENSD_9NoPermuteEEENS9_25RegularTileAccessIteratorISC_dNSD_43ColumnMajorTensorOpMultiplicandCongruous64bELi1ESJ_Li8EEELNS_4arch14CacheOperation4KindE0ENSA_INSB_ILi16ELi64EEEdNSD_8RowMajorELi0ESJ_SL_Lb0ESM_EENSO_ISU_dNSD_40RowMajorTensorOpMultiplicandCongruous64bELi0ESJ_Li8EEELST_0EdSV_NS4_9MmaPolicyINS1_4warp11MmaTensorOpINS6_ILi32ELi32ELi16EEEdSP_dSX_dSV_NS10_17MmaTensorOpPolicyINSR_3MmaINS6_ILi8ELi8ELi4EEELi32EdSV_dSE_dSV_NSR_13OpMultiplyAddEEENSB_ILi1ELi1EEEEELi1ELb0EbEENSB_ILi0ELi0EEES1B_Li1EEELi3ELNS1_23SharedMemoryClearOptionE0EbEENS_8epilogue11threadblock8EpilogueIS7_S1A_Li1ENS1G_27PredicatedTileIteratorBlas3INS1G_26OutputTileOptimalThreadMapINS1G_15OutputTileShapeILi64ELi8ELi2ELi1ELi1EEENS1K_ILi1ELi4ELi1ELi1ELi4EEELi128ELi1ELi64EEEdLNS_8BlasModeE1EEENS1F_4warp24FragmentIteratorTensorOpIS12_S15_dNSK_IdLi2ELb1EEESV_EENS1Q_20TileIteratorTensorOpIS12_S15_dSV_EENS1G_18SharedLoadIteratorINS1N_18CompactedThreadMapEdLi8EEENS1F_6thread17LinearCombinationIdLi1EddLNS1Z_9ScaleType4KindE0ELNS_15FloatRoundStyleE2EdEENSB_ILi0ELi4EEELi1ELi1EEENS4_30GemmIdentityThreadblockSwizzleILi1EEELNS_8FillModeE1EEEEEvNT_6ParamsE:
	.zero		1264


//--------------------- SYMBOLS --------------------------

	.type		.nv.reservedSmem.offset0,@object
	.size		.nv.reservedSmem.offset0,0x4
	.type		.nv.reservedSmem.cap,@object
	.size		.nv.reservedSmem.cap,0x4
